	.target	sm_100a

	.elftype	@"ET_EXEC"


//--------------------- .note.nv.tkinfo           --------------------------
	.section	.note.nv.tkinfo,"",@"SHT_NOTE"
	.sectionflags	@"SHF_NOTE_NV_TKINFO"
	.tkinfo
        /*0018*/ 	.word	0x00000002
        /*0030*/ 	.string	""
        /*0030*/ 	.string	"ptxas"
        /*0030*/ 	.string	"Cuda compilation tools, release 13.0, V13.0.88"
        /*0030*/ 	.string	"Build cuda_13.0.r13.0/compiler.36424714_0"
        /*0030*/ 	.string	"-arch sm_100a -m 64 "



//--------------------- .note.nv.cuinfo           --------------------------
	.section	.note.nv.cuinfo,"",@"SHT_NOTE"
	.sectionflags	@"SHF_NOTE_NV_CUINFO"
        /*0018*/ 	.short	0x0002
        /*001a*/ 	.short	0x0064
        /*001c*/ 	.short	0x0082
	.zero		2


//--------------------- .nv.info                  --------------------------
	.section	.nv.info,"",@"SHT_CUDA_INFO"
	.align	4


	//----- nvinfo : EIATTR_REGCOUNT
	.align		4
        /*0000*/ 	.byte	0x04, 0x2f
        /*0002*/ 	.short	(.L_19 - .L_18)
	.align		4
.L_18:
        /*0004*/ 	.word	index@(_ZN7cutlass13device_kernelINS_4gemm6kernel13GemmUniversalIN4cute5tupleIJiiiiEEENS1_10collective13CollectiveMmaINS1_46MainloopSm100TmaUmmaWarpSpecializedBlockScaledILi7ELi2ELi2ENS5_IJNS4_1CILi2EEENSA_ILi1EEESC_EEEEENS5_IJNSA_ILi128EEENSA_ILi64EEENSA_ILi256EEEEEENS5_IJNS_12float_e2m1_tENS_13float_ue4m3_tEEEENS5_IJNS5_IJlSC_lEEENS4_6LayoutINS5_IJNS5_IJNS5_IJNSA_ILi32EEENSA_ILi4EEEEEEiEEENS5_IJNS5_IJNSA_ILi16EEESP_EEEiEEENS5_IJSC_iEEEEEENS5_IJSU_NS5_IJNS5_IJNSA_ILi0EEESC_EEENSA_ILi512EEEEEENS5_IJSX_iEEEEEEEEEEESL_S14_NS4_8TiledMMAINS4_8MMA_AtomIJNS4_17SM100_MMA_MXF4_SSISJ_SJ_fSK_Li128ELi64ELi16ELNS4_4UMMA5MajorE0ELS19_0ELNS18_7ScaleInE0ELS1A_0EEEEEENSN_INS5_IJSC_SC_SC_EEENS5_IJSX_SX_SX_EEEEENS5_IJNS4_10UnderscoreES1G_S1G_EEEEENS5_IJNS4_13SM90_TMA_LOADES1J_EEENS5_IJNS4_14ComposedLayoutINS4_7SwizzleILi3ELi4ELi3EEENS4_18smem_ptr_flag_bitsILi4EEENSN_INS5_IJNSA_ILi8EEESH_EEENS5_IJSH_SC_EEEEEEENSN_INS5_IJNS5_IJNS5_IJSQ_SC_EEEST_EEESC_NS5_IJSC_SP_EEEEEENS5_IJNS5_IJNS5_IJST_SZ_EEESY_EEESX_NS5_IJSP_SZ_EEEEEEEEEEEvNS4_8identityENS5_IJNS4_23SM90_TMA_LOAD_MULTICASTES26_EEES24_vS25_EENS_8epilogue10collective18CollectiveEpilogueINS29_23Sm100TmaWarpSpecializedILi3ELi2ELi16ELb1ELb0EEEJNS5_IJSG_SG_SH_EEENS5_IJNSN_ISG_SC_EENSN_INS5_IJSS_SB_EEENS5_IJSC_SO_EEEEEEEENS_10bfloat16_tESM_S2K_SM_NS29_6fusion15FusionCallbacksIS2D_NS2L_17LinearCombinationIS2K_fS2K_fLNS_15FloatRoundStyleE2EEES2E_S2J_JEEENS4_5SM1004TMEM4LOAD26SM100_TMEM_LOAD_32dp32b16xES1J_NS1L_INS1M_ILi1ELi4ELi3EEENS1O_ILi16EEENSN_INS5_IJS1Q_SS_EEENS5_IJSS_SC_EEEEEEENS4_39AutoVectorizingCopyWithAssumedAlignmentILi128EEENS4_14SM90_TMA_STOREES30_S32_S32_EEEvvEEEEvNT_6ParamsE)
        /*0008*/ 	.word	0x00000074


	//----- nvinfo : EIATTR_FRAME_SIZE
	.align		4
.L_19:
        /*000c*/ 	.byte	0x04, 0x11
        /*000e*/ 	.short	(.L_21 - .L_20)
	.align		4
.L_20:
        /*0010*/ 	.word	index@($__internal_2_$__cuda_sm10x_tcgen05_guardrail_trap_unallocated_columns_being_dealloced)
        /*0014*/ 	.word	0x00000000


	//----- nvinfo : EIATTR_FRAME_SIZE
	.align		4
.L_21:
        /*0018*/ 	.byte	0x04, 0x11
        /*001a*/ 	.short	(.L_23 - .L_22)
	.align		4
.L_22:
        /*001c*/ 	.word	index@($__internal_1_$__cuda_sm10x_tcgen05_guardrail_trap_phase_invalid_during_alloc)
        /*0020*/ 	.word	0x00000000


	//----- nvinfo : EIATTR_FRAME_SIZE
	.align		4
.L_23:
        /*0024*/ 	.byte	0x04, 0x11
        /*0026*/ 	.short	(.L_25 - .L_24)
	.align		4
.L_24:
        /*0028*/ 	.word	index@($__internal_0_$__cuda_sm10x_tcgen05_guardrail_trap_col_being_dealloced_not_returned_by_alloc)
        /*002c*/ 	.word	0x00000000


	//----- nvinfo : EIATTR_FRAME_SIZE
	.align		4
.L_25:
        /*0030*/ 	.byte	0x04, 0x11
        /*0032*/ 	.short	(.L_27 - .L_26)
	.align		4
.L_26:
        /*0034*/ 	.word	index@(_ZN7cutlass13device_kernelINS_4gemm6kernel13GemmUniversalIN4cute5tupleIJiiiiEEENS1_10collective13CollectiveMmaINS1_46MainloopSm100TmaUmmaWarpSpecializedBlockScaledILi7ELi2ELi2ENS5_IJNS4_1CILi2EEENSA_ILi1EEESC_EEEEENS5_IJNSA_ILi128EEENSA_ILi64EEENSA_ILi256EEEEEENS5_IJNS_12float_e2m1_tENS_13float_ue4m3_tEEEENS5_IJNS5_IJlSC_lEEENS4_6LayoutINS5_IJNS5_IJNS5_IJNSA_ILi32EEENSA_ILi4EEEEEEiEEENS5_IJNS5_IJNSA_ILi16EEESP_EEEiEEENS5_IJSC_iEEEEEENS5_IJSU_NS5_IJNS5_IJNSA_ILi0EEESC_EEENSA_ILi512EEEEEENS5_IJSX_iEEEEEEEEEEESL_S14_NS4_8TiledMMAINS4_8MMA_AtomIJNS4_17SM100_MMA_MXF4_SSISJ_SJ_fSK_Li128ELi64ELi16ELNS4_4UMMA5MajorE0ELS19_0ELNS18_7ScaleInE0ELS1A_0EEEEEENSN_INS5_IJSC_SC_SC_EEENS5_IJSX_SX_SX_EEEEENS5_IJNS4_10UnderscoreES1G_S1G_EEEEENS5_IJNS4_13SM90_TMA_LOADES1J_EEENS5_IJNS4_14ComposedLayoutINS4_7SwizzleILi3ELi4ELi3EEENS4_18smem_ptr_flag_bitsILi4EEENSN_INS5_IJNSA_ILi8EEESH_EEENS5_IJSH_SC_EEEEEEENSN_INS5_IJNS5_IJNS5_IJSQ_SC_EEEST_EEESC_NS5_IJSC_SP_EEEEEENS5_IJNS5_IJNS5_IJST_SZ_EEESY_EEESX_NS5_IJSP_SZ_EEEEEEEEEEEvNS4_8identityENS5_IJNS4_23SM90_TMA_LOAD_MULTICASTES26_EEES24_vS25_EENS_8epilogue10collective18CollectiveEpilogueINS29_23Sm100TmaWarpSpecializedILi3ELi2ELi16ELb1ELb0EEEJNS5_IJSG_SG_SH_EEENS5_IJNSN_ISG_SC_EENSN_INS5_IJSS_SB_EEENS5_IJSC_SO_EEEEEEEENS_10bfloat16_tESM_S2K_SM_NS29_6fusion15FusionCallbacksIS2D_NS2L_17LinearCombinationIS2K_fS2K_fLNS_15FloatRoundStyleE2EEES2E_S2J_JEEENS4_5SM1004TMEM4LOAD26SM100_TMEM_LOAD_32dp32b16xES1J_NS1L_INS1M_ILi1ELi4ELi3EEENS1O_ILi16EEENSN_INS5_IJS1Q_SS_EEENS5_IJSS_SC_EEEEEEENS4_39AutoVectorizingCopyWithAssumedAlignmentILi128EEENS4_14SM90_TMA_STOREES30_S32_S32_EEEvvEEEEvNT_6ParamsE)
        /*0038*/ 	.word	0x00000000


	//----- nvinfo : EIATTR_MIN_STACK_SIZE
	.align		4
.L_27:
        /*003c*/ 	.byte	0x04, 0x12
        /*003e*/ 	.short	(.L_29 - .L_28)
	.align		4
.L_28:
        /*0040*/ 	.word	index@(_ZN7cutlass13device_kernelINS_4gemm6kernel13GemmUniversalIN4cute5tupleIJiiiiEEENS1_10collective13CollectiveMmaINS1_46MainloopSm100TmaUmmaWarpSpecializedBlockScaledILi7ELi2ELi2ENS5_IJNS4_1CILi2EEENSA_ILi1EEESC_EEEEENS5_IJNSA_ILi128EEENSA_ILi64EEENSA_ILi256EEEEEENS5_IJNS_12float_e2m1_tENS_13float_ue4m3_tEEEENS5_IJNS5_IJlSC_lEEENS4_6LayoutINS5_IJNS5_IJNS5_IJNSA_ILi32EEENSA_ILi4EEEEEEiEEENS5_IJNS5_IJNSA_ILi16EEESP_EEEiEEENS5_IJSC_iEEEEEENS5_IJSU_NS5_IJNS5_IJNSA_ILi0EEESC_EEENSA_ILi512EEEEEENS5_IJSX_iEEEEEEEEEEESL_S14_NS4_8TiledMMAINS4_8MMA_AtomIJNS4_17SM100_MMA_MXF4_SSISJ_SJ_fSK_Li128ELi64ELi16ELNS4_4UMMA5MajorE0ELS19_0ELNS18_7ScaleInE0ELS1A_0EEEEEENSN_INS5_IJSC_SC_SC_EEENS5_IJSX_SX_SX_EEEEENS5_IJNS4_10UnderscoreES1G_S1G_EEEEENS5_IJNS4_13SM90_TMA_LOADES1J_EEENS5_IJNS4_14ComposedLayoutINS4_7SwizzleILi3ELi4ELi3EEENS4_18smem_ptr_flag_bitsILi4EEENSN_INS5_IJNSA_ILi8EEESH_EEENS5_IJSH_SC_EEEEEEENSN_INS5_IJNS5_IJNS5_IJSQ_SC_EEEST_EEESC_NS5_IJSC_SP_EEEEEENS5_IJNS5_IJNS5_IJST_SZ_EEESY_EEESX_NS5_IJSP_SZ_EEEEEEEEEEEvNS4_8identityENS5_IJNS4_23SM90_TMA_LOAD_MULTICASTES26_EEES24_vS25_EENS_8epilogue10collective18CollectiveEpilogueINS29_23Sm100TmaWarpSpecializedILi3ELi2ELi16ELb1ELb0EEEJNS5_IJSG_SG_SH_EEENS5_IJNSN_ISG_SC_EENSN_INS5_IJSS_SB_EEENS5_IJSC_SO_EEEEEEEENS_10bfloat16_tESM_S2K_SM_NS29_6fusion15FusionCallbacksIS2D_NS2L_17LinearCombinationIS2K_fS2K_fLNS_15FloatRoundStyleE2EEES2E_S2J_JEEENS4_5SM1004TMEM4LOAD26SM100_TMEM_LOAD_32dp32b16xES1J_NS1L_INS1M_ILi1ELi4ELi3EEENS1O_ILi16EEENSN_INS5_IJS1Q_SS_EEENS5_IJSS_SC_EEEEEEENS4_39AutoVectorizingCopyWithAssumedAlignmentILi128EEENS4_14SM90_TMA_STOREES30_S32_S32_EEEvvEEEEvNT_6ParamsE)
        /*0044*/ 	.word	0x00000000
.L_29:


//--------------------- .nv.compat                --------------------------
	.section	.nv.compat,"",@"SHT_CUDA_COMPAT_INFO"
	.align	4
        /*0000*/ 	.byte	0x02, 0x09, 0x01, 0x00, 0x02, 0x02, 0x02, 0x00, 0x02, 0x05, 0x05, 0x00, 0x03, 0x07, 0x01, 0x01
        /*0010*/ 	.byte	0x02, 0x03, 0x01, 0x00, 0x02, 0x06, 0x01, 0x00, 0x04, 0x0b, 0x08, 0x00, 0x09, 0x00, 0x00, 0x00
        /*0020*/ 	.byte	0x00, 0x00, 0x00, 0x00


//--------------------- .nv.info._ZN7cutlass13device_kernelINS_4gemm6kernel13GemmUniversalIN4cute5tupleIJiiiiEEENS1_10collective13CollectiveMmaINS1_46MainloopSm100TmaUmmaWarpSpecializedBlockScaledILi7ELi2ELi2ENS5_IJNS4_1CILi2EEENSA_ILi1EEESC_EEEEENS5_IJNSA_ILi128EEENSA_ILi64EEENSA_ILi256EEEEEENS5_IJNS_12float_e2m1_tENS_13float_ue4m3_tEEEENS5_IJNS5_IJlSC_lEEENS4_6LayoutINS5_IJNS5_IJNS5_IJNSA_ILi32EEENSA_ILi4EEEEEEiEEENS5_IJNS5_IJNSA_ILi16EEESP_EEEiEEENS5_IJSC_iEEEEEENS5_IJSU_NS5_IJNS5_IJNSA_ILi0EEESC_EEENSA_ILi512EEEEEENS5_IJSX_iEEEEEEEEEEESL_S14_NS4_8TiledMMAINS4_8MMA_AtomIJNS4_17SM100_MMA_MXF4_SSISJ_SJ_fSK_Li128ELi64ELi16ELNS4_4UMMA5MajorE0ELS19_0ELNS18_7ScaleInE0ELS1A_0EEEEEENSN_INS5_IJSC_SC_SC_EEENS5_IJSX_SX_SX_EEEEENS5_IJNS4_10UnderscoreES1G_S1G_EEEEENS5_IJNS4_13SM90_TMA_LOADES1J_EEENS5_IJNS4_14ComposedLayoutINS4_7SwizzleILi3ELi4ELi3EEENS4_18smem_ptr_flag_bitsILi4EEENSN_INS5_IJNSA_ILi8EEESH_EEENS5_IJSH_SC_EEEEEEENSN_INS5_IJNS5_IJNS5_IJSQ_SC_EEEST_EEESC_NS5_IJSC_SP_EEEEEENS5_IJNS5_IJNS5_IJST_SZ_EEESY_EEESX_NS5_IJSP_SZ_EEEEEEEEEEEvNS4_8identityENS5_IJNS4_23SM90_TMA_LOAD_MULTICASTES26_EEES24_vS25_EENS_8epilogue10collective18CollectiveEpilogueINS29_23Sm100TmaWarpSpecializedILi3ELi2ELi16ELb1ELb0EEEJNS5_IJSG_SG_SH_EEENS5_IJNSN_ISG_SC_EENSN_INS5_IJSS_SB_EEENS5_IJSC_SO_EEEEEEEENS_10bfloat16_tESM_S2K_SM_NS29_6fusion15FusionCallbacksIS2D_NS2L_17LinearCombinationIS2K_fS2K_fLNS_15FloatRoundStyleE2EEES2E_S2J_JEEENS4_5SM1004TMEM4LOAD26SM100_TMEM_LOAD_32dp32b16xES1J_NS1L_INS1M_ILi1ELi4ELi3EEENS1O_ILi16EEENSN_INS5_IJS1Q_SS_EEENS5_IJSS_SC_EEEEEEENS4_39AutoVectorizingCopyWithAssumedAlignmentILi128EEENS4_14SM90_TMA_STOREES30_S32_S32_EEEvvEEEEvNT_6ParamsE --------------------------
	.section	.nv.info._ZN7cutlass13device_kernelINS_4gemm6kernel13GemmUniversalIN4cute5tupleIJiiiiEEENS1_10collective13CollectiveMmaINS1_46MainloopSm100TmaUmmaWarpSpecializedBlockScaledILi7ELi2ELi2ENS5_IJNS4_1CILi2EEENSA_ILi1EEESC_EEEEENS5_IJNSA_ILi128EEENSA_ILi64EEENSA_ILi256EEEEEENS5_IJNS_12float_e2m1_tENS_13float_ue4m3_tEEEENS5_IJNS5_IJlSC_lEEENS4_6LayoutINS5_IJNS5_IJNS5_IJNSA_ILi32EEENSA_ILi4EEEEEEiEEENS5_IJNS5_IJNSA_ILi16EEESP_EEEiEEENS5_IJSC_iEEEEEENS5_IJSU_NS5_IJNS5_IJNSA_ILi0EEESC_EEENSA_ILi512EEEEEENS5_IJSX_iEEEEEEEEEEESL_S14_NS4_8TiledMMAINS4_8MMA_AtomIJNS4_17SM100_MMA_MXF4_SSISJ_SJ_fSK_Li128ELi64ELi16ELNS4_4UMMA5MajorE0ELS19_0ELNS18_7ScaleInE0ELS1A_0EEEEEENSN_INS5_IJSC_SC_SC_EEENS5_IJSX_SX_SX_EEEEENS5_IJNS4_10UnderscoreES1G_S1G_EEEEENS5_IJNS4_13SM90_TMA_LOADES1J_EEENS5_IJNS4_14ComposedLayoutINS4_7SwizzleILi3ELi4ELi3EEENS4_18smem_ptr_flag_bitsILi4EEENSN_INS5_IJNSA_ILi8EEESH_EEENS5_IJSH_SC_EEEEEEENSN_INS5_IJNS5_IJNS5_IJSQ_SC_EEEST_EEESC_NS5_IJSC_SP_EEEEEENS5_IJNS5_IJNS5_IJST_SZ_EEESY_EEESX_NS5_IJSP_SZ_EEEEEEEEEEEvNS4_8identityENS5_IJNS4_23SM90_TMA_LOAD_MULTICASTES26_EEES24_vS25_EENS_8epilogue10collective18CollectiveEpilogueINS29_23Sm100TmaWarpSpecializedILi3ELi2ELi16ELb1ELb0EEEJNS5_IJSG_SG_SH_EEENS5_IJNSN_ISG_SC_EENSN_INS5_IJSS_SB_EEENS5_IJSC_SO_EEEEEEEENS_10bfloat16_tESM_S2K_SM_NS29_6fusion15FusionCallbacksIS2D_NS2L_17LinearCombinationIS2K_fS2K_fLNS_15FloatRoundStyleE2EEES2E_S2J_JEEENS4_5SM1004TMEM4LOAD26SM100_TMEM_LOAD_32dp32b16xES1J_NS1L_INS1M_ILi1ELi4ELi3EEENS1O_ILi16EEENSN_INS5_IJS1Q_SS_EEENS5_IJSS_SC_EEEEEEENS4_39AutoVectorizingCopyWithAssumedAlignmentILi128EEENS4_14SM90_TMA_STOREES30_S32_S32_EEEvvEEEEvNT_6ParamsE,"",@"SHT_CUDA_INFO"
	.sectionflags	@""
	.align	4


	//----- nvinfo : EIATTR_CUDA_API_VERSION
	.align		4
        /*0000*/ 	.byte	0x04, 0x37
        /*0002*/ 	.short	(.L_31 - .L_30)
.L_30:
        /*0004*/ 	.word	0x00000082


	//----- nvinfo : EIATTR_KPARAM_INFO
	.align		4
.L_31:
        /*0008*/ 	.byte	0x04, 0x17
        /*000a*/ 	.short	(.L_33 - .L_32)
.L_32:
        /*000c*/ 	.word	0x00000000
        /*0010*/ 	.short	0x0000
        /*0012*/ 	.short	0x0000
        /*0014*/ 	.byte	0x00, 0xf0, 0x01, 0x30


	//----- nvinfo : EIATTR_AT_ENTRY_FRAGMENTS
	.align		4
.L_33:
        /*0018*/ 	.byte	0x04, 0x4f
        /*001a*/ 	.short	(.L_35 - .L_34)


	//   ....[0]....
.L_34:
        /*001c*/ 	.word	0x00000006


	//----- nvinfo : EIATTR_RESERVED_SMEM_USED
	.align		4
.L_35:
        /*0020*/ 	.byte	0x01, 0x41
	.zero		2


	//----- nvinfo : EIATTR_SPARSE_MMA_MASK
	.align		4
        /*0024*/ 	.byte	0x03, 0x50
        /*0026*/ 	.short	0x0000


	//----- nvinfo : EIATTR_TCGEN05_1CTA_USED
	.align		4
        /*0028*/ 	.byte	0x01, 0x51
	.zero		2


	//----- nvinfo : EIATTR_MAXREG_COUNT
	.align		4
        /*002c*/ 	.byte	0x03, 0x1b
        /*002e*/ 	.short	0x00ff


	//----- nvinfo : EIATTR_NUM_BARRIERS
	.align		4
        /*0030*/ 	.byte	0x02, 0x4c
        /*0032*/ 	.byte	0x07
	.zero		1


	//----- nvinfo : EIATTR_EXTERNS
	.align		4
        /*0034*/ 	.byte	0x04, 0x0f
        /*0036*/ 	.short	(.L_37 - .L_36)


	//   ....[0]....
	.align		4
.L_36:
        /*0038*/ 	.word	index@(__assertfail)


	//----- nvinfo : EIATTR_MERCURY_ISA_VERSION
	.align		4
.L_37:
        /*003c*/ 	.byte	0x03, 0x5f
        /*003e*/ 	.short	0x0101


	//----- nvinfo : EIATTR_INT_WARP_WIDE_INSTR_OFFSETS
	.align		4
        /*0040*/ 	.byte	0x04, 0x31
        /*0042*/ 	.short	(.L_39 - .L_38)


	//   ....[0]....
.L_38:
        /*0044*/ 	.word	0x00004a00


	//   ....[1]....
        /*0048*/ 	.word	0x00004a30


	//   ....[2]....
        /*004c*/ 	.word	0x00004a50


	//   ....[3]....
        /*0050*/ 	.word	0x000055d0


	//   ....[4]....
        /*0054*/ 	.word	0x00005720


	//   ....[5]....
        /*0058*/ 	.word	0x000057d0


	//   ....[6]....
        /*005c*/ 	.word	0x00005830


	//   ....[7]....
        /*0060*/ 	.word	0x00005970


	//   ....[8]....
        /*0064*/ 	.word	0x00005a50


	//   ....[9]....
        /*0068*/ 	.word	0x00005ab0


	//   ....[10]....
        /*006c*/ 	.word	0x00005c20


	//   ....[11]....
        /*0070*/ 	.word	0x00005ce0


	//   ....[12]....
        /*0074*/ 	.word	0x00005da0


	//   ....[13]....
        /*0078*/ 	.word	0x00005ef0


	//   ....[14]....
        /*007c*/ 	.word	0x00005fa0


	//----- nvinfo : EIATTR_COOP_GROUP_MASK_REGIDS
	.align		4
.L_39:
        /*0080*/ 	.byte	0x04, 0x29
        /*0082*/ 	.short	(.L_41 - .L_40)


	//   ....[0]....
.L_40:
        /*0084*/ 	.word	0xffffffff


	//   ....[1]....
        /*0088*/ 	.word	0xffffffff


	//   ....[2]....
        /*008c*/ 	.word	0xffffffff


	//   ....[3]....
        /*0090*/ 	.word	0xffffffff


	//   ....[4]....
        /*0094*/ 	.word	0xffffffff


	//   ....[5]....
        /*0098*/ 	.word	0xffffffff


	//   ....[6]....
        /*009c*/ 	.word	0xffffffff


	//   ....[7]....
        /*00a0*/ 	.word	0xffffffff


	//   ....[8]....
        /*00a4*/ 	.word	0xffffffff


	//   ....[9]....
        /*00a8*/ 	.word	0xffffffff


	//   ....[10]....
        /*00ac*/ 	.word	0xffffffff


	//   ....[11]....
        /*00b0*/ 	.word	0xffffffff


	//   ....[12]....
        /*00b4*/ 	.word	0xffffffff


	//   ....[13]....
        /*00b8*/ 	.word	0xffffffff


	//----- nvinfo : EIATTR_COOP_GROUP_INSTR_OFFSETS
	.align		4
.L_41:
        /*00bc*/ 	.byte	0x04, 0x28
        /*00be*/ 	.short	(.L_43 - .L_42)


	//   ....[0]....
.L_42:
        /*00c0*/ 	.word	0x00000080


	//   ....[1]....
        /*00c4*/ 	.word	0x00000550


	//   ....[2]....
        /*00c8*/ 	.word	0x00000750


	//   ....[3]....
        /*00cc*/ 	.word	0x000008d0


	//   ....[4]....
        /*00d0*/ 	.word	0x000009d0


	//   ....[5]....
        /*00d4*/ 	.word	0x00000b40


	//   ....[6]....
        /*00d8*/ 	.word	0x00000ca0


	//   ....[7]....
        /*00dc*/ 	.word	0x00000e50


	//   ....[8]....
        /*00e0*/ 	.word	0x00002360


	//   ....[9]....
        /*00e4*/ 	.word	0x000033d0


	//   ....[10]....
        /*00e8*/ 	.word	0x000035e0


	//   ....[11]....
        /*00ec*/ 	.word	0x00003610


	//   ....[12]....
        /*00f0*/ 	.word	0x000048e0


	//   ....[13]....
        /*00f4*/ 	.word	0x00004b10


	//----- nvinfo : EIATTR_VRC_CTA_INIT_COUNT
	.align		4
.L_43:
        /*00f8*/ 	.byte	0x02, 0x4a
        /*00fa*/ 	.byte	0x80
	.zero		1


	//----- nvinfo : EIATTR_SYSCALL_OFFSETS
	.align		4
        /*00fc*/ 	.byte	0x04, 0x46
        /*00fe*/ 	.short	(.L_45 - .L_44)


	//   ....[0]....
.L_44:
        /*0100*/ 	.word	0x00006c90


	//   ....[1]....
        /*0104*/ 	.word	0x00006d80


	//   ....[2]....
        /*0108*/ 	.word	0x00007760


	//   ....[3]....
        /*010c*/ 	.word	0x000078d0


	//   ....[4]....
        /*0110*/ 	.word	0x000086b0


	//   ....[5]....
        /*0114*/ 	.word	0x00008820


	//   ....[6]....
        /*0118*/ 	.word	0x00009690


	//   ....[7]....
        /*011c*/ 	.word	0x00009800


	//   ....[8]....
        /*0120*/ 	.word	0x0000a610


	//   ....[9]....
        /*0124*/ 	.word	0x0000a780


	//----- nvinfo : EIATTR_MBARRIER_INSTR_OFFSETS
	.align		4
.L_45:
        /*0128*/ 	.byte	0x04, 0x39
        /*012a*/ 	.short	(.L_47 - .L_46)


	//   ....[0]....
.L_46:
        /*012c*/ 	.word	0x00000660
        /*0130*/ 	.word	0x000000ff
        /*0134*/ 	.word	0x00000000
        /*0138*/ 	.short	0x0100
        /*013a*/ 	.byte	0x04
	.zero		1


	//   ....[1]....
        /*013c*/ 	.word	0x00000670
        /*0140*/ 	.word	0x000000ff
        /*0144*/ 	.word	0x00000038
        /*0148*/ 	.short	0x0100
        /*014a*/ 	.byte	0x04
	.zero		1


	//   ....[2]....
        /*014c*/ 	.word	0x00000680
        /*0150*/ 	.word	0x000000ff
        /*0154*/ 	.word	0x00000008
        /*0158*/ 	.short	0x0100
        /*015a*/ 	.byte	0x04
	.zero		1


	//   ....[3]....
        /*015c*/ 	.word	0x00000690
        /*0160*/ 	.word	0x000000ff
        /*0164*/ 	.word	0x00000040
        /*0168*/ 	.short	0x0100
        /*016a*/ 	.byte	0x04
	.zero		1


	//   ....[4]....
        /*016c*/ 	.word	0x000006a0
        /*0170*/ 	.word	0x000000ff
        /*0174*/ 	.word	0x00000010
        /*0178*/ 	.short	0x0100
        /*017a*/ 	.byte	0x04
	.zero		1


	//   ....[5]....
        /*017c*/ 	.word	0x000006b0
        /*0180*/ 	.word	0x000000ff
        /*0184*/ 	.word	0x00000048
        /*0188*/ 	.short	0x0100
        /*018a*/ 	.byte	0x04
	.zero		1


	//   ....[6]....
        /*018c*/ 	.word	0x000006c0
        /*0190*/ 	.word	0x000000ff
        /*0194*/ 	.word	0x00000018
        /*0198*/ 	.short	0x0100
        /*019a*/ 	.byte	0x04
	.zero		1


	//   ....[7]....
        /*019c*/ 	.word	0x000006d0
        /*01a0*/ 	.word	0x000000ff
        /*01a4*/ 	.word	0x00000050
        /*01a8*/ 	.short	0x0100
        /*01aa*/ 	.byte	0x04
	.zero		1


	//   ....[8]....
        /*01ac*/ 	.word	0x000006e0
        /*01b0*/ 	.word	0x000000ff
        /*01b4*/ 	.word	0x00000020
        /*01b8*/ 	.short	0x0100
        /*01ba*/ 	.byte	0x04
	.zero		1


	//   ....[9]....
        /*01bc*/ 	.word	0x000006f0
        /*01c0*/ 	.word	0x000000ff
        /*01c4*/ 	.word	0x00000058
        /*01c8*/ 	.short	0x0100
        /*01ca*/ 	.byte	0x04
	.zero		1


	//   ....[10]....
        /*01cc*/ 	.word	0x00000700
        /*01d0*/ 	.word	0x000000ff
        /*01d4*/ 	.word	0x00000028
        /*01d8*/ 	.short	0x0100
        /*01da*/ 	.byte	0x04
	.zero		1


	//   ....[11]....
        /*01dc*/ 	.word	0x00000710
        /*01e0*/ 	.word	0x000000ff
        /*01e4*/ 	.word	0x00000060
        /*01e8*/ 	.short	0x0100
        /*01ea*/ 	.byte	0x04
	.zero		1


	//   ....[12]....
        /*01ec*/ 	.word	0x00000720
        /*01f0*/ 	.word	0x000000ff
        /*01f4*/ 	.word	0x00000030
        /*01f8*/ 	.short	0x0100
        /*01fa*/ 	.byte	0x04
	.zero		1


	//   ....[13]....
        /*01fc*/ 	.word	0x00000730
        /*0200*/ 	.word	0x000000ff
        /*0204*/ 	.word	0x00000068
        /*0208*/ 	.short	0x0100
        /*020a*/ 	.byte	0x04
	.zero		1


	//   ....[14]....
        /*020c*/ 	.word	0x00000860
        /*0210*/ 	.word	0x000000ff
        /*0214*/ 	.word	0x00000070
        /*0218*/ 	.short	0x0100
        /*021a*/ 	.byte	0x04
	.zero		1


	//   ....[15]....
        /*021c*/ 	.word	0x00000870
        /*0220*/ 	.word	0x000000ff
        /*0224*/ 	.word	0x00000088
        /*0228*/ 	.short	0x0100
        /*022a*/ 	.byte	0x04
	.zero		1


	//   ....[16]....
        /*022c*/ 	.word	0x00000880
        /*0230*/ 	.word	0x000000ff
        /*0234*/ 	.word	0x00000078
        /*0238*/ 	.short	0x0100
        /*023a*/ 	.byte	0x04
	.zero		1


	//   ....[17]....
        /*023c*/ 	.word	0x00000890
        /*0240*/ 	.word	0x000000ff
        /*0244*/ 	.word	0x00000090
        /*0248*/ 	.short	0x0100
        /*024a*/ 	.byte	0x04
	.zero		1


	//   ....[18]....
        /*024c*/ 	.word	0x000008a0
        /*0250*/ 	.word	0x000000ff
        /*0254*/ 	.word	0x00000080
        /*0258*/ 	.short	0x0100
        /*025a*/ 	.byte	0x04
	.zero		1


	//   ....[19]....
        /*025c*/ 	.word	0x000008b0
        /*0260*/ 	.word	0x000000ff
        /*0264*/ 	.word	0x00000098
        /*0268*/ 	.short	0x0100
        /*026a*/ 	.byte	0x04
	.zero		1


	//   ....[20]....
        /*026c*/ 	.word	0x000009a0
        /*0270*/ 	.word	0x000000ff
        /*0274*/ 	.word	0x000000a0
        /*0278*/ 	.short	0x0100
        /*027a*/ 	.byte	0x06
	.zero		1


	//   ....[21]....
        /*027c*/ 	.word	0x000009b0
        /*0280*/ 	.word	0x000000ff
        /*0284*/ 	.word	0x000000a8
        /*0288*/ 	.short	0x0100
        /*028a*/ 	.byte	0x06
	.zero		1


	//   ....[22]....
        /*028c*/ 	.word	0x00000af0
        /*0290*/ 	.word	0x000000ff
        /*0294*/ 	.word	0x000000b0
        /*0298*/ 	.short	0x0100
        /*029a*/ 	.byte	0x06
	.zero		1


	//   ....[23]....
        /*029c*/ 	.word	0x00000b00
        /*02a0*/ 	.word	0x000000ff
        /*02a4*/ 	.word	0x000000c0
        /*02a8*/ 	.short	0x0100
        /*02aa*/ 	.byte	0x06
	.zero		1


	//   ....[24]....
        /*02ac*/ 	.word	0x00000b10
        /*02b0*/ 	.word	0x000000ff
        /*02b4*/ 	.word	0x000000b8
        /*02b8*/ 	.short	0x0100
        /*02ba*/ 	.byte	0x06
	.zero		1


	//   ....[25]....
        /*02bc*/ 	.word	0x00000b20
        /*02c0*/ 	.word	0x000000ff
        /*02c4*/ 	.word	0x000000c8
        /*02c8*/ 	.short	0x0100
        /*02ca*/ 	.byte	0x06
	.zero		1


	//   ....[26]....
        /*02cc*/ 	.word	0x00000c50
        /*02d0*/ 	.word	0x000000ff
        /*02d4*/ 	.word	0x000000d0
        /*02d8*/ 	.short	0x0100
        /*02da*/ 	.byte	0x04
	.zero		1


	//   ....[27]....
        /*02dc*/ 	.word	0x00000c60
        /*02e0*/ 	.word	0x000000ff
        /*02e4*/ 	.word	0x000000e0
        /*02e8*/ 	.short	0x0100
        /*02ea*/ 	.byte	0x04
	.zero		1


	//   ....[28]....
        /*02ec*/ 	.word	0x00000c70
        /*02f0*/ 	.word	0x000000ff
        /*02f4*/ 	.word	0x000000d8
        /*02f8*/ 	.short	0x0100
        /*02fa*/ 	.byte	0x04
	.zero		1


	//   ....[29]....
        /*02fc*/ 	.word	0x00000c80
        /*0300*/ 	.word	0x000000ff
        /*0304*/ 	.word	0x000000e8
        /*0308*/ 	.short	0x0100
        /*030a*/ 	.byte	0x04
	.zero		1


	//   ....[30]....
        /*030c*/ 	.word	0x00000d70
        /*0310*/ 	.word	0x000000ff
        /*0314*/ 	.word	0x000000f0
        /*0318*/ 	.short	0x0100
        /*031a*/ 	.byte	0x04
	.zero		1


	//   ....[31]....
        /*031c*/ 	.word	0x00000d80
        /*0320*/ 	.word	0x000000ff
        /*0324*/ 	.word	0x00000100
        /*0328*/ 	.short	0x0100
        /*032a*/ 	.byte	0x04
	.zero		1


	//   ....[32]....
        /*032c*/ 	.word	0x00000d90
        /*0330*/ 	.word	0x000000ff
        /*0334*/ 	.word	0x000000f8
        /*0338*/ 	.short	0x0100
        /*033a*/ 	.byte	0x04
	.zero		1


	//   ....[33]....
        /*033c*/ 	.word	0x00000da0
        /*0340*/ 	.word	0x000000ff
        /*0344*/ 	.word	0x00000108
        /*0348*/ 	.short	0x0100
        /*034a*/ 	.byte	0x04
	.zero		1


	//   ....[34]....
        /*034c*/ 	.word	0x00001900
        /*0350*/ 	.word	0x00000000
        /*0354*/ 	.word	0x00000100
        /*0358*/ 	.short	0x010a
        /*035a*/ 	.byte	0xff
	.zero		1


	//   ....[35]....
        /*035c*/ 	.word	0x00001930
        /*0360*/ 	.word	0x00000000
        /*0364*/ 	.word	0x000000f0
        /*0368*/ 	.short	0x0101
        /*036a*/ 	.byte	0xff
	.zero		1


	//   ....[36]....
        /*036c*/ 	.word	0x00001a10
        /*0370*/ 	.word	0x000000ff
        /*0374*/ 	.word	0x00000038
        /*0378*/ 	.short	0x010a
        /*037a*/ 	.byte	0x04
	.zero		1


	//   ....[37]....
        /*037c*/ 	.word	0x00001aa0
        /*0380*/ 	.word	0x000000ff
        /*0384*/ 	.word	0x00000038
        /*0388*/ 	.short	0x010a
        /*038a*/ 	.byte	0x21
	.zero		1


	//   ....[38]....
        /*038c*/ 	.word	0x00001be0
        /*0390*/ 	.word	0x000000ff
        /*0394*/ 	.word	0x00000038
        /*0398*/ 	.short	0x010a
        /*039a*/ 	.byte	0x04
	.zero		1


	//   ....[39]....
        /*039c*/ 	.word	0x00001ec0
        /*03a0*/ 	.word	0x000000ff
        /*03a4*/ 	.word	0x000000a8
        /*03a8*/ 	.short	0x0101
        /*03aa*/ 	.byte	0x06
	.zero		1


	//   ....[40]....
        /*03ac*/ 	.word	0x00001ee0
        /*03b0*/ 	.word	0x000000ff
        /*03b4*/ 	.word	0x00000038
        /*03b8*/ 	.short	0x010a
        /*03ba*/ 	.byte	0x04
	.zero		1


	//   ....[41]....
        /*03bc*/ 	.word	0x00001f60
        /*03c0*/ 	.word	0x000000ff
        /*03c4*/ 	.word	0x00000038
        /*03c8*/ 	.short	0x010a
        /*03ca*/ 	.byte	0x21
	.zero		1


	//   ....[42]....
        /*03cc*/ 	.word	0x000020a0
        /*03d0*/ 	.word	0x000000ff
        /*03d4*/ 	.word	0x00000038
        /*03d8*/ 	.short	0x010a
        /*03da*/ 	.byte	0x04
	.zero		1


	//   ....[43]....
        /*03dc*/ 	.word	0x00002390
        /*03e0*/ 	.word	0x00000003
        /*03e4*/ 	.word	0x000000b0
        /*03e8*/ 	.short	0x010a
        /*03ea*/ 	.byte	0xff
	.zero		1


	//   ....[44]....
        /*03ec*/ 	.word	0x000024e0
        /*03f0*/ 	.word	0x00000000
        /*03f4*/ 	.word	0x00000000
        /*03f8*/ 	.short	0x0101
        /*03fa*/ 	.byte	0xff
	.zero		1


	//   ....[45]....
        /*03fc*/ 	.word	0x00002aa0
        /*0400*/ 	.word	0x000000ff
        /*0404*/ 	.word	0x00000000
        /*0408*/ 	.short	0x010a
        /*040a*/ 	.byte	0x04
	.zero		1


	//   ....[46]....
        /*040c*/ 	.word	0x00002b30
        /*0410*/ 	.word	0x000000ff
        /*0414*/ 	.word	0x00000000
        /*0418*/ 	.short	0x010a
        /*041a*/ 	.byte	0x05
	.zero		1


	//   ....[47]....
        /*041c*/ 	.word	0x00002bc0
        /*0420*/ 	.word	0x000000ff
        /*0424*/ 	.word	0x00000000
        /*0428*/ 	.short	0x010a
        /*042a*/ 	.byte	0x05
	.zero		1


	//   ....[48]....
        /*042c*/ 	.word	0x00002c50
        /*0430*/ 	.word	0x000000ff
        /*0434*/ 	.word	0x00000000
        /*0438*/ 	.short	0x010a
        /*043a*/ 	.byte	0x05
	.zero		1


	//   ....[49]....
        /*043c*/ 	.word	0x00002ce0
        /*0440*/ 	.word	0x000000ff
        /*0444*/ 	.word	0x00000000
        /*0448*/ 	.short	0x010a
        /*044a*/ 	.byte	0x05
	.zero		1


	//   ....[50]....
        /*044c*/ 	.word	0x00002d70
        /*0450*/ 	.word	0x000000ff
        /*0454*/ 	.word	0x00000000
        /*0458*/ 	.short	0x010a
        /*045a*/ 	.byte	0x05
	.zero		1


	//   ....[51]....
        /*045c*/ 	.word	0x00002e10
        /*0460*/ 	.word	0x00000000
        /*0464*/ 	.word	0x00000000
        /*0468*/ 	.short	0x010a
        /*046a*/ 	.byte	0xff
	.zero		1


	//   ....[52]....
        /*046c*/ 	.word	0x00002f30
        /*0470*/ 	.word	0x00000002
        /*0474*/ 	.word	0x000000f0
        /*0478*/ 	.short	0x010a
        /*047a*/ 	.byte	0xff
	.zero		1


	//   ....[53]....
        /*047c*/ 	.word	0x00002fa0
        /*0480*/ 	.word	0x00000002
        /*0484*/ 	.word	0x00000000
        /*0488*/ 	.short	0x0101
        /*048a*/ 	.byte	0xff
	.zero		1


	//   ....[54]....
        /*048c*/ 	.word	0x00002fc0
        /*0490*/ 	.word	0x000000ff
        /*0494*/ 	.word	0x000000c0
        /*0498*/ 	.short	0x010a
        /*049a*/ 	.byte	0x04
	.zero		1


	//   ....[55]....
        /*049c*/ 	.word	0x000030e0
        /*04a0*/ 	.word	0x00000002
        /*04a4*/ 	.word	0x000000b0
        /*04a8*/ 	.short	0x010a
        /*04aa*/ 	.byte	0xff
	.zero		1


	//   ....[56]....
        /*04ac*/ 	.word	0x000031e0
        /*04b0*/ 	.word	0x00000002
        /*04b4*/ 	.word	0x00000000
        /*04b8*/ 	.short	0x0101
        /*04ba*/ 	.byte	0xff
	.zero		1


	//   ....[57]....
        /*04bc*/ 	.word	0x00003270
        /*04c0*/ 	.word	0x000000ff
        /*04c4*/ 	.word	0x000000c0
        /*04c8*/ 	.short	0x0106
        /*04ca*/ 	.byte	0x04
	.zero		1


	//   ....[58]....
        /*04cc*/ 	.word	0x00003290
        /*04d0*/ 	.word	0x000000ff
        /*04d4*/ 	.word	0x000000c0
        /*04d8*/ 	.short	0x010a
        /*04da*/ 	.byte	0x04
	.zero		1


	//   ....[59]....
        /*04dc*/ 	.word	0x00003320
        /*04e0*/ 	.word	0x000000ff
        /*04e4*/ 	.word	0x000000c0
        /*04e8*/ 	.short	0x0106
        /*04ea*/ 	.byte	0x07
	.zero		1


	//   ....[60]....
        /*04ec*/ 	.word	0x00003360
        /*04f0*/ 	.word	0x00000000
        /*04f4*/ 	.word	0x000000c0
        /*04f8*/ 	.short	0x010a
        /*04fa*/ 	.byte	0xff
	.zero		1


	//   ....[61]....
        /*04fc*/ 	.word	0x000039d0
        /*0500*/ 	.word	0x00000002
        /*0504*/ 	.word	0x000000b0
        /*0508*/ 	.short	0x010a
        /*050a*/ 	.byte	0xff
	.zero		1


	//   ....[62]....
        /*050c*/ 	.word	0x00003af0
        /*0510*/ 	.word	0x00000000
        /*0514*/ 	.word	0x00000000
        /*0518*/ 	.short	0x0101
        /*051a*/ 	.byte	0xff
	.zero		1


	//   ....[63]....
        /*051c*/ 	.word	0x00004020
        /*0520*/ 	.word	0x000000ff
        /*0524*/ 	.word	0x00000000
        /*0528*/ 	.short	0x010a
        /*052a*/ 	.byte	0x04
	.zero		1


	//   ....[64]....
        /*052c*/ 	.word	0x00004070
        /*0530*/ 	.word	0x000000ff
        /*0534*/ 	.word	0x000000e0
        /*0538*/ 	.short	0x010a
        /*053a*/ 	.byte	0x42
	.zero		1


	//   ....[65]....
        /*053c*/ 	.word	0x000042b0
        /*0540*/ 	.word	0x000000ff
        /*0544*/ 	.word	0x00000000
        /*0548*/ 	.short	0x010a
        /*054a*/ 	.byte	0x07
	.zero		1


	//   ....[66]....
        /*054c*/ 	.word	0x000043e0
        /*0550*/ 	.word	0x000000ff
        /*0554*/ 	.word	0x00000000
        /*0558*/ 	.short	0x010a
        /*055a*/ 	.byte	0x04
	.zero		1


	//   ....[67]....
        /*055c*/ 	.word	0x00004830
        /*0560*/ 	.word	0x000000ff
        /*0564*/ 	.word	0x00000000
        /*0568*/ 	.short	0x010a
        /*056a*/ 	.byte	0x04
	.zero		1


	//   ....[68]....
        /*056c*/ 	.word	0x000048c0
        /*0570*/ 	.word	0x000000ff
        /*0574*/ 	.word	0x00000000
        /*0578*/ 	.short	0x010a
        /*057a*/ 	.byte	0x04
	.zero		1


	//   ....[69]....
        /*057c*/ 	.word	0x00004da0
        /*0580*/ 	.word	0x00000008
        /*0584*/ 	.word	0x000000b0
        /*0588*/ 	.short	0x010a
        /*058a*/ 	.byte	0xff
	.zero		1


	//   ....[70]....
        /*058c*/ 	.word	0x00004f10
        /*0590*/ 	.word	0x00000000
        /*0594*/ 	.word	0x00000000
        /*0598*/ 	.short	0x0101
        /*059a*/ 	.byte	0xff
	.zero		1


	//   ....[71]....
        /*059c*/ 	.word	0x000053e0
        /*05a0*/ 	.word	0x000000ff
        /*05a4*/ 	.word	0x000000a8
        /*05a8*/ 	.short	0x010a
        /*05aa*/ 	.byte	0x15
	.zero		1


	//   ....[72]....
        /*05ac*/ 	.word	0x000055b0
        /*05b0*/ 	.word	0x000000ff
        /*05b4*/ 	.word	0x00000088
        /*05b8*/ 	.short	0x010a
        /*05ba*/ 	.byte	0x04
	.zero		1


	//   ....[73]....
        /*05bc*/ 	.word	0x000057f0
        /*05c0*/ 	.word	0x000000ff
        /*05c4*/ 	.word	0x00000070
        /*05c8*/ 	.short	0x010b
        /*05ca*/ 	.byte	0x04
	.zero		1


	//   ....[74]....
        /*05cc*/ 	.word	0x00005800
        /*05d0*/ 	.word	0x000000ff
        /*05d4*/ 	.word	0x00000000
        /*05d8*/ 	.short	0x0101
        /*05da*/ 	.byte	0x07
	.zero		1


	//   ....[75]....
        /*05dc*/ 	.word	0x00005810
        /*05e0*/ 	.word	0x000000ff
        /*05e4*/ 	.word	0x00000088
        /*05e8*/ 	.short	0x010a
        /*05ea*/ 	.byte	0x05
	.zero		1


	//   ....[76]....
        /*05ec*/ 	.word	0x00005a70
        /*05f0*/ 	.word	0x000000ff
        /*05f4*/ 	.word	0x00000070
        /*05f8*/ 	.short	0x010b
        /*05fa*/ 	.byte	0x05
	.zero		1


	//   ....[77]....
        /*05fc*/ 	.word	0x00005a80
        /*0600*/ 	.word	0x000000ff
        /*0604*/ 	.word	0x00000000
        /*0608*/ 	.short	0x0101
        /*060a*/ 	.byte	0x07
	.zero		1


	//   ....[78]....
        /*060c*/ 	.word	0x00005a90
        /*0610*/ 	.word	0x000000ff
        /*0614*/ 	.word	0x00000088
        /*0618*/ 	.short	0x010a
        /*061a*/ 	.byte	0x04
	.zero		1


	//   ....[79]....
        /*061c*/ 	.word	0x00005d00
        /*0620*/ 	.word	0x000000ff
        /*0624*/ 	.word	0x00000070
        /*0628*/ 	.short	0x010b
        /*062a*/ 	.byte	0x04
	.zero		1


	//   ....[80]....
        /*062c*/ 	.word	0x00005d10
        /*0630*/ 	.word	0x000000ff
        /*0634*/ 	.word	0x00000000
        /*0638*/ 	.short	0x0101
        /*063a*/ 	.byte	0x07
	.zero		1


	//   ....[81]....
        /*063c*/ 	.word	0x00005d20
        /*0640*/ 	.word	0x000000ff
        /*0644*/ 	.word	0x00000088
        /*0648*/ 	.short	0x010a
        /*064a*/ 	.byte	0x05
	.zero		1


	//   ....[82]....
        /*064c*/ 	.word	0x00005fc0
        /*0650*/ 	.word	0x000000ff
        /*0654*/ 	.word	0x00000070
        /*0658*/ 	.short	0x010b
        /*065a*/ 	.byte	0x05
	.zero		1


	//   ....[83]....
        /*065c*/ 	.word	0x00005fd0
        /*0660*/ 	.word	0x000000ff
        /*0664*/ 	.word	0x00000000
        /*0668*/ 	.short	0x0101
        /*066a*/ 	.byte	0x04
	.zero		1


	//   ....[84]....
        /*066c*/ 	.word	0x00006040
        /*0670*/ 	.word	0x000000ff
        /*0674*/ 	.word	0x00000000
        /*0678*/ 	.short	0x010a
        /*067a*/ 	.byte	0x04
	.zero		1


	//   ....[85]....
        /*067c*/ 	.word	0x000060d0
        /*0680*/ 	.word	0x000000ff
        /*0684*/ 	.word	0x00000000
        /*0688*/ 	.short	0x010a
        /*068a*/ 	.byte	0x05
	.zero		1


	//   ....[86]....
        /*068c*/ 	.word	0x00006170
        /*0690*/ 	.word	0x00000000
        /*0694*/ 	.word	0x00000000
        /*0698*/ 	.short	0x010a
        /*069a*/ 	.byte	0xff
	.zero		1


	//   ....[87]....
        /*069c*/ 	.word	0x000064e0
        /*06a0*/ 	.word	0x00000000
        /*06a4*/ 	.word	0x000000b0
        /*06a8*/ 	.short	0x010a
        /*06aa*/ 	.byte	0xff
	.zero		1


	//   ....[88]....
        /*06ac*/ 	.word	0x000065b0
        /*06b0*/ 	.word	0x00000000
        /*06b4*/ 	.word	0x00000000
        /*06b8*/ 	.short	0x0101
        /*06ba*/ 	.byte	0xff
	.zero		1


	//   ....[89]....
        /*06bc*/ 	.word	0x00007270
        /*06c0*/ 	.word	0x00000000
        /*06c4*/ 	.word	0x00000070
        /*06c8*/ 	.short	0x010a
        /*06ca*/ 	.byte	0xff
	.zero		1


	//   ....[90]....
        /*06cc*/ 	.word	0x000072e0
        /*06d0*/ 	.word	0x00000068
        /*06d4*/ 	.word	0x000000d0
        /*06d8*/ 	.short	0x010a
        /*06da*/ 	.byte	0xff
	.zero		1


	//   ....[91]....
        /*06dc*/ 	.word	0x000073d0
        /*06e0*/ 	.word	0x00000000
        /*06e4*/ 	.word	0x00000070
        /*06e8*/ 	.short	0x010a
        /*06ea*/ 	.byte	0xff
	.zero		1


	//   ....[92]....
        /*06ec*/ 	.word	0x000074f0
        /*06f0*/ 	.word	0x00000068
        /*06f4*/ 	.word	0x000000d0
        /*06f8*/ 	.short	0x010a
        /*06fa*/ 	.byte	0xff
	.zero		1


	//   ....[93]....
        /*06fc*/ 	.word	0x00008370
        /*0700*/ 	.word	0x00000000
        /*0704*/ 	.word	0x00000000
        /*0708*/ 	.short	0x0101
        /*070a*/ 	.byte	0xff
	.zero		1


	//   ....[94]....
        /*070c*/ 	.word	0x00008380
        /*0710*/ 	.word	0x00000014
        /*0714*/ 	.word	0x00000070
        /*0718*/ 	.short	0x010a
        /*071a*/ 	.byte	0xff
	.zero		1


	//   ....[95]....
        /*071c*/ 	.word	0x00008440
        /*0720*/ 	.word	0x00000014
        /*0724*/ 	.word	0x00000070
        /*0728*/ 	.short	0x010a
        /*072a*/ 	.byte	0xff
	.zero		1


	//   ....[96]....
        /*072c*/ 	.word	0x00009320
        /*0730*/ 	.word	0x0000002e
        /*0734*/ 	.word	0x00000000
        /*0738*/ 	.short	0x0101
        /*073a*/ 	.byte	0xff
	.zero		1


	//   ....[97]....
        /*073c*/ 	.word	0x00009360
        /*0740*/ 	.word	0x00000015
        /*0744*/ 	.word	0x00000070
        /*0748*/ 	.short	0x010a
        /*074a*/ 	.byte	0xff
	.zero		1


	//   ....[98]....
        /*074c*/ 	.word	0x00009430
        /*0750*/ 	.word	0x00000015
        /*0754*/ 	.word	0x00000070
        /*0758*/ 	.short	0x010a
        /*075a*/ 	.byte	0xff
	.zero		1


	//   ....[99]....
        /*075c*/ 	.word	0x0000a320
        /*0760*/ 	.word	0x0000002e
        /*0764*/ 	.word	0x00000000
        /*0768*/ 	.short	0x0101
        /*076a*/ 	.byte	0xff
	.zero		1


	//   ....[100]....
        /*076c*/ 	.word	0x0000a340
        /*0770*/ 	.word	0x00000002
        /*0774*/ 	.word	0x00000070
        /*0778*/ 	.short	0x010a
        /*077a*/ 	.byte	0xff
	.zero		1


	//   ....[101]....
        /*077c*/ 	.word	0x0000a3f0
        /*0780*/ 	.word	0x00000002
        /*0784*/ 	.word	0x00000070
        /*0788*/ 	.short	0x010a
        /*078a*/ 	.byte	0xff
	.zero		1


	//   ....[102]....
        /*078c*/ 	.word	0x0000ac90
        /*0790*/ 	.word	0x000000ff
        /*0794*/ 	.word	0x00000000
        /*0798*/ 	.short	0x0101
        /*079a*/ 	.byte	0x04
	.zero		1


	//   ....[103]....
        /*079c*/ 	.word	0x0000b2f0
        /*07a0*/ 	.word	0x00000000
        /*07a4*/ 	.word	0x00000000
        /*07a8*/ 	.short	0x0101
        /*07aa*/ 	.byte	0xff
	.zero		1


	//   ....[104]....
        /*07ac*/ 	.word	0x0000b5a0
        /*07b0*/ 	.word	0x000000ff
        /*07b4*/ 	.word	0x00000000
        /*07b8*/ 	.short	0x0101
        /*07ba*/ 	.byte	0x04
	.zero		1


	//   ....[105]....
        /*07bc*/ 	.word	0x0000b5c0
        /*07c0*/ 	.word	0x00000000
        /*07c4*/ 	.word	0x00000100
        /*07c8*/ 	.short	0x010a
        /*07ca*/ 	.byte	0xff
	.zero		1


	//   ....[106]....
        /*07cc*/ 	.word	0x0000b620
        /*07d0*/ 	.word	0x00000000
        /*07d4*/ 	.word	0x00000038
        /*07d8*/ 	.short	0x010a
        /*07da*/ 	.byte	0xff
	.zero		1


	//   ....[107]....
        /*07dc*/ 	.word	0x0000b680
        /*07e0*/ 	.word	0x00000000
        /*07e4*/ 	.word	0x00000038
        /*07e8*/ 	.short	0x010a
        /*07ea*/ 	.byte	0xff
	.zero		1


	//   ....[108]....
        /*07ec*/ 	.word	0x0000b6d0
        /*07f0*/ 	.word	0x00000003
        /*07f4*/ 	.word	0x000000b0
        /*07f8*/ 	.short	0x010a
        /*07fa*/ 	.byte	0xff
	.zero		1


	//   ....[109]....
        /*07fc*/ 	.word	0x0000b730
        /*0800*/ 	.word	0x00000000
        /*0804*/ 	.word	0x00000000
        /*0808*/ 	.short	0x010a
        /*080a*/ 	.byte	0xff
	.zero		1


	//   ....[110]....
        /*080c*/ 	.word	0x0000b790
        /*0810*/ 	.word	0x00000000
        /*0814*/ 	.word	0x00000000
        /*0818*/ 	.short	0x010a
        /*081a*/ 	.byte	0xff
	.zero		1


	//   ....[111]....
        /*081c*/ 	.word	0x0000b7f0
        /*0820*/ 	.word	0x00000000
        /*0824*/ 	.word	0x00000000
        /*0828*/ 	.short	0x010a
        /*082a*/ 	.byte	0xff
	.zero		1


	//   ....[112]....
        /*082c*/ 	.word	0x0000b850
        /*0830*/ 	.word	0x00000000
        /*0834*/ 	.word	0x00000000
        /*0838*/ 	.short	0x010a
        /*083a*/ 	.byte	0xff
	.zero		1


	//   ....[113]....
        /*083c*/ 	.word	0x0000b8b0
        /*0840*/ 	.word	0x00000000
        /*0844*/ 	.word	0x00000000
        /*0848*/ 	.short	0x010a
        /*084a*/ 	.byte	0xff
	.zero		1


	//   ....[114]....
        /*084c*/ 	.word	0x0000b910
        /*0850*/ 	.word	0x00000000
        /*0854*/ 	.word	0x00000000
        /*0858*/ 	.short	0x010a
        /*085a*/ 	.byte	0xff
	.zero		1


	//   ....[115]....
        /*085c*/ 	.word	0x0000b960
        /*0860*/ 	.word	0x00000002
        /*0864*/ 	.word	0x000000f0
        /*0868*/ 	.short	0x010a
        /*086a*/ 	.byte	0xff
	.zero		1


	//   ....[116]....
        /*086c*/ 	.word	0x0000b9c0
        /*0870*/ 	.word	0x00000002
        /*0874*/ 	.word	0x000000c0
        /*0878*/ 	.short	0x010a
        /*087a*/ 	.byte	0xff
	.zero		1


	//   ....[117]....
        /*087c*/ 	.word	0x0000ba10
        /*0880*/ 	.word	0x00000002
        /*0884*/ 	.word	0x000000b0
        /*0888*/ 	.short	0x010a
        /*088a*/ 	.byte	0xff
	.zero		1


	//   ....[118]....
        /*088c*/ 	.word	0x0000ba70
        /*0890*/ 	.word	0x00000000
        /*0894*/ 	.word	0x000000c0
        /*0898*/ 	.short	0x010a
        /*089a*/ 	.byte	0xff
	.zero		1


	//   ....[119]....
        /*089c*/ 	.word	0x0000bac0
        /*08a0*/ 	.word	0x00000002
        /*08a4*/ 	.word	0x000000b0
        /*08a8*/ 	.short	0x010a
        /*08aa*/ 	.byte	0xff
	.zero		1


	//   ....[120]....
        /*08ac*/ 	.word	0x0000bb20
        /*08b0*/ 	.word	0x00000000
        /*08b4*/ 	.word	0x000000e0
        /*08b8*/ 	.short	0x010a
        /*08ba*/ 	.byte	0xff
	.zero		1


	//   ....[121]....
        /*08bc*/ 	.word	0x0000bb80
        /*08c0*/ 	.word	0x00000000
        /*08c4*/ 	.word	0x00000000
        /*08c8*/ 	.short	0x010a
        /*08ca*/ 	.byte	0xff
	.zero		1


	//   ....[122]....
        /*08cc*/ 	.word	0x0000bbe0
        /*08d0*/ 	.word	0x00000000
        /*08d4*/ 	.word	0x00000000
        /*08d8*/ 	.short	0x010a
        /*08da*/ 	.byte	0xff
	.zero		1


	//   ....[123]....
        /*08dc*/ 	.word	0x0000bc40
        /*08e0*/ 	.word	0x00000000
        /*08e4*/ 	.word	0x00000000
        /*08e8*/ 	.short	0x010a
        /*08ea*/ 	.byte	0xff
	.zero		1


	//   ....[124]....
        /*08ec*/ 	.word	0x0000bc90
        /*08f0*/ 	.word	0x00000008
        /*08f4*/ 	.word	0x000000b0
        /*08f8*/ 	.short	0x010a
        /*08fa*/ 	.byte	0xff
	.zero		1


	//   ....[125]....
        /*08fc*/ 	.word	0x0000bcf0
        /*0900*/ 	.word	0x00000000
        /*0904*/ 	.word	0x000000a8
        /*0908*/ 	.short	0x010a
        /*090a*/ 	.byte	0xff
	.zero		1


	//   ....[126]....
        /*090c*/ 	.word	0x0000bd50
        /*0910*/ 	.word	0x00000000
        /*0914*/ 	.word	0x00000088
        /*0918*/ 	.short	0x010a
        /*091a*/ 	.byte	0xff
	.zero		1


	//   ....[127]....
        /*091c*/ 	.word	0x0000bdb0
        /*0920*/ 	.word	0x00000000
        /*0924*/ 	.word	0x00000088
        /*0928*/ 	.short	0x010a
        /*092a*/ 	.byte	0xff
	.zero		1


	//   ....[128]....
        /*092c*/ 	.word	0x0000be10
        /*0930*/ 	.word	0x00000000
        /*0934*/ 	.word	0x00000088
        /*0938*/ 	.short	0x010a
        /*093a*/ 	.byte	0xff
	.zero		1


	//   ....[129]....
        /*093c*/ 	.word	0x0000be70
        /*0940*/ 	.word	0x00000002
        /*0944*/ 	.word	0x00000088
        /*0948*/ 	.short	0x010a
        /*094a*/ 	.byte	0xff
	.zero		1


	//   ....[130]....
        /*094c*/ 	.word	0x0000bed0
        /*0950*/ 	.word	0x00000000
        /*0954*/ 	.word	0x00000000
        /*0958*/ 	.short	0x010a
        /*095a*/ 	.byte	0xff
	.zero		1


	//   ....[131]....
        /*095c*/ 	.word	0x0000bf30
        /*0960*/ 	.word	0x00000000
        /*0964*/ 	.word	0x00000000
        /*0968*/ 	.short	0x010a
        /*096a*/ 	.byte	0xff
	.zero		1


	//   ....[132]....
        /*096c*/ 	.word	0x0000bf80
        /*0970*/ 	.word	0x00000000
        /*0974*/ 	.word	0x000000b0
        /*0978*/ 	.short	0x010a
        /*097a*/ 	.byte	0xff
	.zero		1


	//   ....[133]....
        /*097c*/ 	.word	0x0000bfd0
        /*0980*/ 	.word	0x00000000
        /*0984*/ 	.word	0x00000070
        /*0988*/ 	.short	0x010a
        /*098a*/ 	.byte	0xff
	.zero		1


	//   ....[134]....
        /*098c*/ 	.word	0x0000c020
        /*0990*/ 	.word	0x00000068
        /*0994*/ 	.word	0x000000d0
        /*0998*/ 	.short	0x010a
        /*099a*/ 	.byte	0xff
	.zero		1


	//   ....[135]....
        /*099c*/ 	.word	0x0000c070
        /*09a0*/ 	.word	0x00000014
        /*09a4*/ 	.word	0x00000070
        /*09a8*/ 	.short	0x010a
        /*09aa*/ 	.byte	0xff
	.zero		1


	//   ....[136]....
        /*09ac*/ 	.word	0x0000c0c0
        /*09b0*/ 	.word	0x00000015
        /*09b4*/ 	.word	0x00000070
        /*09b8*/ 	.short	0x010a
        /*09ba*/ 	.byte	0xff
	.zero		1


	//   ....[137]....
        /*09bc*/ 	.word	0x0000c110
        /*09c0*/ 	.word	0x00000002
        /*09c4*/ 	.word	0x00000070
        /*09c8*/ 	.short	0x010a
        /*09ca*/ 	.byte	0xff
	.zero		1


	//----- nvinfo : EIATTR_NUM_MBARRIERS
	.align		4
.L_47:
        /*09cc*/ 	.byte	0x03, 0x38
        /*09ce*/ 	.short	0x0022


	//----- nvinfo : EIATTR_EXIT_INSTR_OFFSETS
	.align		4
        /*09d0*/ 	.byte	0x04, 0x1c
        /*09d2*/ 	.short	(.L_49 - .L_48)


	//   ....[0]....
.L_48:
        /*09d4*/ 	.word	0x00002e40


	//   ....[1]....
        /*09d8*/ 	.word	0x00003330


	//   ....[2]....
        /*09dc*/ 	.word	0x00003390


	//   ....[3]....
        /*09e0*/ 	.word	0x00004b20


	//   ....[4]....
        /*09e4*/ 	.word	0x000061a0


	//   ....[5]....
        /*09e8*/ 	.word	0x000061e0


	//   ....[6]....
        /*09ec*/ 	.word	0x0000b490


	//   ....[7]....
        /*09f0*/ 	.word	0x0000b510


	//   ....[8]....
        /*09f4*/ 	.word	0x0000b540


	//   ....[9]....
        /*09f8*/ 	.word	0x0000b5b0


	//----- nvinfo : EIATTR_MAX_THREADS
	.align		4
.L_49:
        /*09fc*/ 	.byte	0x04, 0x05
        /*09fe*/ 	.short	(.L_51 - .L_50)
.L_50:
        /*0a00*/ 	.word	0x00000100
        /*0a04*/ 	.word	0x00000001
        /*0a08*/ 	.word	0x00000001


	//----- nvinfo : EIATTR_CRS_STACK_SIZE
	.align		4
.L_51:
        /*0a0c*/ 	.byte	0x04, 0x1e
        /*0a0e*/ 	.short	(.L_53 - .L_52)
.L_52:
        /*0a10*/ 	.word	0x00000000


	//----- nvinfo : EIATTR_CBANK_PARAM_SIZE
	.align		4
.L_53:
        /*0a14*/ 	.byte	0x03, 0x19
        /*0a16*/ 	.short	0x0c00


	//----- nvinfo : EIATTR_PARAM_CBANK
	.align		4
        /*0a18*/ 	.byte	0x04, 0x0a
        /*0a1a*/ 	.short	(.L_55 - .L_54)
	.align		4
.L_54:
        /*0a1c*/ 	.word	index@(.nv.constant0._ZN7cutlass13device_kernelINS_4gemm6kernel13GemmUniversalIN4cute5tupleIJiiiiEEENS1_10collective13CollectiveMmaINS1_46MainloopSm100TmaUmmaWarpSpecializedBlockScaledILi7ELi2ELi2ENS5_IJNS4_1CILi2EEENSA_ILi1EEESC_EEEEENS5_IJNSA_ILi128EEENSA_ILi64EEENSA_ILi256EEEEEENS5_IJNS_12float_e2m1_tENS_13float_ue4m3_tEEEENS5_IJNS5_IJlSC_lEEENS4_6LayoutINS5_IJNS5_IJNS5_IJNSA_ILi32EEENSA_ILi4EEEEEEiEEENS5_IJNS5_IJNSA_ILi16EEESP_EEEiEEENS5_IJSC_iEEEEEENS5_IJSU_NS5_IJNS5_IJNSA_ILi0EEESC_EEENSA_ILi512EEEEEENS5_IJSX_iEEEEEEEEEEESL_S14_NS4_8TiledMMAINS4_8MMA_AtomIJNS4_17SM100_MMA_MXF4_SSISJ_SJ_fSK_Li128ELi64ELi16ELNS4_4UMMA5MajorE0ELS19_0ELNS18_7ScaleInE0ELS1A_0EEEEEENSN_INS5_IJSC_SC_SC_EEENS5_IJSX_SX_SX_EEEEENS5_IJNS4_10UnderscoreES1G_S1G_EEEEENS5_IJNS4_13SM90_TMA_LOADES1J_EEENS5_IJNS4_14ComposedLayoutINS4_7SwizzleILi3ELi4ELi3EEENS4_18smem_ptr_flag_bitsILi4EEENSN_INS5_IJNSA_ILi8EEESH_EEENS5_IJSH_SC_EEEEEEENSN_INS5_IJNS5_IJNS5_IJSQ_SC_EEEST_EEESC_NS5_IJSC_SP_EEEEEENS5_IJNS5_IJNS5_IJST_SZ_EEESY_EEESX_NS5_IJSP_SZ_EEEEEEEEEEEvNS4_8identityENS5_IJNS4_23SM90_TMA_LOAD_MULTICASTES26_EEES24_vS25_EENS_8epilogue10collective18CollectiveEpilogueINS29_23Sm100TmaWarpSpecializedILi3ELi2ELi16ELb1ELb0EEEJNS5_IJSG_SG_SH_EEENS5_IJNSN_ISG_SC_EENSN_INS5_IJSS_SB_EEENS5_IJSC_SO_EEEEEEEENS_10bfloat16_tESM_S2K_SM_NS29_6fusion15FusionCallbacksIS2D_NS2L_17LinearCombinationIS2K_fS2K_fLNS_15FloatRoundStyleE2EEES2E_S2J_JEEENS4_5SM1004TMEM4LOAD26SM100_TMEM_LOAD_32dp32b16xES1J_NS1L_INS1M_ILi1ELi4ELi3EEENS1O_ILi16EEENSN_INS5_IJS1Q_SS_EEENS5_IJSS_SC_EEEEEEENS4_39AutoVectorizingCopyWithAssumedAlignmentILi128EEENS4_14SM90_TMA_STOREES30_S32_S32_EEEvvEEEEvNT_6ParamsE)
        /*0a20*/ 	.short	0x0380
        /*0a22*/ 	.short	0x0c00


	//----- nvinfo : EIATTR_SW_WAR
	.align		4
.L_55:
        /*0a24*/ 	.byte	0x04, 0x36
        /*0a26*/ 	.short	(.L_57 - .L_56)
.L_56:
        /*0a28*/ 	.word	0x00000008
.L_57:


//--------------------- .nv.callgraph             --------------------------
	.section	.nv.callgraph,"",@"SHT_CUDA_CALLGRAPH"
	.align	4
	.sectionentsize	8
	.align		4
        /*0000*/ 	.word	0x00000000
	.align		4
        /*0004*/ 	.word	0xffffffff
	.align		4
        /*0008*/ 	.word	index@(_ZN7cutlass13device_kernelINS_4gemm6kernel13GemmUniversalIN4cute5tupleIJiiiiEEENS1_10collective13CollectiveMmaINS1_46MainloopSm100TmaUmmaWarpSpecializedBlockScaledILi7ELi2ELi2ENS5_IJNS4_1CILi2EEENSA_ILi1EEESC_EEEEENS5_IJNSA_ILi128EEENSA_ILi64EEENSA_ILi256EEEEEENS5_IJNS_12float_e2m1_tENS_13float_ue4m3_tEEEENS5_IJNS5_IJlSC_lEEENS4_6LayoutINS5_IJNS5_IJNS5_IJNSA_ILi32EEENSA_ILi4EEEEEEiEEENS5_IJNS5_IJNSA_ILi16EEESP_EEEiEEENS5_IJSC_iEEEEEENS5_IJSU_NS5_IJNS5_IJNSA_ILi0EEESC_EEENSA_ILi512EEEEEENS5_IJSX_iEEEEEEEEEEESL_S14_NS4_8TiledMMAINS4_8MMA_AtomIJNS4_17SM100_MMA_MXF4_SSISJ_SJ_fSK_Li128ELi64ELi16ELNS4_4UMMA5MajorE0ELS19_0ELNS18_7ScaleInE0ELS1A_0EEEEEENSN_INS5_IJSC_SC_SC_EEENS5_IJSX_SX_SX_EEEEENS5_IJNS4_10UnderscoreES1G_S1G_EEEEENS5_IJNS4_13SM90_TMA_LOADES1J_EEENS5_IJNS4_14ComposedLayoutINS4_7SwizzleILi3ELi4ELi3EEENS4_18smem_ptr_flag_bitsILi4EEENSN_INS5_IJNSA_ILi8EEESH_EEENS5_IJSH_SC_EEEEEEENSN_INS5_IJNS5_IJNS5_IJSQ_SC_EEEST_EEESC_NS5_IJSC_SP_EEEEEENS5_IJNS5_IJNS5_IJST_SZ_EEESY_EEESX_NS5_IJSP_SZ_EEEEEEEEEEEvNS4_8identityENS5_IJNS4_23SM90_TMA_LOAD_MULTICASTES26_EEES24_vS25_EENS_8epilogue10collective18CollectiveEpilogueINS29_23Sm100TmaWarpSpecializedILi3ELi2ELi16ELb1ELb0EEEJNS5_IJSG_SG_SH_EEENS5_IJNSN_ISG_SC_EENSN_INS5_IJSS_SB_EEENS5_IJSC_SO_EEEEEEEENS_10bfloat16_tESM_S2K_SM_NS29_6fusion15FusionCallbacksIS2D_NS2L_17LinearCombinationIS2K_fS2K_fLNS_15FloatRoundStyleE2EEES2E_S2J_JEEENS4_5SM1004TMEM4LOAD26SM100_TMEM_LOAD_32dp32b16xES1J_NS1L_INS1M_ILi1ELi4ELi3EEENS1O_ILi16EEENSN_INS5_IJS1Q_SS_EEENS5_IJSS_SC_EEEEEEENS4_39AutoVectorizingCopyWithAssumedAlignmentILi128EEENS4_14SM90_TMA_STOREES30_S32_S32_EEEvvEEEEvNT_6ParamsE)
	.align		4
        /*000c*/ 	.word	index@(__assertfail)
	.align		4
        /*0010*/ 	.word	0x00000000
	.align		4
        /*0014*/ 	.word	0xfffffffe
	.align		4
        /*0018*/ 	.word	0x00000000
	.align		4
        /*001c*/ 	.word	0xfffffffd
	.align		4
        /*0020*/ 	.word	0x00000000
	.align		4
        /*0024*/ 	.word	0xfffffffc


//--------------------- .nv.constant4             --------------------------
	.section	.nv.constant4,"a",@progbits
	.align	8
	.align		8
.nv.constant4:
        /*0000*/ 	.dword	__assertfail
	.align		8
        /*0008*/ 	.dword	__unnamed_1
	.align		8
        /*0010*/ 	.dword	__unnamed_2
	.align		8
        /*0018*/ 	.dword	_ZN40_INTERNAL_ca657f19_4_k_cu_85f13017_382214cuda3std3__45__cpo5beginE
	.align		8
        /*0020*/ 	.dword	_ZN40_INTERNAL_ca657f19_4_k_cu_85f13017_382214cuda3std3__45__cpo3endE
	.align		8
        /*0028*/ 	.dword	_ZN40_INTERNAL_ca657f19_4_k_cu_85f13017_382214cuda3std3__45__cpo6cbeginE
	.align		8
        /*0030*/ 	.dword	_ZN40_INTERNAL_ca657f19_4_k_cu_85f13017_382214cuda3std3__45__cpo4cendE
	.align		8
        /*0038*/ 	.dword	_ZN40_INTERNAL_ca657f19_4_k_cu_85f13017_382214cuda3std3__442_GLOBAL__N__ca657f19_4_k_cu_85f13017_382216ignoreE
	.align		8
        /*0040*/ 	.dword	_ZN40_INTERNAL_ca657f19_4_k_cu_85f13017_382214cuda3std3__419piecewise_constructE
	.align		8
        /*0048*/ 	.dword	_ZN40_INTERNAL_ca657f19_4_k_cu_85f13017_382214cuda3std3__48in_placeE
	.align		8
        /*0050*/ 	.dword	_ZN40_INTERNAL_ca657f19_4_k_cu_85f13017_382214cuda3std6ranges3__45__cpo4swapE
	.align		8
        /*0058*/ 	.dword	_ZN40_INTERNAL_ca657f19_4_k_cu_85f13017_382214cuda3std6ranges3__45__cpo9iter_moveE
	.align		8
        /*0060*/ 	.dword	_ZN40_INTERNAL_ca657f19_4_k_cu_85f13017_382214cute7productE
	.align		8
        /*0068*/ 	.dword	_ZN40_INTERNAL_ca657f19_4_k_cu_85f13017_382214cute1_E
	.align		8
        /*0070*/ 	.dword	$str$25
	.align		8
        /*0078*/ 	.dword	$str$26
	.align		8
        /*0080*/ 	.dword	$str$29
	.align		8
        /*0088*/ 	.dword	$str$30


//--------------------- .text._ZN7cutlass13device_kernelINS_4gemm6kernel13GemmUniversalIN4cute5tupleIJiiiiEEENS1_10collective13CollectiveMmaINS1_46MainloopSm100TmaUmmaWarpSpecializedBlockScaledILi7ELi2ELi2ENS5_IJNS4_1CILi2EEENSA_ILi1EEESC_EEEEENS5_IJNSA_ILi128EEENSA_ILi64EEENSA_ILi256EEEEEENS5_IJNS_12float_e2m1_tENS_13float_ue4m3_tEEEENS5_IJNS5_IJlSC_lEEENS4_6LayoutINS5_IJNS5_IJNS5_IJNSA_ILi32EEENSA_ILi4EEEEEEiEEENS5_IJNS5_IJNSA_ILi16EEESP_EEEiEEENS5_IJSC_iEEEEEENS5_IJSU_NS5_IJNS5_IJNSA_ILi0EEESC_EEENSA_ILi512EEEEEENS5_IJSX_iEEEEEEEEEEESL_S14_NS4_8TiledMMAINS4_8MMA_AtomIJNS4_17SM100_MMA_MXF4_SSISJ_SJ_fSK_Li128ELi64ELi16ELNS4_4UMMA5MajorE0ELS19_0ELNS18_7ScaleInE0ELS1A_0EEEEEENSN_INS5_IJSC_SC_SC_EEENS5_IJSX_SX_SX_EEEEENS5_IJNS4_10UnderscoreES1G_S1G_EEEEENS5_IJNS4_13SM90_TMA_LOADES1J_EEENS5_IJNS4_14ComposedLayoutINS4_7SwizzleILi3ELi4ELi3EEENS4_18smem_ptr_flag_bitsILi4EEENSN_INS5_IJNSA_ILi8EEESH_EEENS5_IJSH_SC_EEEEEEENSN_INS5_IJNS5_IJNS5_IJSQ_SC_EEEST_EEESC_NS5_IJSC_SP_EEEEEENS5_IJNS5_IJNS5_IJST_SZ_EEESY_EEESX_NS5_IJSP_SZ_EEEEEEEEEEEvNS4_8identityENS5_IJNS4_23SM90_TMA_LOAD_MULTICASTES26_EEES24_vS25_EENS_8epilogue10collective18CollectiveEpilogueINS29_23Sm100TmaWarpSpecializedILi3ELi2ELi16ELb1ELb0EEEJNS5_IJSG_SG_SH_EEENS5_IJNSN_ISG_SC_EENSN_INS5_IJSS_SB_EEENS5_IJSC_SO_EEEEEEEENS_10bfloat16_tESM_S2K_SM_NS29_6fusion15FusionCallbacksIS2D_NS2L_17LinearCombinationIS2K_fS2K_fLNS_15FloatRoundStyleE2EEES2E_S2J_JEEENS4_5SM1004TMEM4LOAD26SM100_TMEM_LOAD_32dp32b16xES1J_NS1L_INS1M_ILi1ELi4ELi3EEENS1O_ILi16EEENSN_INS5_IJS1Q_SS_EEENS5_IJSS_SC_EEEEEEENS4_39AutoVectorizingCopyWithAssumedAlignmentILi128EEENS4_14SM90_TMA_STOREES30_S32_S32_EEEvvEEEEvNT_6ParamsE --------------------------
	.section	.text._ZN7cutlass13device_kernelINS_4gemm6kernel13GemmUniversalIN4cute5tupleIJiiiiEEENS1_10collective13CollectiveMmaINS1_46MainloopSm100TmaUmmaWarpSpecializedBlockScaledILi7ELi2ELi2ENS5_IJNS4_1CILi2EEENSA_ILi1EEESC_EEEEENS5_IJNSA_ILi128EEENSA_ILi64EEENSA_ILi256EEEEEENS5_IJNS_12float_e2m1_tENS_13float_ue4m3_tEEEENS5_IJNS5_IJlSC_lEEENS4_6LayoutINS5_IJNS5_IJNS5_IJNSA_ILi32EEENSA_ILi4EEEEEEiEEENS5_IJNS5_IJNSA_ILi16EEESP_EEEiEEENS5_IJSC_iEEEEEENS5_IJSU_NS5_IJNS5_IJNSA_ILi0EEESC_EEENSA_ILi512EEEEEENS5_IJSX_iEEEEEEEEEEESL_S14_NS4_8TiledMMAINS4_8MMA_AtomIJNS4_17SM100_MMA_MXF4_SSISJ_SJ_fSK_Li128ELi64ELi16ELNS4_4UMMA5MajorE0ELS19_0ELNS18_7ScaleInE0ELS1A_0EEEEEENSN_INS5_IJSC_SC_SC_EEENS5_IJSX_SX_SX_EEEEENS5_IJNS4_10UnderscoreES1G_S1G_EEEEENS5_IJNS4_13SM90_TMA_LOADES1J_EEENS5_IJNS4_14ComposedLayoutINS4_7SwizzleILi3ELi4ELi3EEENS4_18smem_ptr_flag_bitsILi4EEENSN_INS5_IJNSA_ILi8EEESH_EEENS5_IJSH_SC_EEEEEEENSN_INS5_IJNS5_IJNS5_IJSQ_SC_EEEST_EEESC_NS5_IJSC_SP_EEEEEENS5_IJNS5_IJNS5_IJST_SZ_EEESY_EEESX_NS5_IJSP_SZ_EEEEEEEEEEEvNS4_8identityENS5_IJNS4_23SM90_TMA_LOAD_MULTICASTES26_EEES24_vS25_EENS_8epilogue10collective18CollectiveEpilogueINS29_23Sm100TmaWarpSpecializedILi3ELi2ELi16ELb1ELb0EEEJNS5_IJSG_SG_SH_EEENS5_IJNSN_ISG_SC_EENSN_INS5_IJSS_SB_EEENS5_IJSC_SO_EEEEEEEENS_10bfloat16_tESM_S2K_SM_NS29_6fusion15FusionCallbacksIS2D_NS2L_17LinearCombinationIS2K_fS2K_fLNS_15FloatRoundStyleE2EEES2E_S2J_JEEENS4_5SM1004TMEM4LOAD26SM100_TMEM_LOAD_32dp32b16xES1J_NS1L_INS1M_ILi1ELi4ELi3EEENS1O_ILi16EEENSN_INS5_IJS1Q_SS_EEENS5_IJSS_SC_EEEEEEENS4_39AutoVectorizingCopyWithAssumedAlignmentILi128EEENS4_14SM90_TMA_STOREES30_S32_S32_EEEvvEEEEvNT_6ParamsE,"ax",@progbits
	.align	128
.text._ZN7cutlass13device_kernelINS_4gemm6kernel13GemmUniversalIN4cute5tupleIJiiiiEEENS1_10collective13CollectiveMmaINS1_46MainloopSm100TmaUmmaWarpSpecializedBlockScaledILi7ELi2ELi2ENS5_IJNS4_1CILi2EEENSA_ILi1EEESC_EEEEENS5_IJNSA_ILi128EEENSA_ILi64EEENSA_ILi256EEEEEENS5_IJNS_12float_e2m1_tENS_13float_ue4m3_tEEEENS5_IJNS5_IJlSC_lEEENS4_6LayoutINS5_IJNS5_IJNS5_IJNSA_ILi32EEENSA_ILi4EEEEEEiEEENS5_IJNS5_IJNSA_ILi16EEESP_EEEiEEENS5_IJSC_iEEEEEENS5_IJSU_NS5_IJNS5_IJNSA_ILi0EEESC_EEENSA_ILi512EEEEEENS5_IJSX_iEEEEEEEEEEESL_S14_NS4_8TiledMMAINS4_8MMA_AtomIJNS4_17SM100_MMA_MXF4_SSISJ_SJ_fSK_Li128ELi64ELi16ELNS4_4UMMA5MajorE0ELS19_0ELNS18_7ScaleInE0ELS1A_0EEEEEENSN_INS5_IJSC_SC_SC_EEENS5_IJSX_SX_SX_EEEEENS5_IJNS4_10UnderscoreES1G_S1G_EEEEENS5_IJNS4_13SM90_TMA_LOADES1J_EEENS5_IJNS4_14ComposedLayoutINS4_7SwizzleILi3ELi4ELi3EEENS4_18smem_ptr_flag_bitsILi4EEENSN_INS5_IJNSA_ILi8EEESH_EEENS5_IJSH_SC_EEEEEEENSN_INS5_IJNS5_IJNS5_IJSQ_SC_EEEST_EEESC_NS5_IJSC_SP_EEEEEENS5_IJNS5_IJNS5_IJST_SZ_EEESY_EEESX_NS5_IJSP_SZ_EEEEEEEEEEEvNS4_8identityENS5_IJNS4_23SM90_TMA_LOAD_MULTICASTES26_EEES24_vS25_EENS_8epilogue10collective18CollectiveEpilogueINS29_23Sm100TmaWarpSpecializedILi3ELi2ELi16ELb1ELb0EEEJNS5_IJSG_SG_SH_EEENS5_IJNSN_ISG_SC_EENSN_INS5_IJSS_SB_EEENS5_IJSC_SO_EEEEEEEENS_10bfloat16_tESM_S2K_SM_NS29_6fusion15FusionCallbacksIS2D_NS2L_17LinearCombinationIS2K_fS2K_fLNS_15FloatRoundStyleE2EEES2E_S2J_JEEENS4_5SM1004TMEM4LOAD26SM100_TMEM_LOAD_32dp32b16xES1J_NS1L_INS1M_ILi1ELi4ELi3EEENS1O_ILi16EEENSN_INS5_IJS1Q_SS_EEENS5_IJSS_SC_EEEEEEENS4_39AutoVectorizingCopyWithAssumedAlignmentILi128EEENS4_14SM90_TMA_STOREES30_S32_S32_EEEvvEEEEvNT_6ParamsE:
        .type           _ZN7cutlass13device_kernelINS_4gemm6kernel13GemmUniversalIN4cute5tupleIJiiiiEEENS1_10collective13CollectiveMmaINS1_46MainloopSm100TmaUmmaWarpSpecializedBlockScaledILi7ELi2ELi2ENS5_IJNS4_1CILi2EEENSA_ILi1EEESC_EEEEENS5_IJNSA_ILi128EEENSA_ILi64EEENSA_ILi256EEEEEENS5_IJNS_12float_e2m1_tENS_13float_ue4m3_tEEEENS5_IJNS5_IJlSC_lEEENS4_6LayoutINS5_IJNS5_IJNS5_IJNSA_ILi32EEENSA_ILi4EEEEEEiEEENS5_IJNS5_IJNSA_ILi16EEESP_EEEiEEENS5_IJSC_iEEEEEENS5_IJSU_NS5_IJNS5_IJNSA_ILi0EEESC_EEENSA_ILi512EEEEEENS5_IJSX_iEEEEEEEEEEESL_S14_NS4_8TiledMMAINS4_8MMA_AtomIJNS4_17SM100_MMA_MXF4_SSISJ_SJ_fSK_Li128ELi64ELi16ELNS4_4UMMA5MajorE0ELS19_0ELNS18_7ScaleInE0ELS1A_0EEEEEENSN_INS5_IJSC_SC_SC_EEENS5_IJSX_SX_SX_EEEEENS5_IJNS4_10UnderscoreES1G_S1G_EEEEENS5_IJNS4_13SM90_TMA_LOADES1J_EEENS5_IJNS4_14ComposedLayoutINS4_7SwizzleILi3ELi4ELi3EEENS4_18smem_ptr_flag_bitsILi4EEENSN_INS5_IJNSA_ILi8EEESH_EEENS5_IJSH_SC_EEEEEEENSN_INS5_IJNS5_IJNS5_IJSQ_SC_EEEST_EEESC_NS5_IJSC_SP_EEEEEENS5_IJNS5_IJNS5_IJST_SZ_EEESY_EEESX_NS5_IJSP_SZ_EEEEEEEEEEEvNS4_8identityENS5_IJNS4_23SM90_TMA_LOAD_MULTICASTES26_EEES24_vS25_EENS_8epilogue10collective18CollectiveEpilogueINS29_23Sm100TmaWarpSpecializedILi3ELi2ELi16ELb1ELb0EEEJNS5_IJSG_SG_SH_EEENS5_IJNSN_ISG_SC_EENSN_INS5_IJSS_SB_EEENS5_IJSC_SO_EEEEEEEENS_10bfloat16_tESM_S2K_SM_NS29_6fusion15FusionCallbacksIS2D_NS2L_17LinearCombinationIS2K_fS2K_fLNS_15FloatRoundStyleE2EEES2E_S2J_JEEENS4_5SM1004TMEM4LOAD26SM100_TMEM_LOAD_32dp32b16xES1J_NS1L_INS1M_ILi1ELi4ELi3EEENS1O_ILi16EEENSN_INS5_IJS1Q_SS_EEENS5_IJSS_SC_EEEEEEENS4_39AutoVectorizingCopyWithAssumedAlignmentILi128EEENS4_14SM90_TMA_STOREES30_S32_S32_EEEvvEEEEvNT_6ParamsE,@function
        .size           _ZN7cutlass13device_kernelINS_4gemm6kernel13GemmUniversalIN4cute5tupleIJiiiiEEENS1_10collective13CollectiveMmaINS1_46MainloopSm100TmaUmmaWarpSpecializedBlockScaledILi7ELi2ELi2ENS5_IJNS4_1CILi2EEENSA_ILi1EEESC_EEEEENS5_IJNSA_ILi128EEENSA_ILi64EEENSA_ILi256EEEEEENS5_IJNS_12float_e2m1_tENS_13float_ue4m3_tEEEENS5_IJNS5_IJlSC_lEEENS4_6LayoutINS5_IJNS5_IJNS5_IJNSA_ILi32EEENSA_ILi4EEEEEEiEEENS5_IJNS5_IJNSA_ILi16EEESP_EEEiEEENS5_IJSC_iEEEEEENS5_IJSU_NS5_IJNS5_IJNSA_ILi0EEESC_EEENSA_ILi512EEEEEENS5_IJSX_iEEEEEEEEEEESL_S14_NS4_8TiledMMAINS4_8MMA_AtomIJNS4_17SM100_MMA_MXF4_SSISJ_SJ_fSK_Li128ELi64ELi16ELNS4_4UMMA5MajorE0ELS19_0ELNS18_7ScaleInE0ELS1A_0EEEEEENSN_INS5_IJSC_SC_SC_EEENS5_IJSX_SX_SX_EEEEENS5_IJNS4_10UnderscoreES1G_S1G_EEEEENS5_IJNS4_13SM90_TMA_LOADES1J_EEENS5_IJNS4_14ComposedLayoutINS4_7SwizzleILi3ELi4ELi3EEENS4_18smem_ptr_flag_bitsILi4EEENSN_INS5_IJNSA_ILi8EEESH_EEENS5_IJSH_SC_EEEEEEENSN_INS5_IJNS5_IJNS5_IJSQ_SC_EEEST_EEESC_NS5_IJSC_SP_EEEEEENS5_IJNS5_IJNS5_IJST_SZ_EEESY_EEESX_NS5_IJSP_SZ_EEEEEEEEEEEvNS4_8identityENS5_IJNS4_23SM90_TMA_LOAD_MULTICASTES26_EEES24_vS25_EENS_8epilogue10collective18CollectiveEpilogueINS29_23Sm100TmaWarpSpecializedILi3ELi2ELi16ELb1ELb0EEEJNS5_IJSG_SG_SH_EEENS5_IJNSN_ISG_SC_EENSN_INS5_IJSS_SB_EEENS5_IJSC_SO_EEEEEEEENS_10bfloat16_tESM_S2K_SM_NS29_6fusion15FusionCallbacksIS2D_NS2L_17LinearCombinationIS2K_fS2K_fLNS_15FloatRoundStyleE2EEES2E_S2J_JEEENS4_5SM1004TMEM4LOAD26SM100_TMEM_LOAD_32dp32b16xES1J_NS1L_INS1M_ILi1ELi4ELi3EEENS1O_ILi16EEENSN_INS5_IJS1Q_SS_EEENS5_IJSS_SC_EEEEEEENS4_39AutoVectorizingCopyWithAssumedAlignmentILi128EEENS4_14SM90_TMA_STOREES30_S32_S32_EEEvvEEEEvNT_6ParamsE,(.L_x_204 - _ZN7cutlass13device_kernelINS_4gemm6kernel13GemmUniversalIN4cute5tupleIJiiiiEEENS1_10collective13CollectiveMmaINS1_46MainloopSm100TmaUmmaWarpSpecializedBlockScaledILi7ELi2ELi2ENS5_IJNS4_1CILi2EEENSA_ILi1EEESC_EEEEENS5_IJNSA_ILi128EEENSA_ILi64EEENSA_ILi256EEEEEENS5_IJNS_12float_e2m1_tENS_13float_ue4m3_tEEEENS5_IJNS5_IJlSC_lEEENS4_6LayoutINS5_IJNS5_IJNS5_IJNSA_ILi32EEENSA_ILi4EEEEEEiEEENS5_IJNS5_IJNSA_ILi16EEESP_EEEiEEENS5_IJSC_iEEEEEENS5_IJSU_NS5_IJNS5_IJNSA_ILi0EEESC_EEENSA_ILi512EEEEEENS5_IJSX_iEEEEEEEEEEESL_S14_NS4_8TiledMMAINS4_8MMA_AtomIJNS4_17SM100_MMA_MXF4_SSISJ_SJ_fSK_Li128ELi64ELi16ELNS4_4UMMA5MajorE0ELS19_0ELNS18_7ScaleInE0ELS1A_0EEEEEENSN_INS5_IJSC_SC_SC_EEENS5_IJSX_SX_SX_EEEEENS5_IJNS4_10UnderscoreES1G_S1G_EEEEENS5_IJNS4_13SM90_TMA_LOADES1J_EEENS5_IJNS4_14ComposedLayoutINS4_7SwizzleILi3ELi4ELi3EEENS4_18smem_ptr_flag_bitsILi4EEENSN_INS5_IJNSA_ILi8EEESH_EEENS5_IJSH_SC_EEEEEEENSN_INS5_IJNS5_IJNS5_IJSQ_SC_EEEST_EEESC_NS5_IJSC_SP_EEEEEENS5_IJNS5_IJNS5_IJST_SZ_EEESY_EEESX_NS5_IJSP_SZ_EEEEEEEEEEEvNS4_8identityENS5_IJNS4_23SM90_TMA_LOAD_MULTICASTES26_EEES24_vS25_EENS_8epilogue10collective18CollectiveEpilogueINS29_23Sm100TmaWarpSpecializedILi3ELi2ELi16ELb1ELb0EEEJNS5_IJSG_SG_SH_EEENS5_IJNSN_ISG_SC_EENSN_INS5_IJSS_SB_EEENS5_IJSC_SO_EEEEEEEENS_10bfloat16_tESM_S2K_SM_NS29_6fusion15FusionCallbacksIS2D_NS2L_17LinearCombinationIS2K_fS2K_fLNS_15FloatRoundStyleE2EEES2E_S2J_JEEENS4_5SM1004TMEM4LOAD26SM100_TMEM_LOAD_32dp32b16xES1J_NS1L_INS1M_ILi1ELi4ELi3EEENS1O_ILi16EEENSN_INS5_IJS1Q_SS_EEENS5_IJSS_SC_EEEEEEENS4_39AutoVectorizingCopyWithAssumedAlignmentILi128EEENS4_14SM90_TMA_STOREES30_S32_S32_EEEvvEEEEvNT_6ParamsE)
        .other          _ZN7cutlass13device_kernelINS_4gemm6kernel13GemmUniversalIN4cute5tupleIJiiiiEEENS1_10collective13CollectiveMmaINS1_46MainloopSm100TmaUmmaWarpSpecializedBlockScaledILi7ELi2ELi2ENS5_IJNS4_1CILi2EEENSA_ILi1EEESC_EEEEENS5_IJNSA_ILi128EEENSA_ILi64EEENSA_ILi256EEEEEENS5_IJNS_12float_e2m1_tENS_13float_ue4m3_tEEEENS5_IJNS5_IJlSC_lEEENS4_6LayoutINS5_IJNS5_IJNS5_IJNSA_ILi32EEENSA_ILi4EEEEEEiEEENS5_IJNS5_IJNSA_ILi16EEESP_EEEiEEENS5_IJSC_iEEEEEENS5_IJSU_NS5_IJNS5_IJNSA_ILi0EEESC_EEENSA_ILi512EEEEEENS5_IJSX_iEEEEEEEEEEESL_S14_NS4_8TiledMMAINS4_8MMA_AtomIJNS4_17SM100_MMA_MXF4_SSISJ_SJ_fSK_Li128ELi64ELi16ELNS4_4UMMA5MajorE0ELS19_0ELNS18_7ScaleInE0ELS1A_0EEEEEENSN_INS5_IJSC_SC_SC_EEENS5_IJSX_SX_SX_EEEEENS5_IJNS4_10UnderscoreES1G_S1G_EEEEENS5_IJNS4_13SM90_TMA_LOADES1J_EEENS5_IJNS4_14ComposedLayoutINS4_7SwizzleILi3ELi4ELi3EEENS4_18smem_ptr_flag_bitsILi4EEENSN_INS5_IJNSA_ILi8EEESH_EEENS5_IJSH_SC_EEEEEEENSN_INS5_IJNS5_IJNS5_IJSQ_SC_EEEST_EEESC_NS5_IJSC_SP_EEEEEENS5_IJNS5_IJNS5_IJST_SZ_EEESY_EEESX_NS5_IJSP_SZ_EEEEEEEEEEEvNS4_8identityENS5_IJNS4_23SM90_TMA_LOAD_MULTICASTES26_EEES24_vS25_EENS_8epilogue10collective18CollectiveEpilogueINS29_23Sm100TmaWarpSpecializedILi3ELi2ELi16ELb1ELb0EEEJNS5_IJSG_SG_SH_EEENS5_IJNSN_ISG_SC_EENSN_INS5_IJSS_SB_EEENS5_IJSC_SO_EEEEEEEENS_10bfloat16_tESM_S2K_SM_NS29_6fusion15FusionCallbacksIS2D_NS2L_17LinearCombinationIS2K_fS2K_fLNS_15FloatRoundStyleE2EEES2E_S2J_JEEENS4_5SM1004TMEM4LOAD26SM100_TMEM_LOAD_32dp32b16xES1J_NS1L_INS1M_ILi1ELi4ELi3EEENS1O_ILi16EEENSN_INS5_IJS1Q_SS_EEENS5_IJSS_SC_EEEEEEENS4_39AutoVectorizingCopyWithAssumedAlignmentILi128EEENS4_14SM90_TMA_STOREES30_S32_S32_EEEvvEEEEvNT_6ParamsE,@"STO_CUDA_ENTRY STV_DEFAULT"
_ZN7cutlass13device_kernelINS_4gemm6kernel13GemmUniversalIN4cute5tupleIJiiiiEEENS1_10collective13CollectiveMmaINS1_46MainloopSm100TmaUmmaWarpSpecializedBlockScaledILi7ELi2ELi2ENS5_IJNS4_1CILi2EEENSA_ILi1EEESC_EEEEENS5_IJNSA_ILi128EEENSA_ILi64EEENSA_ILi256EEEEEENS5_IJNS_12float_e2m1_tENS_13float_ue4m3_tEEEENS5_IJNS5_IJlSC_lEEENS4_6LayoutINS5_IJNS5_IJNS5_IJNSA_ILi32EEENSA_ILi4EEEEEEiEEENS5_IJNS5_IJNSA_ILi16EEESP_EEEiEEENS5_IJSC_iEEEEEENS5_IJSU_NS5_IJNS5_IJNSA_ILi0EEESC_EEENSA_ILi512EEEEEENS5_IJSX_iEEEEEEEEEEESL_S14_NS4_8TiledMMAINS4_8MMA_AtomIJNS4_17SM100_MMA_MXF4_SSISJ_SJ_fSK_Li128ELi64ELi16ELNS4_4UMMA5MajorE0ELS19_0ELNS18_7ScaleInE0ELS1A_0EEEEEENSN_INS5_IJSC_SC_SC_EEENS5_IJSX_SX_SX_EEEEENS5_IJNS4_10UnderscoreES1G_S1G_EEEEENS5_IJNS4_13SM90_TMA_LOADES1J_EEENS5_IJNS4_14ComposedLayoutINS4_7SwizzleILi3ELi4ELi3EEENS4_18smem_ptr_flag_bitsILi4EEENSN_INS5_IJNSA_ILi8EEESH_EEENS5_IJSH_SC_EEEEEEENSN_INS5_IJNS5_IJNS5_IJSQ_SC_EEEST_EEESC_NS5_IJSC_SP_EEEEEENS5_IJNS5_IJNS5_IJST_SZ_EEESY_EEESX_NS5_IJSP_SZ_EEEEEEEEEEEvNS4_8identityENS5_IJNS4_23SM90_TMA_LOAD_MULTICASTES26_EEES24_vS25_EENS_8epilogue10collective18CollectiveEpilogueINS29_23Sm100TmaWarpSpecializedILi3ELi2ELi16ELb1ELb0EEEJNS5_IJSG_SG_SH_EEENS5_IJNSN_ISG_SC_EENSN_INS5_IJSS_SB_EEENS5_IJSC_SO_EEEEEEEENS_10bfloat16_tESM_S2K_SM_NS29_6fusion15FusionCallbacksIS2D_NS2L_17LinearCombinationIS2K_fS2K_fLNS_15FloatRoundStyleE2EEES2E_S2J_JEEENS4_5SM1004TMEM4LOAD26SM100_TMEM_LOAD_32dp32b16xES1J_NS1L_INS1M_ILi1ELi4ELi3EEENS1O_ILi16EEENSN_INS5_IJS1Q_SS_EEENS5_IJSS_SC_EEEEEEENS4_39AutoVectorizingCopyWithAssumedAlignmentILi128EEENS4_14SM90_TMA_STOREES30_S32_S32_EEEvvEEEEvNT_6ParamsE:
[----:B------:R-:W1:Y:S01]  /*0000*/  LDC R1, c[0x0][0x37c] ;  /* 0x0000df00ff017b82 */ /* 0x000e620000000800 */
[----:B------:R-:W2:Y:S01]  /*0010*/  S2R R81, SR_TID.X ;  /* 0x0000000000517919 */ /* 0x000ea20000002100 */
[----:B------:R-:W3:Y:S01]  /*0020*/  LDCU.64 UR12, c[0x0][0xc90] ;  /* 0x00019200ff0c77ac */ /* 0x000ee20008000a00 */
[----:B------:R-:W-:Y:S02]  /*0030*/  PRMT R85, RZ, 0x7610, R85 ;  /* 0x00007610ff557816 */ /* 0x000fe40000000055 */
[----:B------:R-:W-:Y:S01]  /*0040*/  ELECT P4, URZ, PT ;  /* 0x0000000000ff782f */ /* 0x000fe20003880000 */
[----:B---3--:R-:W-:-:S04]  /*0050*/  UISETP.NE.U32.AND UP0, UPT, UR12, URZ, UPT ;  /* 0x000000ff0c00728c */ /* 0x008fc8000bf05070 */
[----:B------:R-:W-:Y:S01]  /*0060*/  UISETP.NE.AND.EX UP0, UPT, UR13, URZ, UPT, UP0 ;  /* 0x000000ff0d00728c */ /* 0x000fe2000bf05300 */
[----:B--2---:R-:W-:-:S05]  /*0070*/  SHF.R.U32.HI R86, RZ, 0x5, R81 ;  /* 0x00000005ff567819 */ /* 0x004fca0000011651 */
[----:B------:R-:W2:Y:S02]  /*0080*/  SHFL.IDX PT, R0, R86, RZ, 0x1f ;  /* 0x00001fff56007589 */ /* 0x000ea400000e0000 */
[----:B--2---:R-:W-:Y:S01]  /*0090*/  R2UR UR18, R0 ;  /* 0x00000000001272ca */ /* 0x004fe200000e0000 */
[----:B-1----:R-:W-:-:S14]  /*00a0*/  BRA.U UP0, `(.L_x_0) ;  /* 0x0000000100307547 */ /* 0x002fdc000b800000 */
[----:B------:R-:W1:Y:S02]  /*00b0*/  LDCU.64 UR4, c[0x0][0xc88] ;  /* 0x00019100ff0477ac */ /* 0x000e640008000a00 */
[----:B-1----:R-:W-:-:S04]  /*00c0*/  UISETP.NE.U32.AND UP0, UPT, UR4, URZ, UPT ;  /* 0x000000ff0400728c */ /* 0x002fc8000bf05070 */
[----:B------:R-:W-:-:S09]  /*00d0*/  UISETP.NE.AND.EX UP0, UPT, UR5, URZ, UPT, UP0 ;  /* 0x000000ff0500728c */ /* 0x000fd2000bf05300 */
[----:B------:R-:W-:Y:S05]  /*00e0*/  BRA.U !UP0, `(.L_x_1) ;  /* 0x0000000108147547 */ /* 0x000fea000b800000 */
[----:B------:R-:W1:Y:S01]  /*00f0*/  LDC.64 R2, c[0x0][0xc88] ;  /* 0x00032200ff027b82 */ /* 0x000e620000000a00 */
[----:B------:R-:W1:Y:S02]  /*0100*/  LDCU.64 UR4, c[0x0][0x358] ;  /* 0x00006b00ff0477ac */ /* 0x000e640008000a00 */
[----:B-1----:R1:W5:Y:S01]  /*0110*/  LDG.E R45, desc[UR4][R2.64] ;  /* 0x00000004022d7981 */ /* 0x002362000c1e1900 */
[----:B------:R-:W-:Y:S01]  /*0120*/  HFMA2 R85, -RZ, RZ, 0, 5.9604644775390625e-08 ;  /* 0x00000001ff557431 */ /* 0x000fe200000001ff */
[----:B------:R-:W-:Y:S05]  /*0130*/  BRA `(.L_x_0) ;  /* 0x00000000000c7947 */ /* 0x000fea0003800000 */
.L_x_1:
[----:B------:R-:W1:Y:S01]  /*0140*/  LDCU UR4, c[0x0][0xc80] ;  /* 0x00019000ff0477ac */ /* 0x000e620008000800 */
[----:B------:R-:W-:Y:S01]  /*0150*/  HFMA2 R85, -RZ, RZ, 0, 5.9604644775390625e-08 ;  /* 0x00000001ff557431 */ /* 0x000fe200000001ff */
[----:B-1----:R-:W-:-:S07]  /*0160*/  MOV R45, UR4 ;  /* 0x00000004002d7c02 */ /* 0x002fce0008000f00 */
.L_x_0:
[----:B------:R-:W2:Y:S02]  /*0170*/  LDCU.64 UR4, c[0x0][0xcb0] ;  /* 0x00019600ff0477ac */ /* 0x000ea40008000a00 */
[----:B--2---:R-:W-:-:S04]  /*0180*/  UISETP.NE.U32.AND UP0, UPT, UR4, URZ, UPT ;  /* 0x000000ff0400728c */ /* 0x004fc8000bf05070 */
[----:B------:R-:W-:-:S09]  /*0190*/  UISETP.NE.AND.EX UP0, UPT, UR5, URZ, UPT, UP0 ;  /* 0x000000ff0500728c */ /* 0x000fd2000bf05300 */
[----:B------:R-:W-:Y:S05]  /*01a0*/  BRA.U UP0, `(.L_x_2) ;  /* 0x0000000100287547 */ /* 0x000fea000b800000 */
[----:B------:R-:W2:Y:S02]  /*01b0*/  LDCU.64 UR4, c[0x0][0xca8] ;  /* 0x00019500ff0477ac */ /* 0x000ea40008000a00 */
[----:B--2---:R-:W-:-:S04]  /*01c0*/  UISETP.NE.U32.AND UP0, UPT, UR4, URZ, UPT ;  /* 0x000000ff0400728c */ /* 0x004fc8000bf05070 */
[----:B------:R-:W-:-:S09]  /*01d0*/  UISETP.NE.AND.EX UP0, UPT, UR5, URZ, UPT, UP0 ;  /* 0x000000ff0500728c */ /* 0x000fd2000bf05300 */
[----:B------:R-:W-:Y:S05]  /*01e0*/  BRA.U !UP0, `(.L_x_3) ;  /* 0x0000000108107547 */ /* 0x000fea000b800000 */
[----:B-1----:R-:W1:Y:S01]  /*01f0*/  LDC.64 R2, c[0x0][0xca8] ;  /* 0x00032a00ff027b82 */ /* 0x002e620000000a00 */
[----:B------:R-:W1:Y:S02]  /*0200*/  LDCU.64 UR4, c[0x0][0x358] ;  /* 0x00006b00ff0477ac */ /* 0x000e640008000a00 */
[----:B-1----:R2:W5:Y:S01]  /*0210*/  LDG.E R43, desc[UR4][R2.64] ;  /* 0x00000004022b7981 */ /* 0x002562000c1e1900 */
[----:B------:R-:W-:Y:S05]  /*0220*/  BRA `(.L_x_2) ;  /* 0x0000000000087947 */ /* 0x000fea0003800000 */
.L_x_3:
[----:B------:R-:W2:Y:S02]  /*0230*/  LDCU UR4, c[0x0][0xca0] ;  /* 0x00019400ff0477ac */ /* 0x000ea40008000800 */
[----:B--2---:R-:W-:Y:S02]  /*0240*/  MOV R43, UR4 ;  /* 0x00000004002b7c02 */ /* 0x004fe40008000f00 */
.L_x_2:
[----:B------:R-:W-:Y:S01]  /*0250*/  IMAD.U32 R0, RZ, RZ, UR18 ;  /* 0x00000012ff007e24 */ /* 0x000fe2000f8e00ff */
[----:B------:R-:W-:Y:S04]  /*0260*/  BSSY.RECONVERGENT B0, `(.L_x_4) ;  /* 0x0000012000007945 */ /* 0x000fe80003800200 */
[C---:B------:R-:W-:Y:S02]  /*0270*/  ISETP.NE.OR P1, PT, R0.reuse, 0x1, !P4 ;  /* 0x000000010000780c */ /* 0x040fe40006725670 */
[----:B------:R-:W-:-:S11]  /*0280*/  ISETP.NE.OR P0, PT, R0, 0x3, !P4 ;  /* 0x000000030000780c */ /* 0x000fd60006705670 */
[----:B------:R-:W-:Y:S05]  /*0290*/  @P1 BRA `(.L_x_5) ;  /* 0x0000000000381947 */ /* 0x000fea0003800000 */
[----:B------:R-:W3:Y:S02]  /*02a0*/  LDCU.64 UR4, c[0x0][0x348] ;  /* 0x00006900ff0477ac */ /* 0x000ee40008000a00 */
[----:B---3--:R-:W-:Y:S02]  /*02b0*/  UIADD3 UR10, UP3, UPT, UR4, 0x80, URZ ;  /* 0x00000080040a7890 */ /* 0x008fe4000ff7e0ff */
[----:B------:R-:W-:Y:S02]  /*02c0*/  UIADD3 UR8, UP2, UPT, UR4, 0x180, URZ ;  /* 0x0000018004087890 */ /* 0x000fe4000ff5e0ff */
[----:B------:R-:W-:Y:S02]  /*02d0*/  UIADD3 UR6, UP1, UPT, UR4, 0x280, URZ ;  /* 0x0000028004067890 */ /* 0x000fe4000ff3e0ff */
[----:B------:R-:W-:Y:S02]  /*02e0*/  UIADD3 UR4, UP0, UPT, UR4, 0x380, URZ ;  /* 0x0000038004047890 */ /* 0x000fe4000ff1e0ff */
[----:B------:R-:W-:-:S02]  /*02f0*/  UIADD3.X UR11, UPT, UPT, URZ, UR5, URZ, UP3, !UPT ;  /* 0x00000005ff0b7290 */ /* 0x000fc40009ffe4ff */
[----:B------:R-:W-:Y:S02]  /*0300*/  UIADD3.X UR9, UPT, UPT, URZ, UR5, URZ, UP2, !UPT ;  /* 0x00000005ff097290 */ /* 0x000fe400097fe4ff */
[----:B------:R-:W-:Y:S02]  /*0310*/  UIADD3.X UR7, UPT, UPT, URZ, UR5, URZ, UP1, !UPT ;  /* 0x00000005ff077290 */ /* 0x000fe40008ffe4ff */
[----:B------:R-:W-:-:S03]  /*0320*/  UIADD3.X UR5, UPT, UPT, URZ, UR5, URZ, UP0, !UPT ;  /* 0x00000005ff057290 */ /* 0x000fc600087fe4ff */
[----:B------:R3:W-:Y:S02]  /*0330*/  UTMACCTL.PF [UR10] ;  /* 0x000000000a0079b9 */ /* 0x0007e40008040000 */
[----:B------:R3:W-:Y:S02]  /*0340*/  UTMACCTL.PF [UR8] ;  /* 0x00000000080079b9 */ /* 0x0007e40008040000 */
[----:B------:R3:W-:Y:S02]  /*0350*/  UTMACCTL.PF [UR6] ;  /* 0x00000000060079b9 */ /* 0x0007e40008040000 */
[----:B------:R3:W-:Y:S02]  /*0360*/  UTMACCTL.PF [UR4] ;  /* 0x00000000040079b9 */ /* 0x0007e40008040000 */
[----:B---3--:R-:W-:Y:S01]  /*0370*/  NOP ;  /* 0x0000000000007918 */ /* 0x008fe20000000000 */
.L_x_5:
[----:B------:R-:W-:Y:S05]  /*0380*/  BSYNC.RECONVERGENT B0 ;  /* 0x0000000000007941 */ /* 0x000fea0003800200 */
.L_x_4:
[----:B------:R-:W-:Y:S04]  /*0390*/  BSSY.RECONVERGENT B0, `(.L_x_6) ;  /* 0x000000a000007945 */ /* 0x000fe80003800200 */
[----:B------:R-:W-:Y:S05]  /*03a0*/  @P0 BRA `(.L_x_7) ;  /* 0x0000000000200947 */ /* 0x000fea0003800000 */
[----:B------:R-:W3:Y:S02]  /*03b0*/  LDCU.64 UR4, c[0x0][0x348] ;  /* 0x00006900ff0477ac */ /* 0x000ee40008000a00 */
[----:B---3--:R-:W-:Y:S02]  /*03c0*/  UIADD3 UR6, UP1, UPT, UR4, 0x980, URZ ;  /* 0x0000098004067890 */ /* 0x008fe4000ff3e0ff */
[----:B------:R-:W-:Y:S02]  /*03d0*/  UIADD3 UR4, UP0, UPT, UR4, 0xa80, URZ ;  /* 0x00000a8004047890 */ /* 0x000fe4000ff1e0ff */
[----:B------:R-:W-:Y:S02]  /*03e0*/  UIADD3.X UR7, UPT, UPT, URZ, UR5, URZ, UP1, !UPT ;  /* 0x00000005ff077290 */ /* 0x000fe40008ffe4ff */
[----:B------:R-:W-:-:S07]  /*03f0*/  UIADD3.X UR5, UPT, UPT, URZ, UR5, URZ, UP0, !UPT ;  /* 0x00000005ff057290 */ /* 0x000fce00087fe4ff */
[----:B------:R3:W-:Y:S02]  /*0400*/  UTMACCTL.PF [UR6] ;  /* 0x00000000060079b9 */ /* 0x0007e40008040000 */
[----:B------:R3:W-:Y:S02]  /*0410*/  UTMACCTL.PF [UR4] ;  /* 0x00000000040079b9 */ /* 0x0007e40008040000 */
[----:B---3--:R-:W-:Y:S01]  /*0420*/  NOP ;  /* 0x0000000000007918 */ /* 0x008fe20000000000 */
.L_x_7:
[----:B------:R-:W-:Y:S05]  /*0430*/  BSYNC.RECONVERGENT B0 ;  /* 0x0000000000007941 */ /* 0x000fea0003800200 */
.L_x_6:
[----:B------:R-:W3:Y:S01]  /*0440*/  LDCU.64 UR4, c[0x0][0xc88] ;  /* 0x00019100ff0477ac */ /* 0x000ee20008000a00 */
[----:B------:R-:W-:Y:S02]  /*0450*/  UISETP.EQ.U32.AND UP2, UPT, UR12, URZ, UPT ;  /* 0x000000ff0c00728c */ /* 0x000fe4000bf42070 */
[----:B------:R-:W-:Y:S02]  /*0460*/  UPLOP3.LUT UP3, UPT, UPT, UPT, UPT, 0x80, 0x8 ;  /* 0x000000000008789c */ /* 0x000fe40003f6f070 */
[----:B---3--:R-:W-:-:S04]  /*0470*/  UISETP.NE.U32.AND UP0, UPT, UR4, URZ, UPT ;  /* 0x000000ff0400728c */ /* 0x008fc8000bf05070 */
[----:B------:R-:W-:-:S04]  /*0480*/  UISETP.NE.AND.EX UP1, UPT, UR5, URZ, UPT, UP0 ;  /* 0x000000ff0500728c */ /* 0x000fc8000bf25300 */
[----:B------:R-:W-:-:S04]  /*0490*/  UISETP.EQ.OR.EX UP4, UPT, UR13, URZ, !UP1, UP2 ;  /* 0x000000ff0d00728c */ /* 0x000fc8000cf82720 */
[----:B------:R-:W-:-:S06]  /*04a0*/  UP2UR UR4, UPR, URZ, 0x10 ;  /* 0x00000010ff047883 */ /* 0x000fcc0008000000 */
[----:B------:R-:W-:Y:S01]  /*04b0*/  MOV R96, UR4 ;  /* 0x0000000400607c02 */ /* 0x000fe20008000f00 */
[----:B------:R-:W-:Y:S06]  /*04c0*/  BRA.U !UP4, `(.L_x_8) ;  /* 0x000000010c207547 */ /* 0x000fec000b800000 */
[----:B------:R-:W-:Y:S01]  /*04d0*/  UISETP.NE.U32.AND UP0, UPT, UR12, URZ, UPT ;  /* 0x000000ff0c00728c */ /* 0x000fe2000bf05070 */
[----:B-----5:R-:W-:Y:S01]  /*04e0*/  FSETP.NEU.AND P0, PT, R45, RZ, PT ;  /* 0x000000ff2d00720b */ /* 0x020fe20003f0d000 */
[----:B------:R-:W-:Y:S02]  /*04f0*/  USEL UR4, URZ, 0xffffffff, UP1 ;  /* 0xffffffffff047887 */ /* 0x000fe40008800000 */
[----:B------:R-:W-:-:S10]  /*0500*/  UISETP.NE.AND.EX UP2, UPT, UR13, URZ, UPT, UP0 ;  /* 0x000000ff0d00728c */ /* 0x000fd4000bf45300 */
[----:B------:R-:W-:Y:S01]  /*0510*/  VOTEU.ANY UP0, P0 ;  /* 0x0000000000ff7886 */ /* 0x000fe20000000100 */
[----:B------:R-:W-:-:S04]  /*0520*/  @!UP2 USEL UR4, URZ, 0xffffffff, UP0 ;  /* 0xffffffffff04a887 */ /* 0x000fc80008000000 */
[----:B------:R-:W-:-:S04]  /*0530*/  ULOP3.LUT UR4, UR4, 0x1, URZ, 0xc0, !UPT ;  /* 0x0000000104047892 */ /* 0x000fc8000f8ec0ff */
[----:B------:R-:W-:-:S11]  /*0540*/  UISETP.NE.U32.AND UP3, UPT, UR4, 0x1, UPT ;  /* 0x000000010400788c */ /* 0x000fd6000bf65070 */
.L_x_8:
[----:B-12---:R-:W1:Y:S01]  /*0550*/  SHFL.IDX PT, R2, R86, RZ, 0x1f ;  /* 0x00001fff56027589 */ /* 0x006e6200000e0000 */
[----:B------:R-:W-:Y:S01]  /*0560*/  UISETP.NE.AND UP5, UPT, UR18, 0x2, UPT ;  /* 0x000000021200788c */ /* 0x000fe2000bfa5270 */
[----:B-1----:R-:W-:-:S13]  /*0570*/  ISETP.NE.AND P0, PT, R2, RZ, PT ;  /* 0x000000ff0200720c */ /* 0x002fda0003f05270 */
[----:B------:R-:W-:Y:S05]  /*0580*/  @P0 BRA `(.L_x_9) ;  /* 0x0000000000700947 */ /* 0x000fea0003800000 */
[----:B------:R-:W1:Y:S01]  /*0590*/  S2UR UR4, SR_CgaCtaId ;  /* 0x00000000000479c3 */ /* 0x000e620000008800 */
[----:B------:R-:W-:Y:S01]  /*05a0*/  UMOV UR5, 0x400 ;  /* 0x0000040000057882 */ /* 0x000fe20000000000 */
[----:B------:R-:W-:Y:S01]  /*05b0*/  UMOV UR8, 0x1 ;  /* 0x0000000100087882 */ /* 0x000fe20000000000 */
[----:B------:R-:W-:Y:S01]  /*05c0*/  UMOV UR6, 0x2 ;  /* 0x0000000200067882 */ /* 0x000fe20000000000 */
[----:B------:R-:W-:-:S04]  /*05d0*/  UIADD3 UR8, UPT, UPT, -UR8, 0x100000, URZ ;  /* 0x0010000008087890 */ /* 0x000fc8000fffe1ff */
[----:B------:R-:W-:Y:S02]  /*05e0*/  USHF.L.U32 UR9, UR8, 0xb, URZ ;  /* 0x0000000b08097899 */ /* 0x000fe400080006ff */
[----:B------:R-:W-:Y:S02]  /*05f0*/  USHF.L.U32 UR8, UR8, 0x1, URZ ;  /* 0x0000000108087899 */ /* 0x000fe400080006ff */
[----:B------:R-:W-:-:S04]  /*0600*/  UIADD3 UR6, UPT, UPT, -UR6, 0x100000, URZ ;  /* 0x0010000006067890 */ /* 0x000fc8000fffe1ff */
[----:B------:R-:W-:Y:S02]  /*0610*/  USHF.L.U32 UR7, UR6, 0xb, URZ ;  /* 0x0000000b06077899 */ /* 0x000fe400080006ff */
[----:B------:R-:W-:Y:S01]  /*0620*/  USHF.L.U32 UR6, UR6, 0x1, URZ ;  /* 0x0000000106067899 */ /* 0x000fe200080006ff */
[----:B------:R-:W-:Y:S01]  /*0630*/  ELECT P0, URZ, PT ;  /* 0x0000000000ff782f */ /* 0x000fe20003800000 */
[----:B-1----:R-:W-:Y:S01]  /*0640*/  ULEA UR4, UR4, UR5, 0x18 ;  /* 0x0000000504047291 */ /* 0x002fe2000f8ec0ff */
[----:B------:R-:W1:Y:S11]  /*0650*/  FENCE.VIEW.ASYNC.S ;  /* 0x00000000000073c6 */ /* 0x000e760000000000 */
[----:B-1----:R1:W2:Y:S01]  /*0660*/  SYNCS.EXCH.64 URZ, [UR4], UR8 ;  /* 0x0000000804ff75b2 */ /* 0x0022a20008000100 */
[----:B------:R1:W3:Y:S01]  /*0670*/  SYNCS.EXCH.64 URZ, [UR4+0x38], UR6 ;  /* 0x0000380604ff75b2 */ /* 0x0002e20008000100 */
[----:B------:R1:W4:Y:S01]  /*0680*/  SYNCS.EXCH.64 URZ, [UR4+0x8], UR8 ;  /* 0x0000080804ff75b2 */ /* 0x0003220008000100 */
[----:B------:R1:W1:Y:S01]  /*0690*/  SYNCS.EXCH.64 URZ, [UR4+0x40], UR6 ;  /* 0x0000400604ff75b2 */ /* 0x0002620008000100 */
        /* <DEDUP_REMOVED lines=10> */
[----:B------:R-:W-:Y:S01]  /*0740*/  NOP ;  /* 0x0000000000007918 */ /* 0x000fe20000000000 */
.L_x_9:
[----:B------:R-:W2:Y:S01]  /*0750*/  SHFL.IDX PT, R2, R86, RZ, 0x1f ;  /* 0x00001fff56027589 */ /* 0x000ea200000e0000 */
[----:B------:R-:W-:Y:S01]  /*0760*/  NOP ;  /* 0x0000000000007918 */ /* 0x000fe20000000000 */
[----:B--2---:R-:W-:-:S13]  /*0770*/  ISETP.NE.AND P0, PT, R2, 0x1, PT ;  /* 0x000000010200780c */ /* 0x004fda0003f05270 */
[----:B------:R-:W-:Y:S05]  /*0780*/  @P0 BRA `(.L_x_10) ;  /* 0x0000000000500947 */ /* 0x000fea0003800000 */
[----:B-1----:R-:W1:Y:S01]  /*0790*/  S2UR UR4, SR_CgaCtaId ;  /* 0x00000000000479c3 */ /* 0x002e620000008800 */
        /* <DEDUP_REMOVED lines=12> */
[----:B-1----:R2:W1:Y:S01]  /*0860*/  SYNCS.EXCH.64 URZ, [UR4+0x70], UR8 ;  /* 0x0000700804ff75b2 */ /* 0x0024620008000100 */
[----:B------:R2:W1:Y:S01]  /*0870*/  SYNCS.EXCH.64 URZ, [UR4+0x88], UR6 ;  /* 0x0000880604ff75b2 */ /* 0x0004620008000100 */
[----:B------:R2:W1:Y:S01]  /*0880*/  SYNCS.EXCH.64 URZ, [UR4+0x78], UR8 ;  /* 0x0000780804ff75b2 */ /* 0x0004620008000100 */
[----:B------:R2:W1:Y:S01]  /*0890*/  SYNCS.EXCH.64 URZ, [UR4+0x90], UR6 ;  /* 0x0000900604ff75b2 */ /* 0x0004620008000100 */
[----:B------:R2:W1:Y:S01]  /*08a0*/  SYNCS.EXCH.64 URZ, [UR4+0x80], UR8 ;  /* 0x0000800804ff75b2 */ /* 0x0004620008000100 */
[----:B------:R2:W1:Y:S02]  /*08b0*/  SYNCS.EXCH.64 URZ, [UR4+0x98], UR6 ;  /* 0x0000980604ff75b2 */ /* 0x0004640008000100 */
[----:B--2---:R-:W-:Y:S01]  /*08c0*/  NOP ;  /* 0x0000000000007918 */ /* 0x004fe20000000000 */
.L_x_10:
[----:B------:R-:W2:Y:S01]  /*08d0*/  SHFL.IDX PT, R2, R86, RZ, 0x1f ;  /* 0x00001fff56027589 */ /* 0x000ea200000e0000 */
[----:B------:R-:W-:Y:S01]  /*08e0*/  NOP ;  /* 0x0000000000007918 */ /* 0x000fe20000000000 */
[----:B--2---:R-:W-:-:S13]  /*08f0*/  ISETP.NE.AND P0, PT, R2, 0x3, PT ;  /* 0x000000030200780c */ /* 0x004fda0003f05270 */
[----:B------:R-:W-:Y:S05]  /*0900*/  @P0 BRA `(.L_x_11) ;  /* 0x0000000000300947 */ /* 0x000fea0003800000 */
[----:B-1----:R-:W1:Y:S01]  /*0910*/  S2UR UR4, SR_CgaCtaId ;  /* 0x00000000000479c3 */ /* 0x002e620000008800 */
[----:B------:R-:W-:Y:S01]  /*0920*/  UMOV UR6, 0x400 ;  /* 0x0000040000067882 */ /* 0x000fe20000000000 */
[----:B------:R-:W-:Y:S01]  /*0930*/  UMOV UR5, 0x20 ;  /* 0x0000002000057882 */ /* 0x000fe20000000000 */
[----:B------:R-:W-:Y:S01]  /*0940*/  ELECT P0, URZ, PT ;  /* 0x0000000000ff782f */ /* 0x000fe20003800000 */
[----:B-1----:R-:W-:Y:S02]  /*0950*/  ULEA UR6, UR4, UR6, 0x18 ;  /* 0x0000000604067291 */ /* 0x002fe4000f8ec0ff */
[----:B------:R-:W-:-:S04]  /*0960*/  UIADD3 UR4, UPT, UPT, -UR5, 0x100000, URZ ;  /* 0x0010000005047890 */ /* 0x000fc8000fffe1ff */
[----:B------:R-:W-:Y:S02]  /*0970*/  USHF.L.U32 UR5, UR4, 0xb, URZ ;  /* 0x0000000b04057899 */ /* 0x000fe400080006ff */
[----:B------:R-:W-:Y:S01]  /*0980*/  USHF.L.U32 UR4, UR4, 0x1, URZ ;  /* 0x0000000104047899 */ /* 0x000fe200080006ff */
[----:B------:R-:W1:Y:S11]  /*0990*/  FENCE.VIEW.ASYNC.S ;  /* 0x00000000000073c6 */ /* 0x000e760000000000 */
[----:B-1----:R2:W1:Y:S01]  /*09a0*/  SYNCS.EXCH.64 URZ, [UR6+0xa0], UR4 ;  /* 0x0000a00406ff75b2 */ /* 0x0024620008000100 */
[----:B------:R2:W1:Y:S02]  /*09b0*/  SYNCS.EXCH.64 URZ, [UR6+0xa8], UR4 ;  /* 0x0000a80406ff75b2 */ /* 0x0004640008000100 */
[----:B--2---:R-:W-:Y:S01]  /*09c0*/  NOP ;  /* 0x0000000000007918 */ /* 0x004fe20000000000 */
.L_x_11:
[----:B------:R-:W2:Y:S01]  /*09d0*/  SHFL.IDX PT, R2, R86, RZ, 0x1f ;  /* 0x00001fff56027589 */ /* 0x000ea200000e0000 */
[----:B------:R-:W-:Y:S01]  /*09e0*/  NOP ;  /* 0x0000000000007918 */ /* 0x000fe20000000000 */
[----:B--2---:R-:W-:-:S13]  /*09f0*/  ISETP.NE.AND P0, PT, R2, 0x4, PT ;  /* 0x000000040200780c */ /* 0x004fda0003f05270 */
[----:B------:R-:W-:Y:S05]  /*0a00*/  @P0 BRA `(.L_x_12) ;  /* 0x00000000004c0947 */ /* 0x000fea0003800000 */
[----:B-1----:R-:W1:Y:S01]  /*0a10*/  S2UR UR6, SR_CgaCtaId ;  /* 0x00000000000679c3 */ /* 0x002e620000008800 */
[----:B------:R-:W-:Y:S01]  /*0a20*/  UMOV UR4, 0x1e0 ;  /* 0x000001e000047882 */ /* 0x000fe20000000000 */
[----:B------:R-:W-:Y:S01]  /*0a30*/  UMOV UR5, 0x400 ;  /* 0x0000040000057882 */ /* 0x000fe20000000000 */
[----:B------:R-:W-:Y:S01]  /*0a40*/  USEL UR4, UR4, 0x1a0, UP3 ;  /* 0x000001a004047887 */ /* 0x000fe20009800000 */
[----:B------:R-:W-:Y:S01]  /*0a50*/  UMOV UR8, 0x1 ;  /* 0x0000000100087882 */ /* 0x000fe20000000000 */
[----:B------:R-:W-:Y:S01]  /*0a60*/  ELECT P0, URZ, PT ;  /* 0x0000000000ff782f */ /* 0x000fe20003800000 */
[----:B------:R-:W-:-:S04]  /*0a70*/  UIADD3 UR8, UPT, UPT, -UR8, 0x100000, URZ ;  /* 0x0010000008087890 */ /* 0x000fc8000fffe1ff */
[----:B------:R-:W-:Y:S02]  /*0a80*/  USHF.L.U32 UR9, UR8, 0xb, URZ ;  /* 0x0000000b08097899 */ /* 0x000fe400080006ff */
[----:B------:R-:W-:Y:S02]  /*0a90*/  USHF.L.U32 UR8, UR8, 0x1, URZ ;  /* 0x0000000108087899 */ /* 0x000fe400080006ff */
[----:B-1----:R-:W-:Y:S02]  /*0aa0*/  ULEA UR6, UR6, UR5, 0x18 ;  /* 0x0000000506067291 */ /* 0x002fe4000f8ec0ff */
[----:B------:R-:W-:-:S04]  /*0ab0*/  UIADD3 UR4, UPT, UPT, -UR4, 0x100000, URZ ;  /* 0x0010000004047890 */ /* 0x000fc8000fffe1ff */
[----:B------:R-:W-:Y:S02]  /*0ac0*/  USHF.L.U32 UR5, UR4, 0xb, URZ ;  /* 0x0000000b04057899 */ /* 0x000fe400080006ff */
[----:B------:R-:W-:Y:S01]  /*0ad0*/  USHF.L.U32 UR4, UR4, 0x1, URZ ;  /* 0x0000000104047899 */ /* 0x000fe200080006ff */
[----:B------:R-:W1:Y:S03]  /*0ae0*/  FENCE.VIEW.ASYNC.S ;  /* 0x00000000000073c6 */ /* 0x000e660000000000 */
[----:B-1----:R2:W1:Y:S08]  /*0af0*/  SYNCS.EXCH.64 URZ, [UR6+0xb0], UR8 ;  /* 0x0000b00806ff75b2 */ /* 0x0024700008000100 */
[----:B------:R2:W1:Y:S01]  /*0b00*/  SYNCS.EXCH.64 URZ, [UR6+0xc0], UR4 ;  /* 0x0000c00406ff75b2 */ /* 0x0004620008000100 */
[----:B------:R2:W1:Y:S01]  /*0b10*/  SYNCS.EXCH.64 URZ, [UR6+0xb8], UR8 ;  /* 0x0000b80806ff75b2 */ /* 0x0004620008000100 */
[----:B------:R2:W1:Y:S02]  /*0b20*/  SYNCS.EXCH.64 URZ, [UR6+0xc8], UR4 ;  /* 0x0000c80406ff75b2 */ /* 0x0004640008000100 */
[----:B--2---:R-:W-:Y:S01]  /*0b30*/  NOP ;  /* 0x0000000000007918 */ /* 0x004fe20000000000 */
.L_x_12:
        /* <DEDUP_REMOVED lines=20> */
[----:B------:R2:W1:Y:S02]  /*0c80*/  SYNCS.EXCH.64 URZ, [UR4+0xe8], UR6 ;  /* 0x0000e80604ff75b2 */ /* 0x0004640008000100 */
[----:B--2---:R-:W-:Y:S01]  /*0c90*/  NOP ;  /* 0x0000000000007918 */ /* 0x004fe20000000000 */
.L_x_13:
[----:B------:R-:W2:Y:S01]  /*0ca0*/  SHFL.IDX PT, R2, R86, RZ, 0x1f ;  /* 0x00001fff56027589 */ /* 0x000ea200000e0000 */
[----:B------:R-:W1:Y:S01]  /*0cb0*/  S2UR UR52, SR_CgaCtaId ;  /* 0x00000000003479c3 */ /* 0x000e620000008800 */
[----:B------:R-:W-:Y:S01]  /*0cc0*/  NOP ;  /* 0x0000000000007918 */ /* 0x000fe20000000000 */
[----:B--2---:R-:W-:-:S13]  /*0cd0*/  ISETP.NE.AND P0, PT, R2, 0x3, PT ;  /* 0x000000030200780c */ /* 0x004fda0003f05270 */
[----:B-1----:R-:W-:Y:S05]  /*0ce0*/  @P0 BRA `(.L_x_14) ;  /* 0x0000000000340947 */ /* 0x002fea0003800000 */
[----:B------:R-:W-:Y:S01]  /*0cf0*/  UMOV UR4, 0x400 ;  /* 0x0000040000047882 */ /* 0x000fe20000000000 */
[----:B------:R-:W-:Y:S01]  /*0d00*/  UMOV UR6, 0x20 ;  /* 0x0000002000067882 */ /* 0x000fe20000000000 */
[----:B------:R-:W-:Y:S02]  /*0d10*/  ULEA UR4, UR52, UR4, 0x18 ;  /* 0x0000000434047291 */ /* 0x000fe4000f8ec0ff */
[----:B------:R-:W-:-:S04]  /*0d20*/  UIADD3 UR6, UPT, UPT, -UR6, 0x100000, URZ ;  /* 0x0010000006067890 */ /* 0x000fc8000fffe1ff */
[----:B------:R-:W-:Y:S02]  /*0d30*/  USHF.L.U32 UR7, UR6, 0xb, URZ ;  /* 0x0000000b06077899 */ /* 0x000fe400080006ff */
[----:B------:R-:W-:Y:S01]  /*0d40*/  USHF.L.U32 UR6, UR6, 0x1, URZ ;  /* 0x0000000106067899 */ /* 0x000fe200080006ff */
[----:B------:R-:W-:Y:S01]  /*0d50*/  ELECT P0, URZ, PT ;  /* 0x0000000000ff782f */ /* 0x000fe20003800000 */
[----:B------:R-:W1:Y:S10]  /*0d60*/  FENCE.VIEW.ASYNC.S ;  /* 0x00000000000073c6 */ /* 0x000e740000000000 */
[----:B-1----:R1:W2:Y:S01]  /*0d70*/  SYNCS.EXCH.64 URZ, [UR4+0xf0], UR6 ;  /* 0x0000f00604ff75b2 */ /* 0x0022a20008000100 */
[----:B------:R1:W1:Y:S01]  /*0d80*/  SYNCS.EXCH.64 URZ, [UR4+0x100], UR6 ;  /* 0x0001000604ff75b2 */ /* 0x0002620008000100 */
[----:B------:R1:W1:Y:S01]  /*0d90*/  SYNCS.EXCH.64 URZ, [UR4+0xf8], UR6 ;  /* 0x0000f80604ff75b2 */ /* 0x0002620008000100 */
[----:B------:R1:W1:Y:S01]  /*0da0*/  SYNCS.EXCH.64 URZ, [UR4+0x108], UR6 ;  /* 0x0001080604ff75b2 */ /* 0x0002620008000100 */
[----:B------:R-:W-:Y:S01]  /*0db0*/  NOP ;  /* 0x0000000000007918 */ /* 0x000fe20000000000 */
.L_x_14:
[----:B-1----:R-:W1:Y:S01]  /*0dc0*/  LDCU UR4, c[0x0][0x36c] ;  /* 0x00006d80ff0477ac */ /* 0x002e620008000800 */
[----:B------:R-:W-:Y:S01]  /*0dd0*/  ISETP.NE.OR P4, PT, R0, 0x2, !P4 ;  /* 0x000000020000780c */ /* 0x000fe20006785670 */
[----:B------:R-:W-:Y:S01]  /*0de0*/  NOP ;  /* 0x0000000000007918 */ /* 0x000fe20000000000 */
[----:B------:R-:W-:Y:S01]  /*0df0*/  LOP3.LUT R0, R81, 0x1f, RZ, 0xc0, !PT ;  /* 0x0000001f51007812 */ /* 0x000fe200078ec0ff */
[----:B------:R-:W-:Y:S02]  /*0e00*/  UISETP.NE.AND UP4, UPT, UR18, URZ, UPT ;  /* 0x000000ff1200728c */ /* 0x000fe4000bf85270 */
[----:B-1----:R-:W-:-:S09]  /*0e10*/  UISETP.EQ.U32.AND UP6, UPT, UR4, 0x1, UPT ;  /* 0x000000010400788c */ /* 0x002fd2000bfc2070 */
[----:B------:R-:W-:Y:S05]  /*0e20*/  BRA.U !UP6, `(.L_x_15) ;  /* 0x000000010e087547 */ /* 0x000fea000b800000 */
[----:B--234-:R-:W-:Y:S01]  /*0e30*/  UCGABAR_ARV ;  /* 0x00000000000079c7 */ /* 0x01cfe20008000000 */
[----:B------:R-:W-:Y:S05]  /*0e40*/  BRA `(.L_x_16) ;  /* 0x0000000000047947 */ /* 0x000fea0003800000 */
.L_x_15:
[----:B--234-:R-:W-:Y:S01]  /*0e50*/  NOP ;  /* 0x0000000000007918 */ /* 0x01cfe20000000000 */
.L_x_16:
[----:B------:R-:W1:Y:S01]  /*0e60*/  S2UR UR20, SR_CTAID.X ;  /* 0x00000000001479c3 */ /* 0x000e620000002500 */
[----:B------:R-:W-:-:S05]  /*0e70*/  CS2R.32 R92, SR_CgaSize ;  /* 0x00000000005c7805 */ /* 0x000fca0000008a00 */
[----:B------:R-:W-:-:S05]  /*0e80*/  IMAD R92, R92, -0xa0, RZ ;  /* 0xffffff605c5c7824 */ /* 0x000fca00078e02ff */
[----:B------:R-:W-:-:S14]  /*0e90*/  R2UR UR5, R92 ;  /* 0x000000005c0572ca */ /* 0x000fdc00000e0000 */
[----:B------:R-:W2:Y:S01]  /*0ea0*/  LDCU UR5, c[0x0][UR5+0x2b0] ;  /* 0x00005600050577ac */ /* 0x000ea20008000800 */
[----:B------:R-:W-:-:S05]  /*0eb0*/  CS2R.32 R92, SR_CgaSize ;  /* 0x00000000005c7805 */ /* 0x000fca0000008a00 */
[----:B------:R-:W-:-:S05]  /*0ec0*/  IMAD R92, R92, -0xa0, RZ ;  /* 0xffffff605c5c7824 */ /* 0x000fca00078e02ff */
[----:B------:R-:W-:-:S14]  /*0ed0*/  R2UR UR4, R92 ;  /* 0x000000005c0472ca */ /* 0x000fdc00000e0000 */
[----:B------:R-:W3:Y:S01]  /*0ee0*/  LDCU UR4, c[0x0][UR4+0x2b4] ;  /* 0x00005680040477ac */ /* 0x000ee20008000800 */
[----:B------:R-:W4:Y:S01]  /*0ef0*/  S2UR UR26, SR_CTAID.Y ;  /* 0x00000000001a79c3 */ /* 0x000f220000002600 */
[----:B------:R-:W-:-:S05]  /*0f00*/  CS2R.32 R92, SR_CgaSize ;  /* 0x00000000005c7805 */ /* 0x000fca0000008a00 */
[----:B------:R-:W-:-:S05]  /*0f10*/  IMAD R92, R92, -0xa0, RZ ;  /* 0xffffff605c5c7824 */ /* 0x000fca00078e02ff */
[----:B------:R-:W-:-:S14]  /*0f20*/  R2UR UR6, R92 ;  /* 0x000000005c0672ca */ /* 0x000fdc00000e0000 */
[----:B------:R-:W3:Y:S01]  /*0f30*/  LDCU UR6, c[0x0][UR6+0x2a0] ;  /* 0x00005400060677ac */ /* 0x000ee20008000800 */
[----:B------:R-:W-:-:S05]  /*0f40*/  CS2R.32 R92, SR_CgaSize ;  /* 0x00000000005c7805 */ /* 0x000fca0000008a00 */
[----:B------:R-:W-:-:S05]  /*0f50*/  IMAD R92, R92, -0xa0, RZ ;  /* 0xffffff605c5c7824 */ /* 0x000fca00078e02ff */
[----:B------:R-:W-:-:S14]  /*0f60*/  R2UR UR7, R92 ;  /* 0x000000005c0772ca */ /* 0x000fdc00000e0000 */
[----:B------:R-:W3:Y:S01]  /*0f70*/  LDCU UR7, c[0x0][UR7+0x2a4] ;  /* 0x00005480070777ac */ /* 0x000ee20008000800 */
[----:B------:R-:W-:Y:S02]  /*0f80*/  USHF.L.U32 UR37, UR52, 0xc, URZ ;  /* 0x0000000c34257899 */ /* 0x000fe400080006ff */
[----:B------:R-:W-:Y:S01]  /*0f90*/  USHF.L.U32 UR29, UR52, 0xa, URZ ;  /* 0x0000000a341d7899 */ /* 0x000fe200080006ff */
[----:B------:R-:W3:Y:S01]  /*0fa0*/  LDCU UR19, c[0x0][0xf24] ;  /* 0x0001e480ff1377ac */ /* 0x000ee20008000800 */
[----:B-1----:R-:W-:Y:S01]  /*0fb0*/  I2FP.F32.U32 R3, UR20 ;  /* 0x0000001400037c45 */ /* 0x002fe20008201000 */
[----:B------:R-:W1:Y:S04]  /*0fc0*/  LDCU UR42, c[0x0][0xf24] ;  /* 0x0001e480ff2a77ac */ /* 0x000e680008000800 */
[----:B--2---:R-:W-:Y:S01]  /*0fd0*/  FMUL R3, R3, UR5 ;  /* 0x0000000503037c20 */ /* 0x004fe20008400000 */
[----:B------:R-:W2:Y:S01]  /*0fe0*/  LDCU UR23, c[0x0][0xf30] ;  /* 0x0001e600ff1777ac */ /* 0x000ea20008000800 */
[----:B----4-:R-:W-:Y:S01]  /*0ff0*/  I2FP.F32.U32 R2, UR26 ;  /* 0x0000001a00027c45 */ /* 0x010fe20008201000 */
[----:B------:R-:W-:-:S03]  /*1000*/  ULOP3.LUT UR37, UR37, 0x1000, URZ, 0xc0, !UPT ;  /* 0x0000100025257892 */ /* 0x000fc6000f8ec0ff */
[----:B------:R-:W4:Y:S01]  /*1010*/  F2I.U32.TRUNC.NTZ R3, R3 ;  /* 0x0000000300037305 */ /* 0x000f22000020f000 */
[----:B------:R-:W-:Y:S01]  /*1020*/  ULOP3.LUT UR29, UR29, 0x400, URZ, 0xc0, !UPT ;  /* 0x000004001d1d7892 */ /* 0x000fe2000f8ec0ff */
[----:B---3--:R-:W-:-:S06]  /*1030*/  FMUL R2, R2, UR4 ;  /* 0x0000000402027c20 */ /* 0x008fcc0008400000 */
[----:B------:R-:W3:Y:S01]  /*1040*/  F2I.U32.TRUNC.NTZ R2, R2 ;  /* 0x0000000200027305 */ /* 0x000ee2000020f000 */
[----:B----4-:R-:W-:Y:S02]  /*1050*/  R2UR UR5, R3 ;  /* 0x00000000030572ca */ /* 0x010fe400000e0000 */
[----:B---3--:R-:W-:Y:S02]  /*1060*/  R2UR UR4, R2 ;  /* 0x00000000020472ca */ /* 0x008fe400000e0000 */
[----:B------:R-:W-:-:S09]  /*1070*/  PRMT R2, RZ, 0x7610, R2 ;  /* 0x00007610ff027816 */ /* 0x000fd20000000002 */
[----:B------:R-:W-:-:S04]  /*1080*/  UIADD3 UR5, UPT, UPT, -UR5, URZ, URZ ;  /* 0x000000ff05057290 */ /* 0x000fc8000fffe1ff */
[----:B------:R-:W-:Y:S02]  /*1090*/  UIMAD UR5, UR6, UR5, UR20 ;  /* 0x00000005060572a4 */ /* 0x000fe4000f8e0214 */
[----:B------:R-:W-:-:S04]  /*10a0*/  UIADD3 UR4, UPT, UPT, -UR4, URZ, URZ ;  /* 0x000000ff04047290 */ /* 0x000fc8000fffe1ff */
[----:B------:R-:W-:Y:S01]  /*10b0*/  IMAD.U32 R92, RZ, RZ, UR5 ;  /* 0x00000005ff5c7e24 */ /* 0x000fe2000f8e00ff */
[----:B------:R-:W-:-:S06]  /*10c0*/  UIMAD UR4, UR7, UR4, UR26 ;  /* 0x00000004070472a4 */ /* 0x000fcc000f8e021a */
[----:B------:R-:W-:Y:S01]  /*10d0*/  IMAD.U32 R91, RZ, RZ, UR4 ;  /* 0x00000004ff5b7e24 */ /* 0x000fe2000f8e00ff */
[----:B-12---:R-:W-:Y:S06]  /*10e0*/  BRA.U UP4, `(.L_x_17) ;  /* 0x00000001042c7547 */ /* 0x006fec000b800000 */
[----:B------:R-:W-:Y:S02]  /*10f0*/  R2UR UR4, R91 ;  /* 0x000000005b0472ca */ /* 0x000fe400000e0000 */
[----:B------:R-:W-:-:S11]  /*1100*/  R2UR UR6, R92 ;  /* 0x000000005c0672ca */ /* 0x000fd600000e0000 */
[----:B------:R-:W-:-:S04]  /*1110*/  UISETP.NE.AND UP0, UPT, UR4, URZ, UPT ;  /* 0x000000ff0400728c */ /* 0x000fc8000bf05270 */
[----:B------:R-:W-:-:S04]  /*1120*/  UISETP.EQ.OR UP0, UPT, UR6, URZ, !UP0 ;  /* 0x000000ff0600728c */ /* 0x000fc8000c702670 */
[----:B------:R-:W-:Y:S02]  /*1130*/  USEL UR5, URZ, 0x1, !UP0 ;  /* 0x00000001ff057887 */ /* 0x000fe4000c000000 */
[----:B------:R-:W-:-:S04]  /*1140*/  UISETP.NE.AND UP0, UPT, UR4, URZ, UPT ;  /* 0x000000ff0400728c */ /* 0x000fc8000bf05270 */
[----:B------:R-:W-:Y:S02]  /*1150*/  USEL UR4, URZ, 0x2, UP0 ;  /* 0x00000002ff047887 */ /* 0x000fe40008000000 */
[----:B------:R-:W-:-:S04]  /*1160*/  UISETP.NE.AND UP0, UPT, UR6, 0x1, UPT ;  /* 0x000000010600788c */ /* 0x000fc8000bf05270 */
[----:B------:R-:W-:-:S04]  /*1170*/  USEL UR4, UR4, 0x2, UP0 ;  /* 0x0000000204047887 */ /* 0x000fc80008000000 */
[----:B------:R-:W-:-:S06]  /*1180*/  UIADD3 UR4, UPT, UPT, UR5, UR4, URZ ;  /* 0x0000000405047290 */ /* 0x000fcc000fffe0ff */
[----:B------:R-:W-:-:S07]  /*1190*/  IMAD.U32 R2, RZ, RZ, UR4 ;  /* 0x00000004ff027e24 */ /* 0x000fce000f8e00ff */
.L_x_17:
[----:B------:R-:W1:Y:S01]  /*11a0*/  S2UR UR36, SR_CTAID.Z ;  /* 0x00000000002479c3 */ /* 0x000e620000002700 */
[----:B------:R-:W-:-:S09]  /*11b0*/  UISETP.GE.AND UP0, UPT, UR19, 0x1, UPT ;  /* 0x000000011300788c */ /* 0x000fd2000bf06270 */
[----:B------:R-:W-:Y:S05]  /*11c0*/  BRA.U !UP0, `(.L_x_18) ;  /* 0x0000000108d07547 */ /* 0x000fea000b800000 */
[----:B------:R-:W2:Y:S01]  /*11d0*/  LDCU UR21, c[0x0][0xf0c] ;  /* 0x0001e180ff1577ac */ /* 0x000ea20008000800 */
[----:B------:R-:W3:Y:S01]  /*11e0*/  LDCU.128 UR12, c[0x0][0xf10] ;  /* 0x0001e200ff0c77ac */ /* 0x000ee20008000c00 */
[----:B------:R-:W4:Y:S01]  /*11f0*/  LDCU UR6, c[0x0][0x370] ;  /* 0x00006e00ff0677ac */ /* 0x000f220008000800 */
[----:B------:R-:W1:Y:S01]  /*1200*/  LDCU UR7, c[0x0][0x374] ;  /* 0x00006e80ff0777ac */ /* 0x000e620008000800 */
[----:B------:R-:W1:Y:S01]  /*1210*/  LDCU UR22, c[0x0][0xf20] ;  /* 0x0001e400ff1677ac */ /* 0x000e620008000800 */
[----:B--2---:R-:W-:Y:S02]  /*1220*/  UISETP.NE.AND UP0, UPT, UR21, 0x1, UPT ;  /* 0x000000011500788c */ /* 0x004fe4000bf05270 */
[----:B---3--:R-:W-:Y:S01]  /*1230*/  UIMAD.WIDE.U32 UR4, UR20, UR12, URZ ;  /* 0x0000000c140472a5 */ /* 0x008fe2000f8e00ff */
[----:B------:R-:W2:Y:S01]  /*1240*/  LDCU.64 UR8, c[0x0][0xf28] ;  /* 0x0001e500ff0877ac */ /* 0x000ea20008000a00 */
[----:B----4-:R-:W-:Y:S02]  /*1250*/  UIMAD.WIDE.U32 UR10, UR6, UR12, URZ ;  /* 0x0000000c060a72a5 */ /* 0x010fe4000f8e00ff */
[----:B------:R-:W-:-:S02]  /*1260*/  USHF.R.U32.HI UR5, URZ, UR13, UR5 ;  /* 0x0000000dff057299 */ /* 0x000fc40008011605 */
[----:B------:R-:W-:Y:S02]  /*1270*/  UISETP.NE.AND UP2, UPT, UR19, 0x1, UPT ;  /* 0x000000011300788c */ /* 0x000fe4000bf45270 */
[----:B------:R-:W-:Y:S01]  /*1280*/  USEL UR5, UR20, UR5, !UP0 ;  /* 0x0000000514057287 */ /* 0x000fe2000c000000 */
[----:B------:R-:W-:Y:S01]  /*1290*/  UMOV UR10, UR11 ;  /* 0x0000000b000a7c82 */ /* 0x000fe20008000000 */
[----:B------:R-:W-:Y:S02]  /*12a0*/  UIMAD.WIDE.U32 UR16, UR26, UR15, URZ ;  /* 0x0000000f1a1072a5 */ /* 0x000fe4000f8e00ff */
[----:B------:R-:W-:Y:S02]  /*12b0*/  @UP0 USHF.R.U32.HI UR6, URZ, UR13, UR10 ;  /* 0x0000000dff060299 */ /* 0x000fe4000801160a */
[----:B------:R-:W-:Y:S02]  /*12c0*/  UISETP.NE.AND UP0, UPT, UR14, 0x1, UPT ;  /* 0x000000010e00788c */ /* 0x000fe4000bf05270 */
[----:B-1----:R-:W-:-:S02]  /*12d0*/  UIMAD.WIDE.U32 UR10, UR7, UR15, URZ ;  /* 0x0000000f070a72a5 */ /* 0x002fc4000f8e00ff */
[----:B--2---:R-:W-:Y:S01]  /*12e0*/  UIMAD.WIDE.U32 UR12, UR6, UR8, URZ ;  /* 0x00000008060c72a5 */ /* 0x004fe2000f8e00ff */
[----:B------:R-:W-:Y:S02]  /*12f0*/  UMOV UR4, UR17 ;  /* 0x0000001100047c82 */ /* 0x000fe40008000000 */
[----:B------:R-:W-:Y:S02]  /*1300*/  USHF.R.U32.HI UR4, URZ, UR22, UR4 ;  /* 0x00000016ff047299 */ /* 0x000fe40008011604 */
[----:B------:R-:W-:Y:S02]  /*1310*/  UMOV UR10, UR11 ;  /* 0x0000000b000a7c82 */ /* 0x000fe40008000000 */
[----:B------:R-:W-:Y:S01]  /*1320*/  UMOV UR12, UR13 ;  /* 0x0000000d000c7c82 */ /* 0x000fe20008000000 */
[----:B------:R-:W-:Y:S02]  /*1330*/  @UP0 USHF.R.U32.HI UR7, URZ, UR22, UR10 ;  /* 0x00000016ff070299 */ /* 0x000fe4000801160a */
[----:B------:R-:W-:-:S02]  /*1340*/  USEL UR4, UR26, UR4, !UP0 ;  /* 0x000000041a047287 */ /* 0x000fc4000c000000 */
[----:B------:R-:W-:Y:S02]  /*1350*/  UIMAD.WIDE.U32 UR10, UR7, UR8, URZ ;  /* 0x00000008070a72a5 */ /* 0x000fe4000f8e00ff */
[----:B------:R-:W-:Y:S02]  /*1360*/  @UP2 USHF.R.U32.HI UR6, URZ, UR9, UR12 ;  /* 0x00000009ff062299 */ /* 0x000fe4000801160c */
[----:B------:R-:W-:-:S03]  /*1370*/  UIMAD.WIDE.U32 UR12, UR4, UR8, URZ ;  /* 0x00000008040c72a5 */ /* 0x000fc6000f8e00ff */
[----:B------:R-:W-:Y:S02]  /*1380*/  UMOV UR10, UR11 ;  /* 0x0000000b000a7c82 */ /* 0x000fe40008000000 */
[----:B------:R-:W-:Y:S02]  /*1390*/  @UP2 USHF.R.U32.HI UR7, URZ, UR9, UR10 ;  /* 0x00000009ff072299 */ /* 0x000fe4000801160a */
[----:B------:R-:W-:Y:S02]  /*13a0*/  UIMAD UR10, UR6, UR19, URZ ;  /* 0x00000013060a72a4 */ /* 0x000fe4000f8e02ff */
[----:B------:R-:W-:-:S04]  /*13b0*/  UIMAD UR7, UR7, UR19, URZ ;  /* 0x00000013070772a4 */ /* 0x000fc8000f8e02ff */
[----:B------:R-:W-:-:S03]  /*13c0*/  UISETP.GE.AND UP0, UPT, UR4, UR7, UPT ;  /* 0x000000070400728c */ /* 0x000fc6000bf06270 */
[----:B------:R-:W-:Y:S01]  /*13d0*/  UMOV UR7, UR13 ;  /* 0x0000000d00077c82 */ /* 0x000fe20008000000 */
[----:B------:R-:W-:Y:S02]  /*13e0*/  UISETP.GE.OR UP0, UPT, UR5, UR10, UP0 ;  /* 0x0000000a0500728c */ /* 0x000fe40008706670 */
[----:B------:R-:W-:Y:S02]  /*13f0*/  UIMAD.WIDE.U32 UR10, UR5, UR8, URZ ;  /* 0x00000008050a72a5 */ /* 0x000fe4000f8e00ff */
[----:B------:R-:W-:Y:S02]  /*1400*/  USHF.R.U32.HI UR7, URZ, UR9, UR7 ;  /* 0x00000009ff077299 */ /* 0x000fe40008011607 */
[----:B------:R-:W-:Y:S02]  /*1410*/  UIADD3 UR10, UPT, UPT, -UR4, URZ, URZ ;  /* 0x000000ff040a7290 */ /* 0x000fe4000fffe1ff */
[----:B------:R-:W-:Y:S02]  /*1420*/  USEL UR7, UR4, UR7, !UP2 ;  /* 0x0000000704077287 */ /* 0x000fe4000d000000 */
[----:B------:R-:W-:Y:S01]  /*1430*/  UIMAD UR10, UR14, UR10, UR26 ;  /* 0x0000000a0e0a72a4 */ /* 0x000fe2000f8e021a */
[----:B------:R-:W-:Y:S01]  /*1440*/  @!UP0 UMOV UR8, UR11 ;  /* 0x0000000b00088c82 */ /* 0x000fe20008000000 */
[----:B------:R-:W-:-:S02]  /*1450*/  UIADD3 UR11, UPT, UPT, -UR5, URZ, URZ ;  /* 0x000000ff050b7290 */ /* 0x000fc4000fffe1ff */
[----:B------:R-:W-:Y:S02]  /*1460*/  @!UP0 USHF.R.U32.HI UR8, URZ, UR9, UR8 ;  /* 0x00000009ff088299 */ /* 0x000fe40008011608 */
[----:B------:R-:W-:Y:S02]  /*1470*/  UIADD3 UR9, UPT, UPT, -UR7, URZ, URZ ;  /* 0x000000ff07097290 */ /* 0x000fe4000fffe1ff */
[----:B------:R-:W-:Y:S02]  /*1480*/  @!UP0 USEL UR8, UR5, UR8, !UP2 ;  /* 0x0000000805088287 */ /* 0x000fe4000d000000 */
[----:B------:R-:W-:Y:S02]  /*1490*/  UIMAD UR9, UR19, UR9, UR4 ;  /* 0x00000009130972a4 */ /* 0x000fe4000f8e0204 */
[----:B------:R-:W-:Y:S02]  /*14a0*/  @!UP0 UIADD3 UR7, UPT, UPT, UR7, -UR8, URZ ;  /* 0x8000000807078290 */ /* 0x000fe4000fffe0ff */
[----:B------:R-:W-:-:S02]  /*14b0*/  @!UP0 UIMAD UR6, UR9, UR6, UR8 ;  /* 0x00000006090682a4 */ /* 0x000fc4000f8e0208 */
[----:B------:R-:W-:Y:S02]  /*14c0*/  @!UP0 UIMAD UR4, UR7, UR19, UR5 ;  /* 0x00000013070482a4 */ /* 0x000fe4000f8e0205 */
[----:B------:R-:W-:Y:S02]  /*14d0*/  UIMAD UR20, UR21, UR11, UR20 ;  /* 0x0000000b151472a4 */ /* 0x000fe4000f8e0214 */
[----:B------:R-:W-:Y:S01]  /*14e0*/  UIMAD UR26, UR4, UR14, UR10 ;  /* 0x0000000e041a72a4 */ /* 0x000fe2000f8e020a */
[----:B------:R-:W-:Y:S02]  /*14f0*/  @!UP0 UMOV UR5, UR6 ;  /* 0x0000000600058c82 */ /* 0x000fe40008000000 */
[----:B------:R-:W-:-:S12]  /*1500*/  UIMAD UR20, UR5, UR21, UR20 ;  /* 0x00000015051472a4 */ /* 0x000fd8000f8e0214 */
.L_x_18:
[----:B------:R-:W-:-:S09]  /*1510*/  UISETP.NE.AND UP0, UPT, UR23, 0x1, UPT ;  /* 0x000000011700788c */ /* 0x000fd2000bf05270 */
[----:B------:R-:W-:Y:S05]  /*1520*/  BRA.U UP0, `(.L_x_19) ;  /* 0x0000000100407547 */ /* 0x000fea000b800000 */
[----:B------:R-:W2:Y:S01]  /*1530*/  LDCU.128 UR8, c[0x0][0xf10] ;  /* 0x0001e200ff0877ac */ /* 0x000ea20008000c00 */
[----:B------:R-:W3:Y:S01]  /*1540*/  LDCU UR12, c[0x0][0xf0c] ;  /* 0x0001e180ff0c77ac */ /* 0x000ee20008000800 */
[----:B------:R-:W4:Y:S01]  /*1550*/  LDCU UR13, c[0x0][0xf20] ;  /* 0x0001e400ff0d77ac */ /* 0x000f220008000800 */
[----:B--2---:R-:W-:Y:S02]  /*1560*/  UIMAD.WIDE.U32 UR4, UR20, UR8, URZ ;  /* 0x00000008140472a5 */ /* 0x004fe4000f8e00ff */
[----:B------:R-:W-:Y:S02]  /*1570*/  UIMAD.WIDE.U32 UR6, UR26, UR11, URZ ;  /* 0x0000000b1a0672a5 */ /* 0x000fe4000f8e00ff */
[----:B---3--:R-:W-:Y:S02]  /*1580*/  UISETP.NE.AND UP0, UPT, UR12, 0x1, UPT ;  /* 0x000000010c00788c */ /* 0x008fe4000bf05270 */
[----:B------:R-:W-:-:S03]  /*1590*/  USHF.R.U32.HI UR5, URZ, UR9, UR5 ;  /* 0x00000009ff057299 */ /* 0x000fc60008011605 */
[----:B------:R-:W-:Y:S01]  /*15a0*/  UMOV UR4, UR7 ;  /* 0x0000000700047c82 */ /* 0x000fe20008000000 */
[----:B------:R-:W-:Y:S02]  /*15b0*/  USEL UR5, UR20, UR5, !UP0 ;  /* 0x0000000514057287 */ /* 0x000fe4000c000000 */
[----:B------:R-:W-:Y:S02]  /*15c0*/  UISETP.NE.AND UP0, UPT, UR10, 0x1, UPT ;  /* 0x000000010a00788c */ /* 0x000fe4000bf05270 */
[----:B----4-:R-:W-:-:S04]  /*15d0*/  USHF.R.U32.HI UR4, URZ, UR13, UR4 ;  /* 0x0000000dff047299 */ /* 0x010fc80008011604 */
[----:B------:R-:W-:-:S04]  /*15e0*/  USEL UR4, UR26, UR4, !UP0 ;  /* 0x000000041a047287 */ /* 0x000fc8000c000000 */
[----:B------:R-:W-:Y:S02]  /*15f0*/  UIADD3 UR6, UPT, UPT, UR5, -UR4, URZ ;  /* 0x8000000405067290 */ /* 0x000fe4000fffe0ff */
[----:B------:R-:W-:Y:S02]  /*1600*/  UIADD3 UR4, UPT, UPT, -UR5, UR4, URZ ;  /* 0x0000000405047290 */ /* 0x000fe4000fffe1ff */
[----:B------:R-:W-:Y:S02]  /*1610*/  UIMAD UR26, UR6, UR10, UR26 ;  /* 0x0000000a061a72a4 */ /* 0x000fe4000f8e021a */
[----:B------:R-:W-:-:S12]  /*1620*/  UIMAD UR20, UR4, UR12, UR20 ;  /* 0x0000000c041472a4 */ /* 0x000fd8000f8e0214 */
.L_x_19:
[----:B------:R-:W-:Y:S01]  /*1630*/  UISETP.NE.AND UP0, UPT, UR18, 0x2, UPT ;  /* 0x000000021200788c */ /* 0x000fe2000bf05270 */
[----:B------:R-:W-:Y:S09]  /*1640*/  BRA.U !UP6, `(.L_x_20) ;  /* 0x000000010e0c7547 */ /* 0x000ff2000b800000 */
[----:B------:R-:W-:Y:S01]  /*1650*/  UCGABAR_WAIT ;  /* 0x0000000000007dc7 */ /* 0x000fe20008000000 */
[----:B------:R-:W-:Y:S01]  /*1660*/  CCTL.IVALL ;  /* 0x00000000ff00798f */ /* 0x000fe20002000000 */
[----:B------:R-:W-:Y:S05]  /*1670*/  BRA `(.L_x_21) ;  /* 0x0000000000047947 */ /* 0x000fea0003800000 */
.L_x_20:
[----:B------:R-:W-:Y:S06]  /*1680*/  BAR.SYNC.DEFER_BLOCKING 0x0 ;  /* 0x0000000000007b1d */ /* 0x000fec0000010000 */
.L_x_21:
[----:B------:R-:W-:Y:S05]  /*1690*/  BRA.U UP0, `(.L_x_22) ;  /* 0x0000001500f07547 */ /* 0x000fea000b800000 */
[----:B------:R-:W2:Y:S01]  /*16a0*/  LDCU UR6, c[0x0][0x38c] ;  /* 0x00007180ff0677ac */ /* 0x000ea20008000800 */
[----:B------:R-:W-:Y:S01]  /*16b0*/  PLOP3.LUT P2, PT, PT, PT, UP3, 0x80, 0x8 ;  /* 0x000000000008781c */ /* 0x000fe20003f4f038 */
[----:B------:R-:W-:Y:S01]  /*16c0*/  IMAD.MOV.U32 R12, RZ, RZ, 0x1 ;  /* 0x00000001ff0c7424 */ /* 0x000fe200078e00ff */
[----:B------:R-:W-:Y:S01]  /*16d0*/  ISETP.EQ.OR P3, PT, R0, RZ, P4 ;  /* 0x000000ff0000720c */ /* 0x000fe20002762670 */
[----:B------:R-:W-:Y:S01]  /*16e0*/  UISETP.NE.AND UP1, UPT, UR18, URZ, UPT ;  /* 0x000000ff1200728c */ /* 0x000fe2000bf25270 */
[----:B------:R-:W-:Y:S01]  /*16f0*/  PLOP3.LUT P2, PT, P2, PT, PT, 0x8, 0x80 ;  /* 0x000000000080781c */ /* 0x000fe2000174e170 */
[----:B------:R-:W-:Y:S01]  /*1700*/  USEL UR46, URZ, 0x1, UP5 ;  /* 0x00000001ff2e7887 */ /* 0x000fe2000a800000 */
[----:B------:R-:W-:Y:S01]  /*1710*/  CS2R R10, SRZ ;  /* 0x00000000000a7805 */ /* 0x000fe2000001ff00 */
[----:B------:R-:W-:Y:S01]  /*1720*/  IMAD.MOV.U32 R9, RZ, RZ, RZ ;  /* 0x000000ffff097224 */ /* 0x000fe200078e00ff */
[----:B------:R-:W3:Y:S01]  /*1730*/  LDCU UR54, c[0x0][0x370] ;  /* 0x00006e00ff3677ac */ /* 0x000ee20008000800 */
[----:B------:R-:W-:Y:S01]  /*1740*/  IMAD.MOV.U32 R8, RZ, RZ, 0x1 ;  /* 0x00000001ff087424 */ /* 0x000fe200078e00ff */
[----:B------:R-:W4:Y:S01]  /*1750*/  LDCU.64 UR44, c[0x0][0x348] ;  /* 0x00006900ff2c77ac */ /* 0x000f220008000a00 */
[----:B------:R-:W1:Y:S01]  /*1760*/  LDCU UR53, c[0x0][0x374] ;  /* 0x00006e80ff3577ac */ /* 0x000e620008000800 */
[----:B--2---:R-:W-:-:S02]  /*1770*/  UIADD3 UR5, UPT, UPT, UR6, 0xff, URZ ;  /* 0x000000ff06057890 */ /* 0x004fc4000fffe0ff */
[----:B------:R-:W-:Y:S02]  /*1780*/  UIADD3 UR59, UPT, UPT, UR6, 0x1fe, URZ ;  /* 0x000001fe063b7890 */ /* 0x000fe4000fffe0ff */
[----:B------:R-:W-:Y:S02]  /*1790*/  USHF.R.S32.HI UR4, URZ, 0x1f, UR5 ;  /* 0x0000001fff047899 */ /* 0x000fe40008011405 */
[----:B------:R-:W-:Y:S02]  /*17a0*/  USEL UR46, UR46, 0x2, UP1 ;  /* 0x000000022e2e7887 */ /* 0x000fe40008800000 */
[----:B------:R-:W-:Y:S02]  /*17b0*/  ULEA.HI UR4, UR4, UR5, URZ, 0x8 ;  /* 0x0000000504047291 */ /* 0x000fe4000f8f40ff */
[----:B------:R-:W-:Y:S02]  /*17c0*/  USHF.L.U32 UR5, UR52, 0x5, URZ ;  /* 0x0000000534057899 */ /* 0x000fe400080006ff */
[----:B------:R-:W-:-:S02]  /*17d0*/  USHF.R.S32.HI UR56, URZ, 0x8, UR4 ;  /* 0x00000008ff387899 */ /* 0x000fc40008011404 */
[----:B------:R-:W-:Y:S02]  /*17e0*/  UIADD3 UR4, UPT, UPT, UR6, -0x1, URZ ;  /* 0xffffffff06047890 */ /* 0x000fe4000fffe0ff */
[----:B------:R-:W-:Y:S02]  /*17f0*/  UISETP.LT.U32.AND UP0, UPT, UR56, 0x7, UPT ;  /* 0x000000073800788c */ /* 0x000fe4000bf01070 */
[----:B------:R-:W-:Y:S02]  /*1800*/  UISETP.GE.U32.AND UP2, UPT, UR4, -0x1ff, UPT ;  /* 0xfffffe010400788c */ /* 0x000fe4000bf46070 */
[----:B------:R-:W-:Y:S02]  /*1810*/  USEL UR55, UR56, 0x7, UP0 ;  /* 0x0000000738377887 */ /* 0x000fe40008000000 */
[----:B------:R-:W-:Y:S02]  /*1820*/  ULOP3.LUT UR58, UR5, 0x20, URZ, 0xe2, !UPT ;  /* 0x00000020053a7892 */ /* 0x000fe4000f8ee2ff */
[----:B------:R-:W-:-:S02]  /*1830*/  UIADD3 UR43, UPT, UPT, UR55, -0x1, URZ ;  /* 0xffffffff372b7890 */ /* 0x000fc4000fffe0ff */
[----:B------:R-:W-:Y:S01]  /*1840*/  UIADD3 UR57, UPT, UPT, UR56, -UR55, URZ ;  /* 0x8000003738397290 */ /* 0x000fe2000fffe0ff */
[----:B------:R-:W-:Y:S02]  /*1850*/  UMOV UR15, URZ ;  /* 0x000000ff000f7c82 */ /* 0x000fe40008000000 */
[----:B------:R-:W-:-:S04]  /*1860*/  @UP2 UIADD3 UR43, UPT, UPT, UR55, URZ, URZ ;  /* 0x000000ff372b2290 */ /* 0x000fc8000fffe0ff */
[----:B-1-34-:R-:W-:-:S12]  /*1870*/  UIADD3 UR43, UPT, UPT, UR43, 0x1, URZ ;  /* 0x000000012b2b7890 */ /* 0x01afd8000fffe0ff */
.L_x_46:
[----:B------:R-:W-:Y:S01]  /*1880*/  UISETP.NE.AND UP0, UPT, UR52, URZ, UPT ;  /* 0x000000ff3400728c */ /* 0x000fe2000bf05270 */
[----:B------:R-:W1:Y:S08]  /*1890*/  S2UR UR52, SR_CgaCtaId ;  /* 0x00000000003479c3 */ /* 0x000e700000008800 */
[----:B---3--:R-:W-:Y:S05]  /*18a0*/  BRA.U UP0, `(.L_x_23) ;  /* 0x0000000100347547 */ /* 0x008fea000b800000 */
[----:B------:R-:W2:Y:S01]  /*18b0*/  S2R R0, SR_CgaCtaId ;  /* 0x0000000000007919 */ /* 0x000ea20000008800 */
[----:B------:R-:W-:-:S04]  /*18c0*/  MOV R2, 0x400 ;  /* 0x0000040000027802 */ /* 0x000fc80000000f00 */
[----:B--2---:R-:W-:Y:S02]  /*18d0*/  LEA R0, R0, R2, 0x18 ;  /* 0x0000000200007211 */ /* 0x004fe400078ec0ff */
[----:B------:R-:W-:-:S03]  /*18e0*/  SHF.L.U32 R2, R8, 0x1f, RZ ;  /* 0x0000001f08027819 */ /* 0x000fc600000006ff */
[----:B------:R-:W-:-:S04]  /*18f0*/  IMAD R0, R9, 0x8, R0 ;  /* 0x0000000809007824 */ /* 0x000fc800078e0200 */
[----:B------:R-:W2:Y:S02]  /*1900*/  SYNCS.PHASECHK.TRANS64.TRYWAIT P0, [R0+URZ+0x100], R2 ;  /* 0x00010002000075a7 */ /* 0x000ea400080011ff */
[----:B--2---:R-:W-:Y:S05]  /*1910*/  @!P0 BRA `(.L_x_24) ;  /* 0x0000009c00288947 */ /* 0x004fea0003800000 */
.L_x_159:
[----:B------:R-:W-:Y:S01]  /*1920*/  VIADD R9, R9, 0x1 ;  /* 0x0000000109097836 */ /* 0x000fe20000000000 */
[----:B------:R2:W-:Y:S04]  /*1930*/  SYNCS.ARRIVE.TRANS64.A1T0 RZ, [R0+URZ+0xf0], RZ ;  /* 0x0000f0ff00ff79a7 */ /* 0x0005e800081000ff */
[----:B------:R-:W-:-:S04]  /*1940*/  ISETP.NE.AND P0, PT, R9, 0x2, PT ;  /* 0x000000020900780c */ /* 0x000fc80003f05270 */
[----:B------:R-:W-:Y:S02]  /*1950*/  SEL R9, R9, RZ, P0 ;  /* 0x000000ff09097207 */ /* 0x000fe40000000000 */
[----:B--2---:R-:W-:-:S04]  /*1960*/  SEL R0, RZ, 0x1, P0 ;  /* 0x00000001ff007807 */ /* 0x004fc80000000000 */
[----:B------:R-:W-:-:S07]  /*1970*/  LOP3.LUT R8, R8, R0, RZ, 0x3c, !PT ;  /* 0x0000000008087212 */ /* 0x000fce00078e3cff */
.L_x_23:
[----:B------:R-:W-:Y:S01]  /*1980*/  UMOV UR6, 0x400 ;  /* 0x0000040000067882 */ /* 0x000fe20000000000 */
[----:B------:R-:W-:Y:S01]  /*1990*/  SHF.L.U32 R0, R12, 0x1f, RZ ;  /* 0x0000001f0c007819 */ /* 0x000fe200000006ff */
[----:B-1----:R-:W-:Y:S02]  /*19a0*/  ULEA UR6, UR52, UR6, 0x18 ;  /* 0x0000000634067291 */ /* 0x002fe4000f8ec0ff */
[----:B------:R-:W-:Y:S02]  /*19b0*/  UISETP.GE.U32.AND UP0, UPT, UR59, 0x1ff, UPT ;  /* 0x000001ff3b00788c */ /* 0x000fe4000bf06070 */
[----:B------:R-:W-:Y:S02]  /*19c0*/  ULEA UR4, UR15, UR6, 0x3 ;  /* 0x000000060f047291 */ /* 0x000fe4000f8e18ff */
[----:B------:R-:W-:Y:S02]  /*19d0*/  ULEA.HI UR12, UR26, UR26, URZ, 0x1 ;  /* 0x0000001a1a0c7291 */ /* 0x000fe4000f8f08ff */
[----:B------:R-:W-:-:S02]  /*19e0*/  USHF.L.U32 UR35, UR20, 0x7, URZ ;  /* 0x0000000714237899 */ /* 0x000fc400080006ff */
[----:B------:R-:W-:Y:S02]  /*19f0*/  ULEA UR27, UR26, UR58, 0x6 ;  /* 0x0000003a1a1b7291 */ /* 0x000fe4000f8e30ff */
[----:B------:R-:W-:Y:S01]  /*1a00*/  USHF.R.S32.HI UR12, URZ, 0x1, UR12 ;  /* 0x00000001ff0c7899 */ /* 0x000fe2000801140c */
[----:B------:R1:W2:Y:S01]  /*1a10*/  SYNCS.PHASECHK.TRANS64.TRYWAIT P1, [UR4+0x38], R0 ;  /* 0x00003800ff0075a7 */ /* 0x0002a20008021104 */
[----:B------:R-:W-:Y:S01]  /*1a20*/  UMOV UR14, URZ ;  /* 0x000000ff000e7c82 */ /* 0x000fe20008000000 */
[----:B------:R-:W-:Y:S09]  /*1a30*/  BRA.U !UP0, `(.L_x_25) ;  /* 0x0000000508187547 */ /* 0x000ff2000b800000 */
[----:B------:R-:W-:Y:S01]  /*1a40*/  UMOV UR7, URZ ;  /* 0x000000ff00077c82 */ /* 0x000fe20008000000 */
[----:B------:R-:W-:-:S05]  /*1a50*/  UMOV UR5, UR15 ;  /* 0x0000000f00057c82 */ /* 0x000fca0008000000 */
.L_x_33:
[----:B------:R-:W-:Y:S01]  /*1a60*/  ULEA UR33, UR5, UR6, 0x3 ;  /* 0x0000000605217291 */ /* 0x000fe2000f8e18ff */
[----:B--2---:R-:W-:Y:S01]  /*1a70*/  @!P4 MOV R2, 0x7000 ;  /* 0x000070000002c802 */ /* 0x004fe20000000f00 */
[----:B--23--:R-:W-:Y:S10]  /*1a80*/  @P1 BRA `(.L_x_26) ;  /* 0x00000000000c1947 */ /* 0x00cff40003800000 */
[----:B------:R-:W-:-:S04]  /*1a90*/  SHF.L.U32 R3, R12, 0x1f, RZ ;  /* 0x0000001f0c037819 */ /* 0x000fc800000006ff */
[----:B------:R-:W2:Y:S02]  /*1aa0*/  SYNCS.PHASECHK.TRANS64.TRYWAIT P0, [UR33+0x38], R3 ;  /* 0x00003803ff0075a7 */ /* 0x000ea40008001121 */
[----:B--2---:R-:W-:Y:S05]  /*1ab0*/  @!P0 BRA `(.L_x_27) ;  /* 0x0000009800d48947 */ /* 0x004fea0003800000 */
.L_x_26:
[----:B------:R2:W-:Y:S01]  /*1ac0*/  @!P4 SYNCS.ARRIVE.TRANS64 RZ, [UR33], R2 ;  /* 0x00000002ffffc9a7 */ /* 0x0005e20008000021 */
[----:B------:R-:W-:-:S04]  /*1ad0*/  ULOP3.LUT UR4, UR46, 0x2, URZ, 0xfc, !UPT ;  /* 0x000000022e047892 */ /* 0x000fc8000f8efcff */
[----:B------:R-:W-:-:S09]  /*1ae0*/  UISETP.NE.AND UP0, UPT, UR4, 0x2, UPT ;  /* 0x000000020400788c */ /* 0x000fd2000bf05270 */
[----:B------:R-:W-:Y:S05]  /*1af0*/  BRA.U UP0, `(.L_x_28) ;  /* 0x0000000100047547 */ /* 0x000fea000b800000 */
[----:B------:R-:W-:Y:S05]  /*1b00*/  BPT.TRAP 0x1 ;  /* 0x000000040000795c */ /* 0x000fea0000300000 */
.L_x_28:
[----:B------:R-:W-:Y:S04]  /*1b10*/  BSSY.RECONVERGENT B0, `(.L_x_29) ;  /* 0x0000003000007945 */ /* 0x000fe80003800200 */
[----:B------:R-:W-:Y:S05]  /*1b20*/  @P3 BRA `(.L_x_30) ;  /* 0x0000000000043947 */ /* 0x000fea0003800000 */
[----:B------:R-:W-:Y:S05]  /*1b30*/  BPT.TRAP 0x1 ;  /* 0x000000040000795c */ /* 0x000fea0000300000 */
.L_x_30:
[----:B------:R-:W-:Y:S05]  /*1b40*/  BSYNC.RECONVERGENT B0 ;  /* 0x0000000000007941 */ /* 0x000fea0003800200 */
.L_x_29:
[----:B------:R-:W-:Y:S01]  /*1b50*/  UIADD3 UR4, UPT, UPT, UR5, 0x1, URZ ;  /* 0x0000000105047890 */ /* 0x000fe2000fffe0ff */
[----:B------:R-:W-:Y:S01]  /*1b60*/  BSSY.RECONVERGENT B0, `(.L_x_31) ;  /* 0x000002e000007945 */ /* 0x000fe20003800200 */
[----:B------:R-:W-:Y:S02]  /*1b70*/  ELECT P0, URZ, PT ;  /* 0x0000000000ff782f */ /* 0x000fe40003800000 */
[----:B------:R-:W-:-:S04]  /*1b80*/  UISETP.NE.AND UP0, UPT, UR4, 0x7, UPT ;  /* 0x000000070400788c */ /* 0x000fc8000bf05270 */
[----:B------:R-:W-:Y:S02]  /*1b90*/  USEL UR8, URZ, 0x1, UP0 ;  /* 0x00000001ff087887 */ /* 0x000fe40008000000 */
[----:B------:R-:W-:-:S04]  /*1ba0*/  USEL UR15, UR4, URZ, UP0 ;  /* 0x000000ff040f7287 */ /* 0x000fc80008000000 */
[----:B------:R-:W-:Y:S01]  /*1bb0*/  ULEA UR4, UR15, UR6, 0x3 ;  /* 0x000000060f047291 */ /* 0x000fe2000f8e18ff */
[----:B------:R-:W-:-:S04]  /*1bc0*/  LOP3.LUT R12, R12, UR8, RZ, 0x3c, !PT ;  /* 0x000000080c0c7c12 */ /* 0x000fc8000f8e3cff */
[----:B-1----:R-:W-:-:S04]  /*1bd0*/  SHF.L.U32 R0, R12, 0x1f, RZ ;  /* 0x0000001f0c007819 */ /* 0x002fc800000006ff */
[----:B------:R1:W3:Y:S01]  /*1be0*/  SYNCS.PHASECHK.TRANS64.TRYWAIT P1, [UR4+0x38], R0 ;  /* 0x00003800ff0075a7 */ /* 0x0002e20008021104 */
[----:B------:R-:W-:Y:S05]  /*1bf0*/  @!P0 BRA `(.L_x_32) ;  /* 0x0000000000908947 */ /* 0x000fea0003800000 */
[----:B------:R-:W-:Y:S02]  /*1c00*/  USHF.L.U32 UR16, UR5, 0xb, URZ ;  /* 0x0000000b05107899 */ /* 0x000fe400080006ff */
[----:B------:R-:W-:Y:S02]  /*1c10*/  ULEA UR32, UR5, UR6, 0xe ;  /* 0x0000000605207291 */ /* 0x000fe4000f8e70ff */
[----:B------:R-:W-:Y:S02]  /*1c20*/  UIADD3 UR40, UP3, UPT, UR44, 0x80, URZ ;  /* 0x000000802c287890 */ /* 0x000fe4000ff7e0ff */
[----:B------:R-:W-:Y:S02]  /*1c30*/  ULEA UR24, UR5, UR37, 0xd ;  /* 0x0000002505187291 */ /* 0x000fe4000f8e68ff */
[----:B------:R-:W-:Y:S02]  /*1c40*/  UIADD3 UR38, UP2, UPT, UR44, 0x180, URZ ;  /* 0x000001802c267890 */ /* 0x000fe4000ff5e0ff */
[----:B------:R-:W-:-:S02]  /*1c50*/  UIADD3 UR30, UP1, UPT, UR44, 0x280, URZ ;  /* 0x000002802c1e7890 */ /* 0x000fc4000ff3e0ff */
[----:B------:R-:W-:Y:S02]  /*1c60*/  UIADD3 UR22, UP0, UPT, UR44, 0x380, URZ ;  /* 0x000003802c167890 */ /* 0x000fe4000ff1e0ff */
[----:B------:R-:W-:Y:S02]  /*1c70*/  USHF.L.U32 UR19, UR7, 0x2, URZ ;  /* 0x0000000207137899 */ /* 0x000fe400080006ff */
[----:B------:R-:W-:Y:S02]  /*1c80*/  ULOP3.LUT UR8, UR16, UR29, URZ, 0xfc, !UPT ;  /* 0x0000001d10087292 */ /* 0x000fe4000f8efcff */
[----:B------:R-:W-:Y:S02]  /*1c90*/  USHF.L.U32 UR34, UR7, 0x8, URZ ;  /* 0x0000000807227899 */ /* 0x000fe400080006ff */
[----:B------:R-:W-:Y:S02]  /*1ca0*/  UIADD3.X UR41, UPT, UPT, URZ, UR45, URZ, UP3, !UPT ;  /* 0x0000002dff297290 */ /* 0x000fe40009ffe4ff */
[----:B------:R-:W-:-:S02]  /*1cb0*/  UIADD3 UR32, UPT, UPT, UR32, 0x3300, URZ ;  /* 0x0000330020207890 */ /* 0x000fc4000fffe0ff */
[----:B------:R-:W-:Y:S02]  /*1cc0*/  UIADD3.X UR39, UPT, UPT, URZ, UR45, URZ, UP2, !UPT ;  /* 0x0000002dff277290 */ /* 0x000fe400097fe4ff */
[----:B------:R-:W-:Y:S02]  /*1cd0*/  UIADD3 UR24, UPT, UPT, UR6, 0x1f300, UR24 ;  /* 0x0001f30006187890 */ /* 0x000fe4000fffe018 */
[----:B------:R-:W-:Y:S02]  /*1ce0*/  UIADD3.X UR31, UPT, UPT, URZ, UR45, URZ, UP1, !UPT ;  /* 0x0000002dff1f7290 */ /* 0x000fe40008ffe4ff */
[----:B------:R-:W-:Y:S02]  /*1cf0*/  UIADD3 UR16, UPT, UPT, UR6, 0x2d300, UR16 ;  /* 0x0002d30006107890 */ /* 0x000fe4000fffe010 */
[----:B------:R-:W-:Y:S02]  /*1d00*/  UIADD3.X UR23, UPT, UPT, URZ, UR45, URZ, UP0, !UPT ;  /* 0x0000002dff177290 */ /* 0x000fe400087fe4ff */
[----:B------:R-:W-:-:S02]  /*1d10*/  ULEA.HI UR11, UR29, UR19, URZ, 0x17 ;  /* 0x000000131d0b7291 */ /* 0x000fc4000f8fb8ff */
[----:B------:R-:W-:Y:S01]  /*1d20*/  UIADD3 UR8, UPT, UPT, UR6, 0x30b00, UR8 ;  /* 0x00030b0006087890 */ /* 0x000fe2000fffe008 */
[----:B------:R-:W-:Y:S01]  /*1d30*/  UMOV UR48, 0x0 ;  /* 0x0000000000307882 */ /* 0x000fe20000000000 */
[----:B------:R-:W-:Y:S01]  /*1d40*/  UMOV UR49, 0x10000000 ;  /* 0x1000000000317882 */ /* 0x000fe20000000000 */
[----:B------:R-:W-:Y:S01]  /*1d50*/  UMOV UR4, 0x30000 ;  /* 0x0003000000047882 */ /* 0x000fe20000000000 */
[----:B------:R-:W-:Y:S01]  /*1d60*/  UMOV UR25, UR33 ;  /* 0x0000002100197c82 */ /* 0x000fe20008000000 */
[----:B------:R-:W-:Y:S01]  /*1d70*/  UMOV UR28, UR36 ;  /* 0x00000024001c7c82 */ /* 0x000fe20008000000 */
[----:B------:R-:W-:Y:S01]  /*1d80*/  UMOV UR18, URZ ;  /* 0x000000ff00127c82 */ /* 0x000fe20008000000 */
[----:B------:R-:W-:Y:S01]  /*1d90*/  UMOV UR26, UR34 ;  /* 0x00000022001a7c82 */ /* 0x000fe20008000000 */
[----:B------:R-:W-:Y:S01]  /*1da0*/  UMOV UR17, UR33 ;  /* 0x0000002100117c82 */ /* 0x000fe20008000000 */
[----:B------:R-:W-:Y:S01]  /*1db0*/  UMOV UR21, UR36 ;  /* 0x0000002400157c82 */ /* 0x000fe20008000000 */
[----:B------:R4:W-:Y:S01]  /*1dc0*/  UTMALDG.3D [UR32], [UR40], desc[UR48] ;  /* 0x00003020280075b4 */ /* 0x0009e20008011000 */
[----:B------:R-:W-:Y:S01]  /*1dd0*/  UMOV UR9, UR33 ;  /* 0x0000002100097c82 */ /* 0x000fe20008000000 */
[----:B------:R-:W-:Y:S01]  /*1de0*/  UMOV UR13, UR36 ;  /* 0x00000024000d7c82 */ /* 0x000fe20008000000 */
[----:B------:R-:W-:Y:S01]  /*1df0*/  UMOV UR10, UR18 ;  /* 0x00000012000a7c82 */ /* 0x000fe20008000000 */
[----:B------:R4:W-:Y:S01]  /*1e00*/  UTMALDG.3D.MULTICAST [UR24], [UR38], UR4, desc[UR48] ;  /* 0x00003018260073b4 */ /* 0x0009e20008011804 */
[----:B------:R4:W-:Y:S01]  /*1e10*/  UTMALDG.4D [UR16], [UR30], desc[UR48] ;  /* 0x000030101e0075b4 */ /* 0x0009e20008019000 */
[----:B------:R4:W-:Y:S02]  /*1e20*/  UTMALDG.4D.MULTICAST [UR8], [UR22], UR4, desc[UR48] ;  /* 0x00003008160073b4 */ /* 0x0009e40008019804 */
[----:B----4-:R-:W-:Y:S01]  /*1e30*/  NOP ;  /* 0x0000000000007918 */ /* 0x010fe20000000000 */
.L_x_32:
[----:B------:R-:W-:Y:S05]  /*1e40*/  BSYNC.RECONVERGENT B0 ;  /* 0x0000000000007941 */ /* 0x000fea0003800200 */
.L_x_31:
[----:B------:R-:W-:Y:S01]  /*1e50*/  UIADD3 UR7, UPT, UPT, UR7, 0x1, URZ ;  /* 0x0000000107077890 */ /* 0x000fe2000fffe0ff */
[----:B------:R-:W-:Y:S01]  /*1e60*/  UMOV UR5, UR15 ;  /* 0x0000000f00057c82 */ /* 0x000fe20008000000 */
[----:B------:R-:W-:Y:S02]  /*1e70*/  UMOV UR14, UR43 ;  /* 0x0000002b000e7c82 */ /* 0x000fe40008000000 */
[----:B------:R-:W-:-:S09]  /*1e80*/  UISETP.NE.AND UP0, UPT, UR7, UR43, UPT ;  /* 0x0000002b0700728c */ /* 0x000fd2000bf05270 */
[----:B------:R-:W-:Y:S05]  /*1e90*/  BRA.U UP0, `(.L_x_33) ;  /* 0xfffffff900f07547 */ /* 0x000fea000b83ffff */
.L_x_25:
[----:B------:R-:W-:Y:S01]  /*1ea0*/  ULEA UR4, UR15, UR6, 0x3 ;  /* 0x000000060f047291 */ /* 0x000fe2000f8e18ff */
[----:B-1----:R-:W-:Y:S01]  /*1eb0*/  SHF.L.U32 R0, R12, 0x1f, RZ ;  /* 0x0000001f0c007819 */ /* 0x002fe200000006ff */
[----:B------:R-:W-:Y:S01]  /*1ec0*/  @!P2 SYNCS.ARRIVE.TRANS64.A1T0 RZ, [UR6+0xa8], RZ ;  /* 0x0000a8ffffffa9a7 */ /* 0x000fe20008100006 */
[----:B------:R-:W-:-:S06]  /*1ed0*/  UISETP.GT.AND UP0, UPT, UR56, UR55, UPT ;  /* 0x000000373800728c */ /* 0x000fcc000bf04270 */
[----:B--23--:R1:W2:Y:S03]  /*1ee0*/  SYNCS.PHASECHK.TRANS64.TRYWAIT P1, [UR4+0x38], R0 ;  /* 0x00003800ff0075a7 */ /* 0x00c2a60008021104 */
[----:B------:R-:W-:Y:S05]  /*1ef0*/  BRA.U !UP0, `(.L_x_34) ;  /* 0x0000000508147547 */ /* 0x000fea000b800000 */
[----:B------:R-:W-:Y:S01]  /*1f00*/  UIADD3 UR47, UPT, UPT, UR57, UR14, URZ ;  /* 0x0000000e392f7290 */ /* 0x000fe2000fffe0ff */
[----:B------:R-:W-:-:S11]  /*1f10*/  UMOV UR5, UR15 ;  /* 0x0000000f00057c82 */ /* 0x000fd60008000000 */
.L_x_42:
[----:B------:R-:W-:Y:S01]  /*1f20*/  ULEA UR33, UR5, UR6, 0x3 ;  /* 0x0000000605217291 */ /* 0x000fe2000f8e18ff */
[----:B--2---:R-:W-:Y:S01]  /*1f30*/  @!P4 MOV R2, 0x7000 ;  /* 0x000070000002c802 */ /* 0x004fe20000000f00 */
[----:B--23--:R-:W-:Y:S10]  /*1f40*/  @P1 BRA `(.L_x_35) ;  /* 0x00000000000c1947 */ /* 0x00cff40003800000 */
[----:B------:R-:W-:-:S04]  /*1f50*/  SHF.L.U32 R3, R12, 0x1f, RZ ;  /* 0x0000001f0c037819 */ /* 0x000fc800000006ff */
[----:B------:R-:W2:Y:S02]  /*1f60*/  SYNCS.PHASECHK.TRANS64.TRYWAIT P0, [UR33+0x38], R3 ;  /* 0x00003803ff0075a7 */ /* 0x000ea40008001121 */
[----:B--2---:R-:W-:Y:S05]  /*1f70*/  @!P0 BRA `(.L_x_36) ;  /* 0x0000009400bc8947 */ /* 0x004fea0003800000 */
.L_x_35:
[----:B------:R2:W-:Y:S01]  /*1f80*/  @!P4 SYNCS.ARRIVE.TRANS64 RZ, [UR33], R2 ;  /* 0x00000002ffffc9a7 */ /* 0x0005e20008000021 */
[----:B------:R-:W-:-:S04]  /*1f90*/  ULOP3.LUT UR4, UR46, 0x2, URZ, 0xfc, !UPT ;  /* 0x000000022e047892 */ /* 0x000fc8000f8efcff */
[----:B------:R-:W-:-:S09]  /*1fa0*/  UISETP.NE.AND UP0, UPT, UR4, 0x2, UPT ;  /* 0x000000020400788c */ /* 0x000fd2000bf05270 */
[----:B------:R-:W-:Y:S05]  /*1fb0*/  BRA.U UP0, `(.L_x_37) ;  /* 0x0000000100047547 */ /* 0x000fea000b800000 */
[----:B------:R-:W-:Y:S05]  /*1fc0*/  BPT.TRAP 0x1 ;  /* 0x000000040000795c */ /* 0x000fea0000300000 */
.L_x_37:
[----:B------:R-:W-:Y:S04]  /*1fd0*/  BSSY.RECONVERGENT B0, `(.L_x_38) ;  /* 0x0000003000007945 */ /* 0x000fe80003800200 */
[----:B------:R-:W-:Y:S05]  /*1fe0*/  @P3 BRA `(.L_x_39) ;  /* 0x0000000000043947 */ /* 0x000fea0003800000 */
[----:B------:R-:W-:Y:S05]  /*1ff0*/  BPT.TRAP 0x1 ;  /* 0x000000040000795c */ /* 0x000fea0000300000 */
.L_x_39:
[----:B------:R-:W-:Y:S05]  /*2000*/  BSYNC.RECONVERGENT B0 ;  /* 0x0000000000007941 */ /* 0x000fea0003800200 */
.L_x_38:
        /* <DEDUP_REMOVED lines=27> */
[----:B------:R-:W-:Y:S02]  /*21c0*/  ULEA.HI UR11, UR29, UR19, URZ, 0x17 ;  /* 0x000000131d0b7291 */ /* 0x000fe4000f8fb8ff */
[----:B------:R-:W-:-:S02]  /*21d0*/  UIADD3 UR8, UPT, UPT, UR6, 0x30b00, UR8 ;  /* 0x00030b0006087890 */ /* 0x000fc4000fffe008 */
[----:B------:R-:W-:Y:S01]  /*21e0*/  UIADD3.X UR41, UPT, UPT, URZ, UR45, URZ, UP0, !UPT ;  /* 0x0000002dff297290 */ /* 0x000fe200087fe4ff */
        /* <DEDUP_REMOVED lines=17> */
.L_x_41:
[----:B------:R-:W-:Y:S05]  /*2300*/  BSYNC.RECONVERGENT B0 ;  /* 0x0000000000007941 */ /* 0x000fea0003800200 */
.L_x_40:
[----:B------:R-:W-:Y:S01]  /*2310*/  UIADD3 UR14, UPT, UPT, UR14, 0x1, URZ ;  /* 0x000000010e0e7890 */ /* 0x000fe2000fffe0ff */
[----:B------:R-:W-:-:S03]  /*2320*/  UMOV UR5, UR15 ;  /* 0x0000000f00057c82 */ /* 0x000fc60008000000 */
[----:B------:R-:W-:-:S09]  /*2330*/  UISETP.NE.AND UP0, UPT, UR14, UR47, UPT ;  /* 0x0000002f0e00728c */ /* 0x000fd2000bf05270 */
[----:B------:R-:W-:Y:S05]  /*2340*/  BRA.U UP0, `(.L_x_42) ;  /* 0xfffffff900f47547 */ /* 0x000fea000b83ffff */
.L_x_34:
[C---:B------:R-:W-:Y:S01]  /*2350*/  LEA R3, R11.reuse, UR6, 0x3 ;  /* 0x000000060b037c11 */ /* 0x040fe2000f8e18ff */
[----:B------:R-:W-:Y:S01]  /*2360*/  NOP ;  /* 0x0000000000007918 */ /* 0x000fe20000000000 */
[----:B-1----:R-:W-:Y:S02]  /*2370*/  SHF.L.U32 R0, R10, 0x1f, RZ ;  /* 0x0000001f0a007819 */ /* 0x002fe400000006ff */
[----:B------:R-:W-:Y:S02]  /*2380*/  LEA R4, R11, UR6, 0x4 ;  /* 0x000000060b047c11 */ /* 0x000fe4000f8e20ff */
[----:B------:R-:W1:Y:S02]  /*2390*/  SYNCS.PHASECHK.TRANS64.TRYWAIT P0, [R3+URZ+0xb0], R0 ;  /* 0x0000b000030075a7 */ /* 0x000e6400080011ff */
[----:B-1----:R-:W-:Y:S05]  /*23a0*/  @!P0 BRA `(.L_x_43) ;  /* 0x0000009000c88947 */ /* 0x002fea0003800000 */
.L_x_162:
[----:B------:R-:W4:Y:S01]  /*23b0*/  LDS.128 R4, [R4+0x120] ;  /* 0x0001200004047984 */ /* 0x000f220000000c00 */
[----:B------:R-:W-:Y:S01]  /*23c0*/  UISETP.GE.AND UP0, UPT, UR42, 0x1, UPT ;  /* 0x000000012a00788c */ /* 0x000fe2000bf06270 */
[----:B------:R-:W-:Y:S01]  /*23d0*/  @!PT LDS RZ, [RZ] ;  /* 0x00000000fffff984 */ /* 0x000fe20000000800 */
[----:B------:R-:W-:Y:S01]  /*23e0*/  @!PT LDS RZ, [RZ] ;  /* 0x00000000fffff984 */ /* 0x000fe20000000800 */
[----:B------:R-:W-:Y:S01]  /*23f0*/  @!PT LDS RZ, [RZ] ;  /* 0x00000000fffff984 */ /* 0x000fe20000000800 */
[----:B------:R-:W-:Y:S01]  /*2400*/  @!PT LDS RZ, [RZ] ;  /* 0x00000000fffff984 */ /* 0x000fe20000000800 */
[----:B------:R1:W-:Y:S06]  /*2410*/  MEMBAR.ALL.CTA ;  /* 0x0000000000007992 */ /* 0x0003ec0000008000 */
[----:B-1----:R-:W1:Y:S01]  /*2420*/  FENCE.VIEW.ASYNC.S ;  /* 0x00000000000073c6 */ /* 0x002e620000000000 */
[----:B----4-:R-:W-:-:S13]  /*2430*/  LOP3.LUT P0, RZ, R6, 0x1, RZ, 0xc0, !PT ;  /* 0x0000000106ff7812 */ /* 0x010fda000780c0ff */
[----:B-1----:R-:W-:Y:S01]  /*2440*/  VOTEU.ANY UP1, P0 ;  /* 0x0000000000ff7886 */ /* 0x002fe20000020100 */
[----:B------:R-:W-:-:S13]  /*2450*/  PLOP3.LUT P0, PT, PT, PT, UP1, 0x80, 0x8 ;  /* 0x000000000008781c */ /* 0x000fda0003f0f018 */
[----:B------:R-:W-:Y:S02]  /*2460*/  @P0 LOP3.LUT R0, R5, 0xffff, RZ, 0xc0, !PT ;  /* 0x0000ffff05000812 */ /* 0x000fe400078ec0ff */
[----:B--2---:R-:W-:Y:S02]  /*2470*/  @P0 MOV R2, R4 ;  /* 0x0000000400020202 */ /* 0x004fe40000000f00 */
[----:B------:R-:W-:Y:S01]  /*2480*/  @P0 R2UR UR5, R0 ;  /* 0x00000000000502ca */ /* 0x000fe200000e0000 */
[----:B------:R-:W-:Y:S01]  /*2490*/  VIADD R0, R3, 0xc0 ;  /* 0x000000c003007836 */ /* 0x000fe20000000000 */
[----:B------:R-:W-:Y:S02]  /*24a0*/  @P0 SHF.R.U32.HI R4, RZ, 0x10, R5 ;  /* 0x00000010ff040819 */ /* 0x000fe40000011605 */
[----:B------:R-:W-:Y:S02]  /*24b0*/  @P0 R2UR UR7, R2 ;  /* 0x00000000020702ca */ /* 0x000fe400000e0000 */
[----:B------:R-:W-:-:S02]  /*24c0*/  PRMT R0, RZ, 0x654, R0 ;  /* 0x00000654ff007816 */ /* 0x000fc40000000000 */
[----:B------:R-:W-:Y:S02]  /*24d0*/  @P0 R2UR UR4, R4 ;  /* 0x00000000040402ca */ /* 0x000fe400000e0000 */
[----:B------:R1:W-:Y:S03]  /*24e0*/  SYNCS.ARRIVE.TRANS64.RED.A1T0 RZ, [R0+URZ], RZ ;  /* 0x000000ff00ff79a7 */ /* 0x0003e600081004ff */
[----:B------:R-:W-:-:S04]  /*24f0*/  @UP1 UMOV UR50, UR5 ;  /* 0x0000000500321c82 */ /* 0x000fc80008000000 */
[----:B------:R-:W-:-:S04]  /*2500*/  @UP1 UMOV UR51, UR7 ;  /* 0x0000000700331c82 */ /* 0x000fc80008000000 */
[----:B------:R-:W-:Y:S01]  /*2510*/  @UP1 UMOV UR36, UR4 ;  /* 0x0000000400241c82 */ /* 0x000fe20008000000 */
[----:B------:R-:W-:Y:S05]  /*2520*/  BRA.U !UP0, `(.L_x_44) ;  /* 0x0000000108d47547 */ /* 0x000fea000b800000 */
[----:B------:R-:W2:Y:S01]  /*2530*/  LDCU.128 UR16, c[0x0][0xf10] ;  /* 0x0001e200ff1077ac */ /* 0x000ea20008000c00 */
[----:B------:R-:W4:Y:S01]  /*2540*/  LDCU UR22, c[0x0][0xf20] ;  /* 0x0001e400ff1677ac */ /* 0x000f220008000800 */
[----:B------:R-:W3:Y:S01]  /*2550*/  LDCU UR14, c[0x0][0xf0c] ;  /* 0x0001e180ff0e77ac */ /* 0x000ee20008000800 */
[----:B------:R-:W1:Y:S01]  /*2560*/  LDCU.64 UR8, c[0x0][0xf28] ;  /* 0x0001e500ff0877ac */ /* 0x000e620008000a00 */
[----:B------:R-:W-:Y:S02]  /*2570*/  UISETP.NE.AND UP3, UPT, UR42, 0x1, UPT ;  /* 0x000000012a00788c */ /* 0x000fe4000bf65270 */
[----:B--2---:R-:W-:Y:S02]  /*2580*/  UIMAD.WIDE.U32 UR10, UR53, UR19, URZ ;  /* 0x00000013350a72a5 */ /* 0x004fe4000f8e00ff */
[----:B------:R-:W-:Y:S02]  /*2590*/  UIMAD.WIDE.U32 UR4, UR54, UR16, URZ ;  /* 0x00000010360472a5 */ /* 0x000fe4000f8e00ff */
[----:B------:R-:W-:-:S02]  /*25a0*/  UISETP.NE.AND UP0, UPT, UR18, 0x1, UPT ;  /* 0x000000011200788c */ /* 0x000fc4000bf05270 */
[----:B------:R-:W-:Y:S01]  /*25b0*/  UIMAD.WIDE.U32 UR20, UR50, UR19, URZ ;  /* 0x00000013321472a5 */ /* 0x000fe2000f8e00ff */
[----:B------:R-:W-:Y:S02]  /*25c0*/  UMOV UR10, UR11 ;  /* 0x0000000b000a7c82 */ /* 0x000fe40008000000 */
[----:B------:R-:W-:Y:S01]  /*25d0*/  UMOV UR4, UR5 ;  /* 0x0000000500047c82 */ /* 0x000fe20008000000 */
[----:B----4-:R-:W-:Y:S02]  /*25e0*/  USHF.R.U32.HI UR10, URZ, UR22, UR10 ;  /* 0x00000016ff0a7299 */ /* 0x010fe4000801160a */
[----:B---3--:R-:W-:Y:S02]  /*25f0*/  UISETP.NE.AND UP2, UPT, UR14, 0x1, UPT ;  /* 0x000000010e00788c */ /* 0x008fe4000bf45270 */
[----:B------:R-:W-:Y:S02]  /*2600*/  USHF.R.U32.HI UR4, URZ, UR17, UR4 ;  /* 0x00000011ff047299 */ /* 0x000fe40008011604 */
[----:B------:R-:W-:-:S02]  /*2610*/  USEL UR5, UR53, UR10, !UP0 ;  /* 0x0000000a35057287 */ /* 0x000fc4000c000000 */
[----:B------:R-:W-:Y:S02]  /*2620*/  USEL UR7, UR54, UR4, !UP2 ;  /* 0x0000000436077287 */ /* 0x000fe4000d000000 */
[----:B-1----:R-:W-:Y:S01]  /*2630*/  UIMAD.WIDE.U32 UR10, UR5, UR8, URZ ;  /* 0x00000008050a72a5 */ /* 0x002fe2000f8e00ff */
[----:B------:R-:W-:Y:S01]  /*2640*/  UMOV UR4, UR21 ;  /* 0x0000001500047c82 */ /* 0x000fe20008000000 */
[----:B------:R-:W-:Y:S02]  /*2650*/  UIMAD.WIDE.U32 UR12, UR51, UR16, URZ ;  /* 0x00000010330c72a5 */ /* 0x000fe4000f8e00ff */
[----:B------:R-:W-:-:S03]  /*2660*/  UIMAD.WIDE.U32 UR20, UR7, UR8, URZ ;  /* 0x00000008071472a5 */ /* 0x000fc6000f8e00ff */
[----:B------:R-:W-:Y:S01]  /*2670*/  UMOV UR10, UR11 ;  /* 0x0000000b000a7c82 */ /* 0x000fe20008000000 */
[----:B------:R-:W-:Y:S02]  /*2680*/  USHF.R.U32.HI UR4, URZ, UR22, UR4 ;  /* 0x00000016ff047299 */ /* 0x000fe40008011604 */
[----:B------:R-:W-:Y:S01]  /*2690*/  @UP3 USHF.R.U32.HI UR5, URZ, UR9, UR10 ;  /* 0x00000009ff053299 */ /* 0x000fe2000801160a */
[----:B------:R-:W-:Y:S01]  /*26a0*/  UMOV UR12, UR13 ;  /* 0x0000000d000c7c82 */ /* 0x000fe20008000000 */
[----:B------:R-:W-:Y:S01]  /*26b0*/  UMOV UR20, UR21 ;  /* 0x0000001500147c82 */ /* 0x000fe20008000000 */
[----:B------:R-:W-:Y:S02]  /*26c0*/  USHF.R.U32.HI UR17, URZ, UR17, UR12 ;  /* 0x00000011ff117299 */ /* 0x000fe4000801160c */
[----:B------:R-:W-:Y:S02]  /*26d0*/  USEL UR4, UR50, UR4, !UP0 ;  /* 0x0000000432047287 */ /* 0x000fe4000c000000 */
[----:B------:R-:W-:-:S02]  /*26e0*/  @UP3 USHF.R.U32.HI UR7, URZ, UR9, UR20 ;  /* 0x00000009ff073299 */ /* 0x000fc40008011614 */
[----:B------:R-:W-:Y:S02]  /*26f0*/  UIMAD UR10, UR42, UR5, URZ ;  /* 0x000000052a0a72a4 */ /* 0x000fe4000f8e02ff */
[----:B------:R-:W-:Y:S02]  /*2700*/  USEL UR5, UR51, UR17, !UP2 ;  /* 0x0000001133057287 */ /* 0x000fe4000d000000 */
[----:B------:R-:W-:Y:S02]  /*2710*/  UIMAD UR12, UR42, UR7, URZ ;  /* 0x000000072a0c72a4 */ /* 0x000fe4000f8e02ff */
[----:B------:R-:W-:Y:S02]  /*2720*/  UISETP.GE.AND UP0, UPT, UR4, UR10, UPT ;  /* 0x0000000a0400728c */ /* 0x000fe4000bf06270 */
[----:B------:R-:W-:Y:S02]  /*2730*/  UIMAD.WIDE.U32 UR10, UR4, UR8, URZ ;  /* 0x00000008040a72a5 */ /* 0x000fe4000f8e00ff */
[----:B------:R-:W-:-:S02]  /*2740*/  UISETP.GE.OR UP0, UPT, UR5, UR12, UP0 ;  /* 0x0000000c0500728c */ /* 0x000fc40008706670 */
[----:B------:R-:W-:Y:S02]  /*2750*/  UIMAD.WIDE.U32 UR12, UR5, UR8, URZ ;  /* 0x00000008050c72a5 */ /* 0x000fe4000f8e00ff */
[----:B------:R-:W-:Y:S01]  /*2760*/  UIADD3 UR12, UPT, UPT, -UR5, URZ, URZ ;  /* 0x000000ff050c7290 */ /* 0x000fe2000fffe1ff */
[----:B------:R-:W-:Y:S01]  /*2770*/  UMOV UR10, UR11 ;  /* 0x0000000b000a7c82 */ /* 0x000fe20008000000 */
[----:B------:R-:W-:Y:S02]  /*2780*/  UIADD3 UR11, UPT, UPT, -UR4, URZ, URZ ;  /* 0x000000ff040b7290 */ /* 0x000fe4000fffe1ff */
[----:B------:R-:W-:-:S03]  /*2790*/  USHF.R.U32.HI UR10, URZ, UR9, UR10 ;  /* 0x00000009ff0a7299 */ /* 0x000fc6000801160a */
[----:B------:R-:W-:Y:S01]  /*27a0*/  @!UP0 UMOV UR8, UR13 ;  /* 0x0000000d00088c82 */ /* 0x000fe20008000000 */
[----:B------:R-:W-:Y:S02]  /*27b0*/  UIMAD UR11, UR18, UR11, UR50 ;  /* 0x0000000b120b72a4 */ /* 0x000fe4000f8e0232 */
[----:B------:R-:W-:Y:S02]  /*27c0*/  USEL UR10, UR4, UR10, !UP3 ;  /* 0x0000000a040a7287 */ /* 0x000fe4000d800000 */
[----:B------:R-:W-:Y:S02]  /*27d0*/  @!UP0 USHF.R.U32.HI UR8, URZ, UR9, UR8 ;  /* 0x00000009ff088299 */ /* 0x000fe40008011608 */
[----:B------:R-:W-:Y:S02]  /*27e0*/  UIADD3 UR9, UPT, UPT, -UR10, URZ, URZ ;  /* 0x000000ff0a097290 */ /* 0x000fe4000fffe1ff */
[----:B------:R-:W-:Y:S02]  /*27f0*/  @!UP0 USEL UR8, UR5, UR8, !UP3 ;  /* 0x0000000805088287 */ /* 0x000fe4000d800000 */
[----:B------:R-:W-:-:S02]  /*2800*/  UIMAD UR9, UR42, UR9, UR4 ;  /* 0x000000092a0972a4 */ /* 0x000fc4000f8e0204 */
[----:B------:R-:W-:Y:S02]  /*2810*/  @!UP0 UIADD3 UR10, UPT, UPT, UR10, -UR8, URZ ;  /* 0x800000080a0a8290 */ /* 0x000fe4000fffe0ff */
[----:B------:R-:W-:Y:S02]  /*2820*/  @!UP0 UIMAD UR8, UR9, UR7, UR8 ;  /* 0x00000007090882a4 */ /* 0x000fe4000f8e0208 */
[----:B------:R-:W-:Y:S02]  /*2830*/  @!UP0 UIMAD UR4, UR42, UR10, UR5 ;  /* 0x0000000a2a0482a4 */ /* 0x000fe4000f8e0205 */
[----:B------:R-:W-:Y:S02]  /*2840*/  UIMAD UR7, UR14, UR12, UR51 ;  /* 0x0000000c0e0772a4 */ /* 0x000fe4000f8e0233 */
[----:B------:R-:W-:Y:S01]  /*2850*/  UIMAD UR50, UR4, UR18, UR11 ;  /* 0x00000012043272a4 */ /* 0x000fe2000f8e020b */
[----:B------:R-:W-:Y:S02]  /*2860*/  @!UP0 UMOV UR5, UR8 ;  /* 0x0000000800058c82 */ /* 0x000fe40008000000 */
[----:B------:R-:W-:-:S12]  /*2870*/  UIMAD UR51, UR5, UR14, UR7 ;  /* 0x0000000e053372a4 */ /* 0x000fd8000f8e0207 */
.L_x_44:
[----:B------:R-:W2:Y:S02]  /*2880*/  LDCU UR4, c[0x0][0xf30] ;  /* 0x0001e600ff0477ac */ /* 0x000ea40008000800 */
[----:B--2---:R-:W-:-:S09]  /*2890*/  UISETP.NE.AND UP0, UPT, UR4, 0x1, UPT ;  /* 0x000000010400788c */ /* 0x004fd2000bf05270 */
[----:B------:R-:W-:Y:S05]  /*28a0*/  BRA.U UP0, `(.L_x_45) ;  /* 0x0000000100447547 */ /* 0x000fea000b800000 */
[----:B------:R-:W2:Y:S01]  /*28b0*/  LDCU.128 UR16, c[0x0][0xf10] ;  /* 0x0001e200ff1077ac */ /* 0x000ea20008000c00 */
[----:B------:R-:W4:Y:S01]  /*28c0*/  LDCU UR10, c[0x0][0xf0c] ;  /* 0x0001e180ff0a77ac */ /* 0x000f220008000800 */
[----:B------:R-:W1:Y:S01]  /*28d0*/  LDCU UR7, c[0x0][0xf20] ;  /* 0x0001e400ff0777ac */ /* 0x000e620008000800 */
[----:B--2---:R-:W-:Y:S02]  /*28e0*/  UIMAD.WIDE.U32 UR8, UR51, UR16, URZ ;  /* 0x00000010330872a5 */ /* 0x004fe4000f8e00ff */
[----:B------:R-:W-:Y:S02]  /*28f0*/  UIMAD.WIDE.U32 UR4, UR50, UR19, URZ ;  /* 0x00000013320472a5 */ /* 0x000fe4000f8e00ff */
[----:B----4-:R-:W-:Y:S02]  /*2900*/  UISETP.NE.AND UP2, UPT, UR10, 0x1, UPT ;  /* 0x000000010a00788c */ /* 0x010fe4000bf45270 */
[----:B------:R-:W-:Y:S01]  /*2910*/  UISETP.NE.AND UP0, UPT, UR18, 0x1, UPT ;  /* 0x000000011200788c */ /* 0x000fe2000bf05270 */
[----:B------:R-:W-:-:S02]  /*2920*/  UMOV UR8, UR9 ;  /* 0x0000000900087c82 */ /* 0x000fc40008000000 */
[----:B------:R-:W-:Y:S01]  /*2930*/  UMOV UR4, UR5 ;  /* 0x0000000500047c82 */ /* 0x000fe20008000000 */
[----:B------:R-:W-:Y:S02]  /*2940*/  USHF.R.U32.HI UR17, URZ, UR17, UR8 ;  /* 0x00000011ff117299 */ /* 0x000fe40008011608 */
[----:B-1----:R-:W-:Y:S02]  /*2950*/  USHF.R.U32.HI UR4, URZ, UR7, UR4 ;  /* 0x00000007ff047299 */ /* 0x002fe40008011604 */
[----:B------:R-:W-:Y:S02]  /*2960*/  USEL UR5, UR51, UR17, !UP2 ;  /* 0x0000001133057287 */ /* 0x000fe4000d000000 */
[----:B------:R-:W-:-:S04]  /*2970*/  USEL UR4, UR50, UR4, !UP0 ;  /* 0x0000000432047287 */ /* 0x000fc8000c000000 */
[----:B------:R-:W-:Y:S02]  /*2980*/  UIADD3 UR7, UPT, UPT, UR5, -UR4, URZ ;  /* 0x8000000405077290 */ /* 0x000fe4000fffe0ff */
[----:B------:R-:W-:Y:S02]  /*2990*/  UIADD3 UR4, UPT, UPT, -UR5, UR4, URZ ;  /* 0x0000000405047290 */ /* 0x000fe4000fffe1ff */
[----:B------:R-:W-:Y:S02]  /*29a0*/  UIMAD UR50, UR7, UR18, UR50 ;  /* 0x00000012073272a4 */ /* 0x000fe4000f8e0232 */
[----:B------:R-:W-:-:S12]  /*29b0*/  UIMAD UR51, UR4, UR10, UR51 ;  /* 0x0000000a043372a4 */ /* 0x000fd8000f8e0233 */
.L_x_45:
[----:B------:R-:W-:Y:S01]  /*29c0*/  VIADD R11, R11, 0x1 ;  /* 0x000000010b0b7836 */ /* 0x000fe20000000000 */
[----:B------:R-:W-:Y:S02]  /*29d0*/  R2UR UR5, R91 ;  /* 0x000000005b0572ca */ /* 0x000fe400000e0000 */
[----:B------:R-:W-:Y:S02]  /*29e0*/  R2UR UR4, R92 ;  /* 0x000000005c0472ca */ /* 0x000fe400000e0000 */
[C---:B------:R-:W-:Y:S02]  /*29f0*/  ISETP.NE.AND P0, PT, R11.reuse, 0x2, PT ;  /* 0x000000020b00780c */ /* 0x040fe40003f05270 */
[----:B------:R-:W-:Y:S02]  /*2a00*/  PLOP3.LUT P2, PT, PT, PT, PT, 0x80, 0x8 ;  /* 0x000000000008781c */ /* 0x000fe40003f4f070 */
[----:B-1----:R-:W-:Y:S02]  /*2a10*/  SEL R0, RZ, 0x1, P0 ;  /* 0x00000001ff007807 */ /* 0x002fe40000000000 */
[----:B------:R-:W-:-:S02]  /*2a20*/  SEL R11, R11, RZ, P0 ;  /* 0x000000ff0b0b7207 */ /* 0x000fc40000000000 */
[----:B------:R-:W-:Y:S01]  /*2a30*/  LOP3.LUT R10, R10, R0, RZ, 0x3c, !PT ;  /* 0x000000000a0a7212 */ /* 0x000fe200078e3cff */
[----:B------:R-:W-:Y:S02]  /*2a40*/  UIADD3 UR26, UPT, UPT, UR50, UR5, URZ ;  /* 0x00000005321a7290 */ /* 0x000fe4000fffe0ff */
[----:B------:R-:W-:Y:S01]  /*2a50*/  UIADD3 UR20, UPT, UPT, UR51, UR4, URZ ;  /* 0x0000000433147290 */ /* 0x000fe2000fffe0ff */
[----:B------:R-:W-:Y:S11]  /*2a60*/  BRA.U UP1, `(.L_x_46) ;  /* 0xffffffed01847547 */ /* 0x000ff6000b83ffff */
[----:B------:R-:W-:Y:S01]  /*2a70*/  UIADD3 UR7, UPT, UPT, UR6, 0x38, URZ ;  /* 0x0000003806077890 */ /* 0x000fe2000fffe0ff */
[----:B------:R-:W-:-:S03]  /*2a80*/  SHF.L.U32 R2, R12, 0x1f, RZ ;  /* 0x0000001f0c027819 */ /* 0x000fc600000006ff */
[----:B------:R-:W-:-:S09]  /*2a90*/  ULEA UR4, UR15, UR7, 0x3 ;  /* 0x000000070f047291 */ /* 0x000fd2000f8e18ff */
[----:B------:R-:W1:Y:S02]  /*2aa0*/  SYNCS.PHASECHK.TRANS64.TRYWAIT P0, [UR4], R2 ;  /* 0x00000002ff0075a7 */ /* 0x000e640008001104 */
[----:B-1----:R-:W-:Y:S05]  /*2ab0*/  @!P0 BRA `(.L_x_47) ;  /* 0x0000008c00188947 */ /* 0x002fea0003800000 */
.L_x_164:
[----:B------:R-:W-:-:S04]  /*2ac0*/  UIADD3 UR4, UPT, UPT, UR15, 0x1, URZ ;  /* 0x000000010f047890 */ /* 0x000fc8000fffe0ff */
[----:B------:R-:W-:-:S04]  /*2ad0*/  UISETP.NE.AND UP0, UPT, UR4, 0x7, UPT ;  /* 0x000000070400788c */ /* 0x000fc8000bf05270 */
[----:B------:R-:W-:Y:S02]  /*2ae0*/  USEL UR6, URZ, 0x1, UP0 ;  /* 0x00000001ff067887 */ /* 0x000fe40008000000 */
[----:B------:R-:W-:-:S04]  /*2af0*/  USEL UR4, UR4, URZ, UP0 ;  /* 0x000000ff04047287 */ /* 0x000fc80008000000 */
[----:B------:R-:W-:Y:S01]  /*2b00*/  ULEA UR5, UR4, UR7, 0x3 ;  /* 0x0000000704057291 */ /* 0x000fe2000f8e18ff */
[----:B-1----:R-:W-:-:S04]  /*2b10*/  LOP3.LUT R2, R12, UR6, RZ, 0x3c, !PT ;  /* 0x000000060c027c12 */ /* 0x002fc8000f8e3cff */
[----:B------:R-:W-:-:S04]  /*2b20*/  SHF.L.U32 R3, R2, 0x1f, RZ ;  /* 0x0000001f02037819 */ /* 0x000fc800000006ff */
[----:B------:R-:W1:Y:S02]  /*2b30*/  SYNCS.PHASECHK.TRANS64.TRYWAIT P0, [UR5], R3 ;  /* 0x00000003ff0075a7 */ /* 0x000e640008001105 */
[----:B-1----:R-:W-:Y:S05]  /*2b40*/  @!P0 BRA `(.L_x_48) ;  /* 0x0000008c000c8947 */ /* 0x002fea0003800000 */
.L_x_166:
[----:B------:R-:W-:-:S04]  /*2b50*/  UIADD3 UR4, UPT, UPT, UR4, 0x1, URZ ;  /* 0x0000000104047890 */ /* 0x000fc8000fffe0ff */
[----:B------:R-:W-:-:S04]  /*2b60*/  UISETP.NE.AND UP0, UPT, UR4, 0x7, UPT ;  /* 0x000000070400788c */ /* 0x000fc8000bf05270 */
[----:B------:R-:W-:Y:S02]  /*2b70*/  USEL UR6, URZ, 0x1, UP0 ;  /* 0x00000001ff067887 */ /* 0x000fe40008000000 */
[----:B------:R-:W-:-:S04]  /*2b80*/  USEL UR4, UR4, URZ, UP0 ;  /* 0x000000ff04047287 */ /* 0x000fc80008000000 */
[----:B------:R-:W-:Y:S01]  /*2b90*/  ULEA UR5, UR4, UR7, 0x3 ;  /* 0x0000000704057291 */ /* 0x000fe2000f8e18ff */
[----:B------:R-:W-:-:S04]  /*2ba0*/  LOP3.LUT R2, R2, UR6, RZ, 0x3c, !PT ;  /* 0x0000000602027c12 */ /* 0x000fc8000f8e3cff */
[----:B-1----:R-:W-:-:S04]  /*2bb0*/  SHF.L.U32 R3, R2, 0x1f, RZ ;  /* 0x0000001f02037819 */ /* 0x002fc800000006ff */
[----:B------:R-:W1:Y:S02]  /*2bc0*/  SYNCS.PHASECHK.TRANS64.TRYWAIT P0, [UR5], R3 ;  /* 0x00000003ff0075a7 */ /* 0x000e640008001105 */
[----:B-1----:R-:W-:Y:S05]  /*2bd0*/  @!P0 BRA `(.L_x_49) ;  /* 0x0000008c00008947 */ /* 0x002fea0003800000 */
.L_x_168:
        /* <DEDUP_REMOVED lines=9> */
.L_x_170:
        /* <DEDUP_REMOVED lines=9> */
.L_x_172:
        /* <DEDUP_REMOVED lines=9> */
.L_x_174:
[----:B------:R-:W-:-:S04]  /*2d90*/  UIADD3 UR4, UPT, UPT, UR4, 0x1, URZ ;  /* 0x0000000104047890 */ /* 0x000fc8000fffe0ff */
[----:B------:R-:W-:-:S04]  /*2da0*/  UISETP.NE.AND UP0, UPT, UR4, 0x7, UPT ;  /* 0x000000070400788c */ /* 0x000fc8000bf05270 */
[----:B------:R-:W-:Y:S02]  /*2db0*/  USEL UR5, URZ, 0x1, UP0 ;  /* 0x00000001ff057887 */ /* 0x000fe40008000000 */
[----:B------:R-:W-:-:S04]  /*2dc0*/  USEL UR4, UR4, URZ, UP0 ;  /* 0x000000ff04047287 */ /* 0x000fc80008000000 */
[----:B------:R-:W-:Y:S01]  /*2dd0*/  ULEA UR4, UR4, UR7, 0x3 ;  /* 0x0000000704047291 */ /* 0x000fe2000f8e18ff */
[----:B------:R-:W-:-:S04]  /*2de0*/  LOP3.LUT R2, R2, UR5, RZ, 0x3c, !PT ;  /* 0x0000000502027c12 */ /* 0x000fc8000f8e3cff */
[----:B------:R-:W-:Y:S01]  /*2df0*/  SHF.L.U32 R2, R2, 0x1f, RZ ;  /* 0x0000001f02027819 */ /* 0x000fe200000006ff */
[----:B-1----:R-:W-:-:S07]  /*2e00*/  IMAD.U32 R0, RZ, RZ, UR4 ;  /* 0x00000004ff007e24 */ /* 0x002fce000f8e00ff */
.L_x_53:
[----:B-1----:R1:W2:Y:S02]  /*2e10*/  SYNCS.PHASECHK.TRANS64.TRYWAIT P0, [R0+URZ], R2 ;  /* 0x00000002000075a7 */ /* 0x0022a400080011ff */
[----:B--2---:R-:W-:Y:S05]  /*2e20*/  @!P0 NANOSLEEP.SYNCS 0x989680 ;  /* 0x009896800000895d */ /* 0x004fea0003900000 */
[----:B------:R-:W2:Y:S02]  /*2e30*/  @!P0 SYNCS.PHASECHK.TRANS64 P0, [R0+URZ], R2 ;  /* 0x00000002000085a7 */ /* 0x000ea400080010ff */
[----:B--2---:R-:W-:Y:S05]  /*2e40*/  @P0 EXIT ;  /* 0x000000000000094d */ /* 0x004fea0003800000 */
[----:B------:R-:W-:Y:S05]  /*2e50*/  BRA `(.L_x_53) ;  /* 0xfffffffc00ec7947 */ /* 0x000fea000383ffff */
.L_x_22:
[----:B------:R-:W-:-:S04]  /*2e60*/  UISETP.NE.AND UP0, UPT, UR52, URZ, UPT ;  /* 0x000000ff3400728c */ /* 0x000fc8000bf05270 */
[----:B------:R-:W-:-:S09]  /*2e70*/  UISETP.NE.OR UP0, UPT, UR18, 0x1, UP0 ;  /* 0x000000011200788c */ /* 0x000fd20008705670 */
[----:B------:R-:W-:Y:S05]  /*2e80*/  BRA.U UP0, `(.L_x_54) ;  /* 0x0000000500487547 */ /* 0x000fea000b800000 */
[----:B------:R-:W-:Y:S01]  /*2e90*/  ISETP.GE.U32.AND P2, PT, R0, 0x2, PT ;  /* 0x000000020000780c */ /* 0x000fe20003f46070 */
[----:B------:R-:W-:Y:S01]  /*2ea0*/  IMAD.MOV.U32 R12, RZ, RZ, 0x1 ;  /* 0x00000001ff0c7424 */ /* 0x000fe200078e00ff */
[----:B------:R-:W-:Y:S02]  /*2eb0*/  CS2R R10, SRZ ;  /* 0x00000000000a7805 */ /* 0x000fe4000001ff00 */
[----:B------:R-:W-:Y:S01]  /*2ec0*/  CS2R R8, SRZ ;  /* 0x0000000000087805 */ /* 0x000fe2000001ff00 */
[----:B------:R-:W-:Y:S01]  /*2ed0*/  UMOV UR6, 0x400 ;  /* 0x0000040000067882 */ /* 0x000fe20000000000 */
[----:B------:R-:W-:Y:S01]  /*2ee0*/  UMOV UR5, URZ ;  /* 0x000000ff00057c82 */ /* 0x000fe20008000000 */
[----:B------:R-:W-:-:S12]  /*2ef0*/  ULEA UR6, UR52, UR6, 0x18 ;  /* 0x0000000634067291 */ /* 0x000fd8000f8ec0ff */
.L_x_58:
[----:B------:R-:W-:Y:S02]  /*2f00*/  LEA R2, R8, UR6, 0x3 ;  /* 0x0000000608027c11 */ /* 0x000fe4000f8e18ff */
[----:B------:R-:W-:-:S03]  /*2f10*/  SHF.L.U32 R4, R9, 0x1f, RZ ;  /* 0x0000001f09047819 */ /* 0x000fc600000006ff */
[----:B------:R-:W-:Y:S01]  /*2f20*/  VIADD R5, R2, 0x100 ;  /* 0x0000010002057836 */ /* 0x000fe20000000000 */
[----:B------:R-:W2:Y:S02]  /*2f30*/  SYNCS.PHASECHK.TRANS64.TRYWAIT P0, [R2+URZ+0xf0], R4 ;  /* 0x0000f004020075a7 */ /* 0x000ea400080011ff */
[----:B--2---:R-:W-:Y:S05]  /*2f40*/  @!P0 BRA `(.L_x_55) ;  /* 0x0000008800848947 */ /* 0x004fea0003800000 */
.L_x_175:
[----:B------:R-:W-:Y:S01]  /*2f50*/  ULEA UR4, UR5, UR6, 0x3 ;  /* 0x0000000605047291 */ /* 0x000fe2000f8e18ff */
[----:B--2---:R-:W-:Y:S01]  /*2f60*/  PRMT R2, RZ, 0x654, R5 ;  /* 0x00000654ff027816 */ /* 0x004fe20000000005 */
[----:B------:R-:W-:Y:S01]  /*2f70*/  @!P2 IMAD.MOV.U32 R4, RZ, RZ, 0x10 ;  /* 0x00000010ff04a424 */ /* 0x000fe200078e00ff */
[----:B------:R-:W-:Y:S01]  /*2f80*/  SHF.L.U32 R5, R12, 0x1f, RZ ;  /* 0x0000001f0c057819 */ /* 0x000fe200000006ff */
[----:B------:R-:W-:Y:S01]  /*2f90*/  UIADD3 UR7, UPT, UPT, UR4, 0xb0, URZ ;  /* 0x000000b004077890 */ /* 0x000fe2000fffe0ff */
[----:B------:R2:W-:Y:S05]  /*2fa0*/  SYNCS.ARRIVE.TRANS64.RED.A1T0 RZ, [R2+URZ], RZ ;  /* 0x000000ff02ff79a7 */ /* 0x0005ea00081004ff */
[----:B------:R-:W-:Y:S01]  /*2fb0*/  IMAD.U32 R6, RZ, RZ, UR7 ;  /* 0x00000007ff067e24 */ /* 0x000fe2000f8e00ff */
[----:B------:R-:W3:Y:S04]  /*2fc0*/  SYNCS.PHASECHK.TRANS64.TRYWAIT P0, [UR4+0xc0], R5 ;  /* 0x0000c005ff0075a7 */ /* 0x000ee80008001104 */
[----:B------:R-:W-:Y:S01]  /*2fd0*/  PRMT R6, R0, 0x654, R6 ;  /* 0x0000065400067816 */ /* 0x000fe20000000006 */
[----:B--23--:R-:W-:Y:S06]  /*2fe0*/  @!P0 BRA `(.L_x_56) ;  /* 0x0000008800708947 */ /* 0x00cfec0003800000 */
.L_x_177:
[----:B------:R-:W-:Y:S01]  /*2ff0*/  ULEA UR8, UR5, UR6, 0x4 ;  /* 0x0000000605087291 */ /* 0x000fe2000f8e20ff */
[----:B------:R-:W-:Y:S01]  /*3000*/  SEL R3, R6, R3, !P2 ;  /* 0x0000000306037207 */ /* 0x000fe20005000000 */
[----:B------:R-:W-:Y:S01]  /*3010*/  UIADD3 UR9, UPT, UPT, UR4, 0xb0, URZ ;  /* 0x000000b004097890 */ /* 0x000fe2000fffe0ff */
[----:B--2---:R-:W-:Y:S01]  /*3020*/  LEA R2, R11, UR6, 0x3 ;  /* 0x000000060b027c11 */ /* 0x004fe2000f8e18ff */
[----:B------:R-:W-:Y:S01]  /*3030*/  UIADD3 UR8, UPT, UPT, UR8, 0x120, URZ ;  /* 0x0000012008087890 */ /* 0x000fe2000fffe0ff */
[----:B------:R2:W-:Y:S01]  /*3040*/  @!P2 SYNCS.ARRIVE.TRANS64.RED RZ, [R3+URZ], R4 ;  /* 0x0000000403ffa9a7 */ /* 0x0005e200080004ff */
[----:B------:R-:W-:Y:S01]  /*3050*/  UIADD3 UR4, UPT, UPT, UR5, 0x1, URZ ;  /* 0x0000000105047890 */ /* 0x000fe2000fffe0ff */
[----:B------:R-:W-:-:S03]  /*3060*/  VIADD R8, R8, 0x1 ;  /* 0x0000000108087836 */ /* 0x000fc60000000000 */
[----:B------:R-:W-:Y:S02]  /*3070*/  UISETP.NE.AND UP0, UPT, UR4, 0x2, UPT ;  /* 0x000000020400788c */ /* 0x000fe4000bf05270 */
[----:B------:R-:W-:Y:S01]  /*3080*/  ISETP.NE.AND P0, PT, R8, 0x2, PT ;  /* 0x000000020800780c */ /* 0x000fe20003f05270 */
[----:B------:R-:W-:Y:S06]  /*3090*/  UGETNEXTWORKID.BROADCAST [UR8], [UR9] ;  /* 0x00000000080073ca */ /* 0x000fec0008000100 */
[----:B------:R-:W-:Y:S02]  /*30a0*/  USEL UR7, URZ, 0x1, UP0 ;  /* 0x00000001ff077887 */ /* 0x000fe40008000000 */
[----:B------:R-:W-:-:S04]  /*30b0*/  USEL UR5, UR4, URZ, UP0 ;  /* 0x000000ff04057287 */ /* 0x000fc80008000000 */
[----:B------:R-:W-:Y:S02]  /*30c0*/  LOP3.LUT R12, R12, UR7, RZ, 0x3c, !PT ;  /* 0x000000070c0c7c12 */ /* 0x000fe4000f8e3cff */
[----:B--2---:R-:W-:-:S04]  /*30d0*/  SHF.L.U32 R4, R10, 0x1f, RZ ;  /* 0x0000001f0a047819 */ /* 0x004fc800000006ff */
[----:B------:R-:W2:Y:S02]  /*30e0*/  SYNCS.PHASECHK.TRANS64.TRYWAIT P1, [R2+URZ+0xb0], R4 ;  /* 0x0000b004020075a7 */ /* 0x000ea400080211ff */
[----:B--2---:R-:W-:Y:S05]  /*30f0*/  @!P1 BRA `(.L_x_57) ;  /* 0x0000008800449947 */ /* 0x004fea0003800000 */
.L_x_178:
[C---:B--2---:R-:W-:Y:S01]  /*3100*/  LEA R4, R11.reuse, UR6, 0x4 ;  /* 0x000000060b047c11 */ /* 0x044fe2000f8e20ff */
[----:B------:R-:W-:Y:S01]  /*3110*/  VIADD R2, R2, 0xc0 ;  /* 0x000000c002027836 */ /* 0x000fe20000000000 */
[----:B------:R-:W-:Y:S01]  /*3120*/  SEL R8, R8, RZ, P0 ;  /* 0x000000ff08087207 */ /* 0x000fe20000000000 */
[----:B------:R-:W-:-:S03]  /*3130*/  VIADD R11, R11, 0x1 ;  /* 0x000000010b0b7836 */ /* 0x000fc60000000000 */
[----:B------:R-:W2:Y:S01]  /*3140*/  LDS.128 R4, [R4+0x120] ;  /* 0x0001200004047984 */ /* 0x000ea20000000c00 */
[----:B------:R-:W-:Y:S02]  /*3150*/  PRMT R2, RZ, 0x654, R2 ;  /* 0x00000654ff027816 */ /* 0x000fe40000000002 */
[C---:B------:R-:W-:Y:S01]  /*3160*/  ISETP.NE.AND P1, PT, R11.reuse, 0x2, PT ;  /* 0x000000020b00780c */ /* 0x040fe20003f25270 */
[----:B------:R-:W-:Y:S01]  /*3170*/  @!PT LDS RZ, [RZ] ;  /* 0x00000000fffff984 */ /* 0x000fe20000000800 */
[----:B------:R-:W-:Y:S01]  /*3180*/  @!PT LDS RZ, [RZ] ;  /* 0x00000000fffff984 */ /* 0x000fe20000000800 */
[----:B------:R-:W-:Y:S01]  /*3190*/  @!PT LDS RZ, [RZ] ;  /* 0x00000000fffff984 */ /* 0x000fe20000000800 */
[----:B------:R-:W-:Y:S01]  /*31a0*/  @!PT LDS RZ, [RZ] ;  /* 0x00000000fffff984 */ /* 0x000fe20000000800 */
[----:B------:R3:W-:Y:S06]  /*31b0*/  MEMBAR.ALL.CTA ;  /* 0x0000000000007992 */ /* 0x0007ec0000008000 */
[----:B---3--:R-:W3:Y:S01]  /*31c0*/  FENCE.VIEW.ASYNC.S ;  /* 0x00000000000073c6 */ /* 0x008ee20000000000 */
[----:B------:R-:W-:Y:S01]  /*31d0*/  SEL R11, R11, RZ, P1 ;  /* 0x000000ff0b0b7207 */ /* 0x000fe20000800000 */
[----:B---3--:R3:W-:Y:S01]  /*31e0*/  SYNCS.ARRIVE.TRANS64.RED.A1T0 RZ, [R2+URZ], RZ ;  /* 0x000000ff02ff79a7 */ /* 0x0087e200081004ff */
[----:B--2---:R-:W-:-:S02]  /*31f0*/  LOP3.LUT P3, RZ, R6, 0x1, RZ, 0xc0, !PT ;  /* 0x0000000106ff7812 */ /* 0x004fc4000786c0ff */
[----:B------:R-:W-:-:S04]  /*3200*/  SEL R4, RZ, 0x1, P1 ;  /* 0x00000001ff047807 */ /* 0x000fc80000800000 */
[----:B------:R-:W-:Y:S02]  /*3210*/  LOP3.LUT R10, R10, R4, RZ, 0x3c, !PT ;  /* 0x000000040a0a7212 */ /* 0x000fe400078e3cff */
[----:B---3--:R-:W-:-:S04]  /*3220*/  SEL R2, RZ, 0x1, P0 ;  /* 0x00000001ff027807 */ /* 0x008fc80000000000 */
[----:B------:R-:W-:Y:S01]  /*3230*/  LOP3.LUT R9, R9, R2, RZ, 0x3c, !PT ;  /* 0x0000000209097212 */ /* 0x000fe200078e3cff */
[----:B------:R-:W-:Y:S06]  /*3240*/  @P3 BRA `(.L_x_58) ;  /* 0xfffffffc002c3947 */ /* 0x000fec000383ffff */
[----:B------:R-:W-:Y:S01]  /*3250*/  ULEA UR4, UR5, UR6, 0x3 ;  /* 0x0000000605047291 */ /* 0x000fe2000f8e18ff */
[----:B------:R-:W-:-:S08]  /*3260*/  SHF.L.U32 R2, R12, 0x1f, RZ ;  /* 0x0000001f0c027819 */ /* 0x000fd000000006ff */
[----:B------:R-:W2:Y:S02]  /*3270*/  SYNCS.PHASECHK.TRANS64 P0, [UR4+0xc0], R2 ;  /* 0x0000c002ff0075a7 */ /* 0x000ea40008001004 */
[----:B--2---:R-:W-:Y:S05]  /*3280*/  @P0 BRA `(.L_x_59) ;  /* 0x0000000000080947 */ /* 0x004fea0003800000 */
[----:B------:R-:W2:Y:S02]  /*3290*/  SYNCS.PHASECHK.TRANS64.TRYWAIT P0, [UR4+0xc0], R2 ;  /* 0x0000c002ff0075a7 */ /* 0x000ea40008001104 */
[----:B--2---:R-:W-:Y:S05]  /*32a0*/  @!P0 BRA `(.L_x_60) ;  /* 0x0000008400ec8947 */ /* 0x004fea0003800000 */
.L_x_59:
[----:B------:R-:W-:-:S04]  /*32b0*/  UIADD3 UR7, UPT, UPT, UR5, 0x1, URZ ;  /* 0x0000000105077890 */ /* 0x000fc8000fffe0ff */
[----:B------:R-:W-:-:S04]  /*32c0*/  UISETP.NE.AND UP0, UPT, UR7, 0x2, UPT ;  /* 0x000000020700788c */ /* 0x000fc8000bf05270 */
[----:B------:R-:W-:Y:S02]  /*32d0*/  USEL UR8, URZ, 0x1, UP0 ;  /* 0x00000001ff087887 */ /* 0x000fe40008000000 */
[----:B------:R-:W-:-:S04]  /*32e0*/  USEL UR7, UR7, URZ, UP0 ;  /* 0x000000ff07077287 */ /* 0x000fc80008000000 */
[----:B------:R-:W-:Y:S01]  /*32f0*/  ULEA UR7, UR7, UR6, 0x3 ;  /* 0x0000000607077291 */ /* 0x000fe2000f8e18ff */
[----:B--2---:R-:W-:-:S04]  /*3300*/  LOP3.LUT R2, R12, UR8, RZ, 0x3c, !PT ;  /* 0x000000080c027c12 */ /* 0x004fc8000f8e3cff */
[----:B------:R-:W-:-:S04]  /*3310*/  SHF.L.U32 R0, R2, 0x1f, RZ ;  /* 0x0000001f02007819 */ /* 0x000fc800000006ff */
[----:B------:R-:W2:Y:S02]  /*3320*/  SYNCS.PHASECHK.TRANS64 P0, [UR7+0xc0], R0 ;  /* 0x0000c000ff0075a7 */ /* 0x000ea40008001007 */
[----:B-12---:R-:W-:Y:S05]  /*3330*/  @P0 EXIT ;  /* 0x000000000000094d */ /* 0x006fea0003800000 */
[----:B------:R-:W-:Y:S02]  /*3340*/  SHF.L.U32 R2, R2, 0x1f, RZ ;  /* 0x0000001f02027819 */ /* 0x000fe400000006ff */
[----:B------:R-:W-:-:S07]  /*3350*/  MOV R0, UR7 ;  /* 0x0000000700007c02 */ /* 0x000fce0008000f00 */
.L_x_61:
[----:B-1----:R1:W2:Y:S02]  /*3360*/  SYNCS.PHASECHK.TRANS64.TRYWAIT P0, [R0+URZ+0xc0], R2 ;  /* 0x0000c002000075a7 */ /* 0x0022a400080011ff */
[----:B--2---:R-:W-:Y:S05]  /*3370*/  @!P0 NANOSLEEP.SYNCS 0x989680 ;  /* 0x009896800000895d */ /* 0x004fea0003900000 */
[----:B------:R-:W2:Y:S02]  /*3380*/  @!P0 SYNCS.PHASECHK.TRANS64 P0, [R0+URZ+0xc0], R2 ;  /* 0x0000c002000085a7 */ /* 0x000ea400080010ff */
[----:B--2---:R-:W-:Y:S05]  /*3390*/  @P0 EXIT ;  /* 0x000000000000094d */ /* 0x004fea0003800000 */
[----:B------:R-:W-:Y:S05]  /*33a0*/  BRA `(.L_x_61) ;  /* 0xfffffffc00ec7947 */ /* 0x000fea000383ffff */
.L_x_54:
[----:B------:R-:W-:Y:S05]  /*33b0*/  BRA.U UP4, `(.L_x_62) ;  /* 0x0000001504dc7547 */ /* 0x000fea000b800000 */
[----:B------:R-:W-:Y:S01]  /*33c0*/  UMOV UR5, 0x40 ;  /* 0x0000004000057882 */ /* 0x000fe20000000000 */
[----:B------:R-:W-:Y:S01]  /*33d0*/  NOP ;  /* 0x0000000000007918 */ /* 0x000fe20000000000 */
[----:B------:R-:W-:Y:S01]  /*33e0*/  ULEA UR5, UR52, UR5, 0x18 ;  /* 0x0000000534057291 */ /* 0x000fe2000f8ec0ff */
[----:B------:R-:W-:Y:S02]  /*33f0*/  UMOV UR6, 0x400 ;  /* 0x0000040000067882 */ /* 0x000fe40000000000 */
[----:B------:R-:W-:-:S06]  /*3400*/  ULEA UR6, UR52, UR6, 0x18 ;  /* 0x0000000634067291 */ /* 0x000fcc000f8ec0ff */
[----:B------:R-:W2:Y:S02]  /*3410*/  LDS.U8 R0, [UR5+0x1c] ;  /* 0x00001c05ff007984 */ /* 0x000ea40008000000 */
[----:B--2---:R-:W-:-:S13]  /*3420*/  ISETP.NE.AND P0, PT, R0, RZ, PT ;  /* 0x000000ff0000720c */ /* 0x004fda0003f05270 */
[----:B------:R-:W-:Y:S05]  /*3430*/  @P0 BRA `(.L_x_63) ;  /* 0x0000000000580947 */ /* 0x000fea0003800000 */
[----:B------:R-:W-:-:S13]  /*3440*/  ELECT P0, URZ, PT ;  /* 0x0000000000ff782f */ /* 0x000fda0003800000 */
[----:B------:R-:W-:Y:S05]  /*3450*/  @!P0 BRA `(.L_x_64) ;  /* 0x0000000000608947 */ /* 0x000fea0003800000 */
[----:B------:R-:W-:Y:S01]  /*3460*/  UMOV UR4, 0x10 ;  /* 0x0000001000047882 */ /* 0x000fe20000000000 */
[----:B------:R-:W-:Y:S01]  /*3470*/  HFMA2 R0, -RZ, RZ, 0, 5.9604644775390625e-08 ;  /* 0x00000001ff007431 */ /* 0x000fe200000001ff */
[----:B------:R-:W-:-:S03]  /*3480*/  MOV R3, 0xffff ;  /* 0x0000ffff00037802 */ /* 0x000fc60000000f00 */
[----:B------:R-:W-:Y:S04]  /*3490*/  DEPBAR.LE SB2, 0x36 ;  /* 0x0000ad800000791a */ /* 0x000fe80000000000 */
[----:B------:R-:W2:Y:S02]  /*34a0*/  UTCATOMSWS.FIND_AND_SET.ALIGN UP0, UR4, UR4 ;  /* 0x00000004000475e3 */ /* 0x000ea40008000800 */
[----:B--2---:R-:W-:Y:S01]  /*34b0*/  MOV R4, UR4 ;  /* 0x0000000400047c02 */ /* 0x004fe20008000f00 */
[----:B------:R-:W-:Y:S06]  /*34c0*/  BRA.U UP0, `(.L_x_65) ;  /* 0x0000000100187547 */ /* 0x000fec000b800000 */
.L_x_66:
[----:B------:R-:W-:Y:S05]  /*34d0*/  NANOSLEEP 0x64 ;  /* 0x000000640000795d */ /* 0x000fea0003800000 */
[----:B------:R-:W-:-:S05]  /*34e0*/  UMOV UR4, 0x10 ;  /* 0x0000001000047882 */ /* 0x000fca0000000000 */
[----:B------:R-:W-:Y:S04]  /*34f0*/  DEPBAR.LE SB2, 0x36 ;  /* 0x0000ad800000791a */ /* 0x000fe80000000000 */
[----:B------:R-:W2:Y:S02]  /*3500*/  UTCATOMSWS.FIND_AND_SET.ALIGN UP0, UR4, UR4 ;  /* 0x00000004000475e3 */ /* 0x000ea40008000800 */
[----:B--2---:R-:W-:Y:S01]  /*3510*/  MOV R4, UR4 ;  /* 0x0000000400047c02 */ /* 0x004fe20008000f00 */
[----:B------:R-:W-:Y:S05]  /*3520*/  BRA.U !UP0, `(.L_x_66) ;  /* 0xfffffffd08e87547 */ /* 0x000fea000b83ffff */
.L_x_65:
[-C--:B------:R-:W-:Y:S02]  /*3530*/  SHF.L.U32 R3, R3, R4.reuse, RZ ;  /* 0x0000000403037219 */ /* 0x080fe400000006ff */
[----:B------:R-:W-:Y:S01]  /*3540*/  SHF.L.U32 R0, R0, R4, RZ ;  /* 0x0000000400007219 */ /* 0x000fe200000006ff */
[----:B------:R-:W-:Y:S02]  /*3550*/  IMAD.SHL.U32 R4, R4, 0x20, RZ ;  /* 0x0000002004047824 */ /* 0x000fe400078e00ff */
[----:B------:R2:W-:Y:S04]  /*3560*/  ATOMS.OR RZ, [UR5+0x14], R3 ;  /* 0x00001403ffff798c */ /* 0x0005e8000b000005 */
[----:B------:R2:W-:Y:S04]  /*3570*/  ATOMS.OR RZ, [UR5+0x18], R0 ;  /* 0x00001800ffff798c */ /* 0x0005e8000b000005 */
[----:B------:R2:W-:Y:S01]  /*3580*/  STS [UR6+0x140], R4 ;  /* 0x00014004ff007988 */ /* 0x0005e20008000806 */
[----:B------:R-:W-:Y:S05]  /*3590*/  BRA `(.L_x_64) ;  /* 0x0000000000107947 */ /* 0x000fea0003800000 */
.L_x_63:
[----:B------:R-:W-:Y:S02]  /*35a0*/  MOV R0, 0xffffffff ;  /* 0xffffffff00007802 */ /* 0x000fe40000000f00 */
[----:B------:R-:W-:-:S03]  /*35b0*/  MOV R4, 0x35e0 ;  /* 0x000035e000047802 */ /* 0x000fc60000000f00 */
[----:B------:R2:W-:Y:S04]  /*35c0*/  STS [UR6+0x140], R0 ;  /* 0x00014000ff007988 */ /* 0x0005e80008000806 */
[----:B-12--5:R-:W-:Y:S05]  /*35d0*/  CALL.REL.NOINC `($__internal_1_$__cuda_sm10x_tcgen05_guardrail_trap_phase_invalid_during_alloc) ;  /* 0x0000008800ec7944 */ /* 0x026fea0003c00000 */
.L_x_64:
[----:B------:R-:W-:Y:S05]  /*35e0*/  WARPSYNC.ALL ;  /* 0x0000000000007948 */ /* 0x000fea0003800000 */
[----:B------:R-:W3:Y:S01]  /*35f0*/  S2UR UR43, SR_CgaCtaId ;  /* 0x00000000002b79c3 */ /* 0x000ee20000008800 */
[----:B------:R-:W-:Y:S01]  /*3600*/  UMOV UR4, 0x400 ;  /* 0x0000040000047882 */ /* 0x000fe20000000000 */
[----:B------:R-:W-:-:S06]  /*3610*/  NOP ;  /* 0x0000000000007918 */ /* 0x000fcc0000000000 */
[----:B------:R-:W-:Y:S06]  /*3620*/  BAR.ARV 0x6, 0xa0 ;  /* 0x0182800000007b1d */ /* 0x000fec0000002000 */
[----:B------:R-:W4:Y:S01]  /*3630*/  LDCU UR11, c[0x0][0x38c] ;  /* 0x00007180ff0b77ac */ /* 0x000f220008000800 */
[----:B------:R-:W-:Y:S01]  /*3640*/  LOP3.LUT R2, R2, 0xffff, RZ, 0xc0, !PT ;  /* 0x0000ffff02027812 */ /* 0x000fe200078ec0ff */
[----:B------:R-:W-:Y:S01]  /*3650*/  IMAD.MOV.U32 R10, RZ, RZ, 0x1 ;  /* 0x00000001ff0a7424 */ /* 0x000fe200078e00ff */
[----:B------:R-:W-:Y:S01]  /*3660*/  CS2R R8, SRZ ;  /* 0x0000000000087805 */ /* 0x000fe2000001ff00 */
[----:B--2---:R-:W-:Y:S01]  /*3670*/  IMAD.MOV.U32 R3, RZ, RZ, RZ ;  /* 0x000000ffff037224 */ /* 0x004fe200078e00ff */
[----:B------:R-:W-:Y:S01]  /*3680*/  R2UR UR60, R2 ;  /* 0x00000000023c72ca */ /* 0x000fe200000e0000 */
[----:B------:R-:W2:Y:S01]  /*3690*/  LDCU UR70, c[0x0][0x370] ;  /* 0x00006e00ff4677ac */ /* 0x000ea20008000800 */
[----:B---3--:R-:W-:-:S02]  /*36a0*/  ULEA UR43, UR43, UR4, 0x18 ;  /* 0x000000042b2b7291 */ /* 0x008fc4000f8ec0ff */
[----:B------:R-:W-:Y:S02]  /*36b0*/  UISETP.GE.AND UP5, UPT, UR42, 0x1, UPT ;  /* 0x000000012a00788c */ /* 0x000fe4000bfa6270 */
[----:B------:R-:W-:Y:S02]  /*36c0*/  UIADD3 UR6, UPT, UPT, UR43, 0x3300, URZ ;  /* 0x000033002b067890 */ /* 0x000fe4000fffe0ff */
[----:B------:R-:W-:Y:S02]  /*36d0*/  UIADD3 UR5, UPT, UPT, UR43, 0x1f300, URZ ;  /* 0x0001f3002b057890 */ /* 0x000fe4000fffe0ff */
[----:B----4-:R-:W-:Y:S01]  /*36e0*/  UIADD3 UR11, UPT, UPT, UR11, 0xff, URZ ;  /* 0x000000ff0b0b7890 */ /* 0x010fe2000fffe0ff */
[----:B------:R-:W1:Y:S01]  /*36f0*/  LDS R0, [UR43+0x140] ;  /* 0x0001402bff007984 */ /* 0x000e620008000800 */
[----:B------:R-:W-:Y:S02]  /*3700*/  UIADD3 UR4, UPT, UPT, UR43, 0x2d300, URZ ;  /* 0x0002d3002b047890 */ /* 0x000fe4000fffe0ff */
[----:B------:R-:W-:-:S02]  /*3710*/  UIADD3 UR7, UPT, UPT, UR43, 0x30b00, URZ ;  /* 0x00030b002b077890 */ /* 0x000fc4000fffe0ff */
[----:B------:R-:W-:Y:S02]  /*3720*/  USHF.R.S32.HI UR9, URZ, 0x1f, UR11 ;  /* 0x0000001fff097899 */ /* 0x000fe4000801140b */
[----:B------:R-:W-:Y:S02]  /*3730*/  USHF.R.U32.HI UR10, URZ, 0x4, UR6 ;  /* 0x00000004ff0a7899 */ /* 0x000fe40008011606 */
[----:B------:R-:W-:Y:S02]  /*3740*/  USHF.R.U32.HI UR8, URZ, 0x4, UR5 ;  /* 0x00000004ff087899 */ /* 0x000fe40008011605 */
[----:B------:R-:W-:Y:S02]  /*3750*/  USHF.R.U32.HI UR6, URZ, 0x4, UR4 ;  /* 0x00000004ff067899 */ /* 0x000fe40008011604 */
[----:B------:R-:W-:Y:S02]  /*3760*/  USHF.R.U32.HI UR5, URZ, 0x4, UR7 ;  /* 0x00000004ff057899 */ /* 0x000fe40008011607 */
[----:B------:R-:W-:-:S02]  /*3770*/  ULEA.HI UR4, UR9, UR11, URZ, 0x8 ;  /* 0x0000000b09047291 */ /* 0x000fc4000f8f40ff */
[----:B------:R-:W-:Y:S02]  /*3780*/  ULOP3.LUT UR6, UR6, 0x3fff, URZ, 0xc0, !UPT ;  /* 0x00003fff06067892 */ /* 0x000fe4000f8ec0ff */
[----:B------:R-:W-:Y:S02]  /*3790*/  ULOP3.LUT UR5, UR5, 0x3fff, URZ, 0xc0, !UPT ;  /* 0x00003fff05057892 */ /* 0x000fe4000f8ec0ff */
[----:B------:R-:W-:Y:S02]  /*37a0*/  USHF.R.S32.HI UR71, URZ, 0x8, UR4 ;  /* 0x00000008ff477899 */ /* 0x000fe40008011404 */
[----:B------:R-:W-:Y:S02]  /*37b0*/  ULOP3.LUT UR8, UR8, 0x3fff, URZ, 0xc0, !UPT ;  /* 0x00003fff08087892 */ /* 0x000fe4000f8ec0ff */
[----:B------:R-:W-:Y:S02]  /*37c0*/  ULOP3.LUT UR63, UR6, 0x10000, URZ, 0xfc, !UPT ;  /* 0x00010000063f7892 */ /* 0x000fe4000f8efcff */
[----:B------:R-:W-:-:S02]  /*37d0*/  ULOP3.LUT UR64, UR5, 0x10000, URZ, 0xfc, !UPT ;  /* 0x0001000005407892 */ /* 0x000fc4000f8efcff */
[----:B------:R-:W-:Y:S02]  /*37e0*/  UISETP.LT.AND UP0, UPT, UR71, 0x1, UPT ;  /* 0x000000014700788c */ /* 0x000fe4000bf01270 */
[----:B------:R-:W-:Y:S02]  /*37f0*/  ULOP3.LUT UR62, UR8, 0x10000, URZ, 0xfc, !UPT ;  /* 0x00010000083e7892 */ /* 0x000fe4000f8efcff */
[----:B------:R-:W-:Y:S02]  /*3800*/  ULOP3.LUT UR10, UR10, 0x3fff, URZ, 0xc0, !UPT ;  /* 0x00003fff0a0a7892 */ /* 0x000fe4000f8ec0ff */
[----:B------:R-:W-:Y:S01]  /*3810*/  USEL UR8, UR71, 0x1, !UP0 ;  /* 0x0000000147087887 */ /* 0x000fe2000c000000 */
[----:B------:R-:W3:Y:S01]  /*3820*/  LDCU UR69, c[0x0][0x374] ;  /* 0x00006e80ff4577ac */ /* 0x000ee20008000800 */
[----:B-1----:R-:W-:Y:S01]  /*3830*/  R2UR UR36, R0 ;  /* 0x00000000002472ca */ /* 0x002fe200000e0000 */
[----:B------:R-:W-:Y:S02]  /*3840*/  ULOP3.LUT UR61, UR10, 0x10000, URZ, 0xfc, !UPT ;  /* 0x000100000a3d7892 */ /* 0x000fe4000f8efcff */
[----:B------:R-:W-:-:S02]  /*3850*/  UIADD3 UR76, UPT, UPT, -UR8, URZ, URZ ;  /* 0x000000ff084c7290 */ /* 0x000fc4000fffe1ff */
[----:B------:R-:W-:Y:S01]  /*3860*/  UISETP.NE.AND UP4, UPT, UR42, 0x1, UPT ;  /* 0x000000012a00788c */ /* 0x000fe2000bf85270 */
[----:B------:R-:W-:Y:S01]  /*3870*/  UMOV UR68, URZ ;  /* 0x000000ff00447c82 */ /* 0x000fe20008000000 */
[----:B------:R-:W-:-:S06]  /*3880*/  UMOV UR38, URZ ;  /* 0x000000ff00267c82 */ /* 0x000fcc0008000000 */
[----:B------:R-:W-:Y:S02]  /*3890*/  UIADD3 UR52, UPT, UPT, UR36, 0x80, URZ ;  /* 0x0000008024347890 */ /* 0x000fe4000fffe0ff */
[----:B------:R-:W-:Y:S02]  /*38a0*/  UIADD3 UR58, UPT, UPT, UR36, 0x84, URZ ;  /* 0x00000084243a7890 */ /* 0x000fe4000fffe0ff */
[----:B------:R-:W-:Y:S02]  /*38b0*/  UIADD3 UR56, UPT, UPT, UR36, 0x88, URZ ;  /* 0x0000008824387890 */ /* 0x000fe4000fffe0ff */
[----:B------:R-:W-:Y:S02]  /*38c0*/  UIADD3 UR54, UPT, UPT, UR36, 0x8c, URZ ;  /* 0x0000008c24367890 */ /* 0x000fe4000fffe0ff */
[----:B------:R-:W-:Y:S02]  /*38d0*/  USHF.R.U32.HI UR4, URZ, 0x11, UR52 ;  /* 0x00000011ff047899 */ /* 0x000fe40008011634 */
[----:B------:R-:W-:-:S02]  /*38e0*/  USHF.R.U32.HI UR7, URZ, 0x11, UR58 ;  /* 0x00000011ff077899 */ /* 0x000fc4000801163a */
[----:B------:R-:W-:Y:S02]  /*38f0*/  USHF.R.U32.HI UR6, URZ, 0x11, UR56 ;  /* 0x00000011ff067899 */ /* 0x000fe40008011638 */
[----:B------:R-:W-:Y:S02]  /*3900*/  USHF.R.U32.HI UR5, URZ, 0x11, UR54 ;  /* 0x00000011ff057899 */ /* 0x000fe40008011636 */
[----:B------:R-:W-:Y:S02]  /*3910*/  ULOP3.LUT UR4, UR4, 0x6000, URZ, 0xc0, !UPT ;  /* 0x0000600004047892 */ /* 0x000fe4000f8ec0ff */
[----:B------:R-:W-:Y:S02]  /*3920*/  ULOP3.LUT UR7, UR7, 0x6000, URZ, 0xc0, !UPT ;  /* 0x0000600007077892 */ /* 0x000fe4000f8ec0ff */
[----:B------:R-:W-:Y:S02]  /*3930*/  ULOP3.LUT UR6, UR6, 0x6000, URZ, 0xc0, !UPT ;  /* 0x0000600006067892 */ /* 0x000fe4000f8ec0ff */
[----:B------:R-:W-:-:S02]  /*3940*/  ULOP3.LUT UR5, UR5, 0x6000, URZ, 0xc0, !UPT ;  /* 0x0000600005057892 */ /* 0x000fc4000f8ec0ff */
[----:B------:R-:W-:Y:S02]  /*3950*/  UIADD3 UR77, UPT, UPT, UR36, 0x90, URZ ;  /* 0x00000090244d7890 */ /* 0x000fe4000fffe0ff */
[----:B------:R-:W-:Y:S02]  /*3960*/  ULOP3.LUT UR75, UR4, 0x810, URZ, 0xfc, !UPT ;  /* 0x00000810044b7892 */ /* 0x000fe4000f8efcff */
[----:B------:R-:W-:Y:S02]  /*3970*/  ULOP3.LUT UR74, UR7, 0x810, URZ, 0xfc, !UPT ;  /* 0x00000810074a7892 */ /* 0x000fe4000f8efcff */
[----:B------:R-:W-:Y:S02]  /*3980*/  ULOP3.LUT UR73, UR6, 0x810, URZ, 0xfc, !UPT ;  /* 0x0000081006497892 */ /* 0x000fe4000f8efcff */
[----:B--23--:R-:W-:-:S12]  /*3990*/  ULOP3.LUT UR72, UR5, 0x810, URZ, 0xfc, !UPT ;  /* 0x0000081005487892 */ /* 0x00cfd8000f8efcff */
.L_x_75:
[C---:B------:R-:W-:Y:S02]  /*39a0*/  LEA R2, R9.reuse, UR43, 0x3 ;  /* 0x0000002b09027c11 */ /* 0x040fe4000f8e18ff */
[----:B------:R-:W-:Y:S02]  /*39b0*/  SHF.L.U32 R0, R8, 0x1f, RZ ;  /* 0x0000001f08007819 */ /* 0x000fe400000006ff */
[----:B------:R-:W-:Y:S02]  /*39c0*/  LEA R4, R9, UR43, 0x4 ;  /* 0x0000002b09047c11 */ /* 0x000fe4000f8e20ff */
[----:B-1----:R-:W1:Y:S02]  /*39d0*/  SYNCS.PHASECHK.TRANS64.TRYWAIT P0, [R2+URZ+0xb0], R0 ;  /* 0x0000b000020075a7 */ /* 0x002e6400080011ff */
[----:B-1-3--:R-:W-:Y:S05]  /*39e0*/  @!P0 BRA `(.L_x_67) ;  /* 0x0000008000348947 */ /* 0x00afea0003800000 */
.L_x_180:
[----:B------:R-:W2:Y:S01]  /*39f0*/  LDS.128 R4, [R4+0x120] ;  /* 0x0001200004047984 */ /* 0x000ea20000000c00 */
[----:B------:R-:W-:Y:S01]  /*3a00*/  @!PT LDS RZ, [RZ] ;  /* 0x00000000fffff984 */ /* 0x000fe20000000800 */
[----:B------:R-:W-:Y:S01]  /*3a10*/  @!PT LDS RZ, [RZ] ;  /* 0x00000000fffff984 */ /* 0x000fe20000000800 */
[----:B------:R-:W-:Y:S01]  /*3a20*/  @!PT LDS RZ, [RZ] ;  /* 0x00000000fffff984 */ /* 0x000fe20000000800 */
[----:B------:R-:W-:Y:S01]  /*3a30*/  @!PT LDS RZ, [RZ] ;  /* 0x00000000fffff984 */ /* 0x000fe20000000800 */
[----:B------:R3:W-:Y:S06]  /*3a40*/  MEMBAR.ALL.CTA ;  /* 0x0000000000007992 */ /* 0x0007ec0000008000 */
[----:B---3--:R-:W3:Y:S01]  /*3a50*/  FENCE.VIEW.ASYNC.S ;  /* 0x00000000000073c6 */ /* 0x008ee20000000000 */
[----:B--2---:R-:W-:-:S13]  /*3a60*/  LOP3.LUT P0, RZ, R6, 0x1, RZ, 0xc0, !PT ;  /* 0x0000000106ff7812 */ /* 0x004fda000780c0ff */
[----:B---3--:R-:W-:Y:S01]  /*3a70*/  VOTEU.ANY UP3, P0 ;  /* 0x0000000000ff7886 */ /* 0x008fe20000060100 */
[----:B------:R-:W-:-:S13]  /*3a80*/  PLOP3.LUT P0, PT, PT, PT, UP3, 0x80, 0x8 ;  /* 0x000000000008781c */ /* 0x000fda0003f0f038 */
[----:B-1----:R-:W-:Y:S02]  /*3a90*/  @P0 MOV R0, R4 ;  /* 0x0000000400000202 */ /* 0x002fe40000000f00 */
[----:B------:R-:W-:Y:S02]  /*3aa0*/  @P0 LOP3.LUT R4, R5, 0xffff, RZ, 0xc0, !PT ;  /* 0x0000ffff05040812 */ /* 0x000fe400078ec0ff */
[----:B------:R-:W-:Y:S01]  /*3ab0*/  @P0 R2UR UR5, R0 ;  /* 0x00000000000502ca */ /* 0x000fe200000e0000 */
[----:B------:R-:W-:Y:S01]  /*3ac0*/  VIADD R0, R2, 0xc0 ;  /* 0x000000c002007836 */ /* 0x000fe20000000000 */
[----:B------:R-:W-:-:S04]  /*3ad0*/  @P0 R2UR UR4, R4 ;  /* 0x00000000040402ca */ /* 0x000fc800000e0000 */
[----:B------:R-:W-:-:S04]  /*3ae0*/  PRMT R0, RZ, 0x654, R0 ;  /* 0x00000654ff007816 */ /* 0x000fc80000000000 */
[----:B------:R1:W-:Y:S03]  /*3af0*/  SYNCS.ARRIVE.TRANS64.RED.A1T0 RZ, [R0+URZ], RZ ;  /* 0x000000ff00ff79a7 */ /* 0x0003e600081004ff */
[----:B------:R-:W-:Y:S02]  /*3b00*/  @UP3 UMOV UR67, UR5 ;  /* 0x0000000500433c82 */ /* 0x000fe40008000000 */
[----:B------:R-:W-:Y:S01]  /*3b10*/  @UP3 UMOV UR65, UR4 ;  /* 0x0000000400413c82 */ /* 0x000fe20008000000 */
[----:B------:R-:W-:Y:S05]  /*3b20*/  BRA.U !UP5, `(.L_x_68) ;  /* 0x000000010dd07547 */ /* 0x000fea000b800000 */
[----:B------:R-:W2:Y:S01]  /*3b30*/  LDCU.128 UR12, c[0x0][0xf10] ;  /* 0x0001e200ff0c77ac */ /* 0x000ea20008000c00 */
[----:B------:R-:W3:Y:S01]  /*3b40*/  LDCU UR21, c[0x0][0xf20] ;  /* 0x0001e400ff1577ac */ /* 0x000ee20008000800 */
[----:B------:R-:W4:Y:S01]  /*3b50*/  LDCU UR20, c[0x0][0xf0c] ;  /* 0x0001e180ff1477ac */ /* 0x000f220008000800 */
[----:B------:R-:W1:Y:S01]  /*3b60*/  LDCU.64 UR8, c[0x0][0xf28] ;  /* 0x0001e500ff0877ac */ /* 0x000e620008000a00 */
[----:B--2---:R-:W-:Y:S02]  /*3b70*/  UIMAD.WIDE.U32 UR6, UR69, UR15, URZ ;  /* 0x0000000f450672a5 */ /* 0x004fe4000f8e00ff */
[----:B------:R-:W-:Y:S02]  /*3b80*/  UIMAD.WIDE.U32 UR4, UR70, UR12, URZ ;  /* 0x0000000c460472a5 */ /* 0x000fe4000f8e00ff */
[----:B------:R-:W-:Y:S02]  /*3b90*/  UISETP.NE.AND UP0, UPT, UR14, 0x1, UPT ;  /* 0x000000010e00788c */ /* 0x000fe4000bf05270 */
[----:B------:R-:W-:Y:S01]  /*3ba0*/  UIMAD.WIDE.U32 UR18, UR65, UR15, URZ ;  /* 0x0000000f411272a5 */ /* 0x000fe2000f8e00ff */
[----:B------:R-:W-:-:S02]  /*3bb0*/  UMOV UR6, UR7 ;  /* 0x0000000700067c82 */ /* 0x000fc40008000000 */
[----:B------:R-:W-:Y:S01]  /*3bc0*/  UMOV UR4, UR5 ;  /* 0x0000000500047c82 */ /* 0x000fe20008000000 */
[----:B---3--:R-:W-:Y:S02]  /*3bd0*/  USHF.R.U32.HI UR6, URZ, UR21, UR6 ;  /* 0x00000015ff067299 */ /* 0x008fe40008011606 */
[----:B----4-:R-:W-:Y:S02]  /*3be0*/  UISETP.NE.AND UP1, UPT, UR20, 0x1, UPT ;  /* 0x000000011400788c */ /* 0x010fe4000bf25270 */
[----:B------:R-:W-:Y:S02]  /*3bf0*/  USHF.R.U32.HI UR4, URZ, UR13, UR4 ;  /* 0x0000000dff047299 */ /* 0x000fe40008011604 */
[----:B------:R-:W-:Y:S02]  /*3c00*/  USEL UR5, UR69, UR6, !UP0 ;  /* 0x0000000645057287 */ /* 0x000fe4000c000000 */
[----:B------:R-:W-:Y:S02]  /*3c10*/  USEL UR6, UR70, UR4, !UP1 ;  /* 0x0000000446067287 */ /* 0x000fe4000c800000 */
[----:B-1----:R-:W-:Y:S01]  /*3c20*/  UIMAD.WIDE.U32 UR10, UR5, UR8, URZ ;  /* 0x00000008050a72a5 */ /* 0x002fe2000f8e00ff */
[----:B------:R-:W-:Y:S01]  /*3c30*/  UMOV UR4, UR19 ;  /* 0x0000001300047c82 */ /* 0x000fe20008000000 */
[----:B------:R-:W-:-:S02]  /*3c40*/  UIMAD.WIDE.U32 UR16, UR67, UR12, URZ ;  /* 0x0000000c431072a5 */ /* 0x000fc4000f8e00ff */
        /* <DEDUP_REMOVED lines=34> */
.L_x_68:
[----:B------:R-:W2:Y:S02]  /*3e70*/  LDCU UR4, c[0x0][0xf30] ;  /* 0x0001e600ff0477ac */ /* 0x000ea40008000800 */
[----:B--2---:R-:W-:-:S09]  /*3e80*/  UISETP.NE.AND UP0, UPT, UR4, 0x1, UPT ;  /* 0x000000010400788c */ /* 0x004fd2000bf05270 */
[----:B------:R-:W-:Y:S05]  /*3e90*/  BRA.U UP0, `(.L_x_69) ;  /* 0x00000001003c7547 */ /* 0x000fea000b800000 */
[----:B------:R-:W2:Y:S01]  /*3ea0*/  LDCU.128 UR8, c[0x0][0xf10] ;  /* 0x0001e200ff0877ac */ /* 0x000ea20008000c00 */
[----:B------:R-:W3:Y:S01]  /*3eb0*/  LDCU UR12, c[0x0][0xf0c] ;  /* 0x0001e180ff0c77ac */ /* 0x000ee20008000800 */
[----:B------:R-:W4:Y:S01]  /*3ec0*/  LDCU UR13, c[0x0][0xf20] ;  /* 0x0001e400ff0d77ac */ /* 0x000f220008000800 */
[----:B--2---:R-:W-:Y:S02]  /*3ed0*/  UIMAD.WIDE.U32 UR6, UR67, UR8, URZ ;  /* 0x00000008430672a5 */ /* 0x004fe4000f8e00ff */
[----:B------:R-:W-:Y:S02]  /*3ee0*/  UIMAD.WIDE.U32 UR4, UR65, UR11, URZ ;  /* 0x0000000b410472a5 */ /* 0x000fe4000f8e00ff */
[----:B---3--:R-:W-:Y:S02]  /*3ef0*/  UISETP.NE.AND UP0, UPT, UR12, 0x1, UPT ;  /* 0x000000010c00788c */ /* 0x008fe4000bf05270 */
[----:B------:R-:W-:Y:S01]  /*3f00*/  UISETP.NE.AND UP1, UPT, UR10, 0x1, UPT ;  /* 0x000000010a00788c */ /* 0x000fe2000bf25270 */
[----:B------:R-:W-:-:S02]  /*3f10*/  UMOV UR6, UR7 ;  /* 0x0000000700067c82 */ /* 0x000fc40008000000 */
[----:B------:R-:W-:Y:S01]  /*3f20*/  UMOV UR4, UR5 ;  /* 0x0000000500047c82 */ /* 0x000fe20008000000 */
[----:B------:R-:W-:Y:S02]  /*3f30*/  USHF.R.U32.HI UR9, URZ, UR9, UR6 ;  /* 0x00000009ff097299 */ /* 0x000fe40008011606 */
[----:B----4-:R-:W-:Y:S02]  /*3f40*/  USHF.R.U32.HI UR4, URZ, UR13, UR4 ;  /* 0x0000000dff047299 */ /* 0x010fe40008011604 */
[----:B------:R-:W-:Y:S02]  /*3f50*/  USEL UR5, UR67, UR9, !UP0 ;  /* 0x0000000943057287 */ /* 0x000fe4000c000000 */
[----:B------:R-:W-:-:S04]  /*3f60*/  USEL UR4, UR65, UR4, !UP1 ;  /* 0x0000000441047287 */ /* 0x000fc8000c800000 */
[----:B------:R-:W-:-:S04]  /*3f70*/  UIADD3 UR4, UPT, UPT, UR5, -UR4, URZ ;  /* 0x8000000405047290 */ /* 0x000fc8000fffe0ff */
[----:B------:R-:W-:-:S12]  /*3f80*/  UIMAD UR65, UR4, UR10, UR65 ;  /* 0x0000000a044172a4 */ /* 0x000fd8000f8e0241 */
.L_x_69:
[----:B------:R-:W2:Y:S01]  /*3f90*/  LDCU UR4, c[0x0][0x38c] ;  /* 0x00007180ff0477ac */ /* 0x000ea20008000800 */
[----:B------:R-:W-:Y:S02]  /*3fa0*/  PLOP3.LUT P1, PT, PT, PT, PT, 0x80, 0x8 ;  /* 0x000000000008781c */ /* 0x000fe40003f2f070 */
[----:B------:R-:W-:Y:S01]  /*3fb0*/  SHF.L.U32 R2, R10, 0x1f, RZ ;  /* 0x0000001f0a027819 */ /* 0x000fe200000006ff */
[----:B------:R-:W-:Y:S02]  /*3fc0*/  ULEA UR66, UR68, UR43, 0x3 ;  /* 0x0000002b44427291 */ /* 0x000fe4000f8e18ff */
[----:B------:R-:W-:Y:S02]  /*3fd0*/  ULEA UR37, UR68, UR36, 0x6 ;  /* 0x0000002444257291 */ /* 0x000fe4000f8e30ff */
[----:B--2---:R-:W-:-:S06]  /*3fe0*/  UISETP.GE.AND UP0, UPT, UR4, 0x1, UPT ;  /* 0x000000010400788c */ /* 0x004fcc000bf06270 */
[----:B------:R-:W-:-:S05]  /*3ff0*/  PLOP3.LUT P0, PT, PT, PT, UP0, 0x80, 0x8 ;  /* 0x000000000008781c */ /* 0x000fca0003f0f008 */
[----:B------:R-:W-:-:S08]  /*4000*/  @UP0 ULEA UR4, UR38, UR43, 0x3 ;  /* 0x0000002b26040291 */ /* 0x000fd0000f8e18ff */
[----:B-1----:R-:W-:-:S04]  /*4010*/  @P0 SHF.L.U32 R0, R3, 0x1f, RZ ;  /* 0x0000001f03000819 */ /* 0x002fc800000006ff */
[----:B------:R1:W2:Y:S01]  /*4020*/  @P0 SYNCS.PHASECHK.TRANS64.TRYWAIT P1, [UR4], R0 ;  /* 0x00000000ff0005a7 */ /* 0x0002a20008021104 */
[----:B------:R-:W-:-:S04]  /*4030*/  ULEA.HI UR4, UR26, UR26, URZ, 0x1 ;  /* 0x0000001a1a047291 */ /* 0x000fc8000f8f08ff */
[----:B------:R-:W-:-:S04]  /*4040*/  ULOP3.LUT UR4, UR4, 0x7ffffffe, URZ, 0xc0, !UPT ;  /* 0x7ffffffe04047892 */ /* 0x000fc8000f8ec0ff */
[----:B------:R-:W-:-:S04]  /*4050*/  UIADD3 UR4, UPT, UPT, -UR4, UR26, URZ ;  /* 0x0000001a04047290 */ /* 0x000fc8000fffe1ff */
[----:B------:R-:W-:Y:S01]  /*4060*/  ULEA UR53, UR4, UR77, 0x1 ;  /* 0x0000004d04357291 */ /* 0x000fe2000f8e08ff */
[----:B------:R-:W3:Y:S02]  /*4070*/  SYNCS.PHASECHK.TRANS64.TRYWAIT P0, [UR66+0xe0], R2 ;  /* 0x0000e002ff0075a7 */ /* 0x000ee40008001142 */
[----:B-123--:R-:W-:Y:S09]  /*4080*/  @!P0 BRA `(.L_x_70) ;  /* 0x0000007800a08947 */ /* 0x00eff20003800000 */
.L_x_182:
[----:B------:R-:W-:Y:S01]  /*4090*/  IADD3 R9, PT, PT, R9, 0x1, RZ ;  /* 0x0000000109097810 */ /* 0x000fe20007ffe0ff */
[----:B------:R-:W-:Y:S06]  /*40a0*/  BRA.U !UP0, `(.L_x_71) ;  /* 0x0000000508807547 */ /* 0x000fec000b800000 */
[----:B------:R-:W-:Y:S02]  /*40b0*/  USHF.R.U32.HI UR4, URZ, 0x1a, UR53 ;  /* 0x0000001aff047899 */ /* 0x000fe40008011635 */
[----:B------:R-:W-:Y:S02]  /*40c0*/  UIADD3 UR59, UPT, UPT, UR53, 0x4, URZ ;  /* 0x00000004353b7890 */ /* 0x000fe4000fffe0ff */
[----:B------:R-:W-:Y:S02]  /*40d0*/  UIADD3 UR57, UPT, UPT, UR53, 0x8, URZ ;  /* 0x0000000835397890 */ /* 0x000fe4000fffe0ff */
[----:B------:R-:W-:Y:S02]  /*40e0*/  UIADD3 UR55, UPT, UPT, UR53, 0xc, URZ ;  /* 0x0000000c35377890 */ /* 0x000fe4000fffe0ff */
[----:B------:R-:W-:Y:S02]  /*40f0*/  ULOP3.LUT UR6, UR4, 0x30, URZ, 0xc0, !UPT ;  /* 0x0000003004067892 */ /* 0x000fe4000f8ec0ff */
[----:B------:R-:W-:-:S02]  /*4100*/  USHF.R.U32.HI UR5, URZ, 0x1a, UR59 ;  /* 0x0000001aff057899 */ /* 0x000fc4000801163b */
[----:B------:R-:W-:Y:S02]  /*4110*/  USHF.R.U32.HI UR4, URZ, 0x1a, UR57 ;  /* 0x0000001aff047899 */ /* 0x000fe40008011639 */
[----:B------:R-:W-:Y:S02]  /*4120*/  USHF.R.U32.HI UR7, URZ, 0x1a, UR55 ;  /* 0x0000001aff077899 */ /* 0x000fe40008011637 */
[----:B------:R-:W-:Y:S02]  /*4130*/  ULOP3.LUT UR50, UR6, 0x480, URZ, 0xfc, !UPT ;  /* 0x0000048006327892 */ /* 0x000fe4000f8efcff */
[----:B------:R-:W-:Y:S02]  /*4140*/  ULOP3.LUT UR6, UR5, 0x30, URZ, 0xc0, !UPT ;  /* 0x0000003005067892 */ /* 0x000fe4000f8ec0ff */
[----:B------:R-:W-:Y:S02]  /*4150*/  ULOP3.LUT UR5, UR4, 0x30, URZ, 0xc0, !UPT ;  /* 0x0000003004057892 */ /* 0x000fe4000f8ec0ff */
[----:B------:R-:W-:-:S02]  /*4160*/  ULOP3.LUT UR4, UR7, 0x30, URZ, 0xc0, !UPT ;  /* 0x0000003007047892 */ /* 0x000fc4000f8ec0ff */
[----:B------:R-:W-:Y:S02]  /*4170*/  ULOP3.LUT UR6, UR6, 0x480, URZ, 0xfc, !UPT ;  /* 0x0000048006067892 */ /* 0x000fe4000f8efcff */
[----:B------:R-:W-:Y:S02]  /*4180*/  ULOP3.LUT UR5, UR5, 0x480, URZ, 0xfc, !UPT ;  /* 0x0000048005057892 */ /* 0x000fe4000f8efcff */
[----:B------:R-:W-:Y:S02]  /*4190*/  ULOP3.LUT UR4, UR4, 0x480, URZ, 0xfc, !UPT ;  /* 0x0000048004047892 */ /* 0x000fe4000f8efcff */
[----:B------:R-:W-:Y:S01]  /*41a0*/  UPRMT UR51, UR50, 0x5410, UR75 ;  /* 0x0000541032337896 */ /* 0x000fe2000800004b */
[----:B------:R-:W-:Y:S01]  /*41b0*/  UMOV UR11, URZ ;  /* 0x000000ff000b7c82 */ /* 0x000fe20008000000 */
[----:B------:R-:W-:Y:S01]  /*41c0*/  UMOV UR40, UR76 ;  /* 0x0000004c00287c82 */ /* 0x000fe20008000000 */
[----:B------:R-:W-:Y:S01]  /*41d0*/  UMOV UR39, UR71 ;  /* 0x0000004700277c82 */ /* 0x000fe20008000000 */
[----:B------:R-:W-:Y:S01]  /*41e0*/  UMOV UR9, UR38 ;  /* 0x0000002600097c82 */ /* 0x000fe20008000000 */
[----:B------:R-:W-:-:S02]  /*41f0*/  UPRMT UR49, UR6, 0x5410, UR74 ;  /* 0x0000541006317896 */ /* 0x000fc4000800004a */
[----:B------:R-:W-:Y:S02]  /*4200*/  UPRMT UR47, UR5, 0x5410, UR73 ;  /* 0x00005410052f7896 */ /* 0x000fe40008000049 */
[----:B------:R-:W-:Y:S01]  /*4210*/  UPRMT UR45, UR4, 0x5410, UR72 ;  /* 0x00005410042d7896 */ /* 0x000fe20008000048 */
[----:B------:R-:W-:Y:S01]  /*4220*/  UMOV UR50, URZ ;  /* 0x000000ff00327c82 */ /* 0x000fe20008000000 */
[----:B------:R-:W-:Y:S01]  /*4230*/  UMOV UR48, URZ ;  /* 0x000000ff00307c82 */ /* 0x000fe20008000000 */
[----:B------:R-:W-:Y:S01]  /*4240*/  UMOV UR46, URZ ;  /* 0x000000ff002e7c82 */ /* 0x000fe20008000000 */
[----:B------:R-:W-:-:S08]  /*4250*/  UMOV UR44, URZ ;  /* 0x000000ff002c7c82 */ /* 0x000fd00008000000 */
.L_x_74:
[----:B------:R-:W-:Y:S02]  /*4260*/  UIADD3 UR40, UPT, UPT, UR40, 0x1, URZ ;  /* 0x0000000128287890 */ /* 0x000fe4000fffe0ff */
[----:B--2---:R-:W-:Y:S02]  /*4270*/  ULEA UR7, UR9, UR43, 0x3 ;  /* 0x0000002b09077291 */ /* 0x004fe4000f8e18ff */
[----:B------:R-:W-:Y:S01]  /*4280*/  UISETP.NE.AND UP2, UPT, UR40, URZ, UPT ;  /* 0x000000ff2800728c */ /* 0x000fe2000bf45270 */
[----:B---3--:R-:W-:Y:S10]  /*4290*/  @P1 BRA `(.L_x_72) ;  /* 0x00000000000c1947 */ /* 0x008ff40003800000 */
[----:B-1----:R-:W-:Y:S04]  /*42a0*/  SHF.L.U32 R2, R3, 0x1f, RZ ;  /* 0x0000001f03027819 */ /* 0x002fe800000006ff */
[----:B------:R-:W1:Y:S02]  /*42b0*/  SYNCS.PHASECHK.TRANS64.TRYWAIT P0, [UR7], R2 ;  /* 0x00000002ff0075a7 */ /* 0x000e640008001107 */
[----:B-1----:R-:W-:Y:S05]  /*42c0*/  @!P0 BRA `(.L_x_73) ;  /* 0x0000007800288947 */ /* 0x002fea0003800000 */
.L_x_72:
[----:B------:R-:W-:Y:S01]  /*42d0*/  UISETP.NE.AND UP0, UPT, UR39, 0x1, UPT ;  /* 0x000000012700788c */ /* 0x000fe2000bf05270 */
[----:B------:R-:W-:Y:S01]  /*42e0*/  PLOP3.LUT P1, PT, PT, PT, PT, 0x80, 0x8 ;  /* 0x000000000008781c */ /* 0x000fe20003f2f070 */
[----:B------:R-:W-:Y:S02]  /*42f0*/  UIADD3 UR4, UPT, UPT, UR9, 0x1, URZ ;  /* 0x0000000109047890 */ /* 0x000fe4000fffe0ff */
[----:B------:R-:W-:Y:S02]  /*4300*/  ULEA UR10, UR9, UR63, 0x7 ;  /* 0x0000003f090a7291 */ /* 0x000fe4000f8e38ff */
[----:B------:R-:W-:Y:S01]  /*4310*/  UISETP.NE.AND UP1, UPT, UR4, 0x7, UPT ;  /* 0x000000070400788c */ /* 0x000fe2000bf25270 */
[----:B------:R-:W-:Y:S01]  /*4320*/  PLOP3.LUT P0, PT, PT, PT, UP0, 0x80, 0x8 ;  /* 0x000000000008781c */ /* 0x000fe20003f0f008 */
[----:B------:R-:W-:Y:S02]  /*4330*/  ULEA UR8, UR9, UR64, 0x7 ;  /* 0x0000004009087291 */ /* 0x000fe4000f8e38ff */
[----:B------:R-:W-:Y:S02]  /*4340*/  USEL UR5, URZ, 0x1, UP1 ;  /* 0x00000001ff057887 */ /* 0x000fe40008800000 */
[----:B------:R-:W-:Y:S02]  /*4350*/  USEL UR38, UR4, URZ, UP1 ;  /* 0x000000ff04267287 */ /* 0x000fe40008800000 */
[----:B------:R-:W-:Y:S02]  /*4360*/  UIADD3 UR30, UPT, UPT, UR10, 0x20, URZ ;  /* 0x000000200a1e7890 */ /* 0x000fe4000fffe0ff */
[----:B------:R-:W-:Y:S01]  /*4370*/  @UP0 ULEA UR4, UR38, UR43, 0x3 ;  /* 0x0000002b26040291 */ /* 0x000fe2000f8e18ff */
[----:B------:R-:W-:Y:S01]  /*4380*/  LOP3.LUT R3, R3, UR5, RZ, 0x3c, !PT ;  /* 0x0000000503037c12 */ /* 0x000fe2000f8e3cff */
[----:B------:R-:W-:Y:S02]  /*4390*/  UIADD3 UR32, UPT, UPT, UR10, 0x40, URZ ;  /* 0x000000400a207890 */ /* 0x000fe4000fffe0ff */
[----:B------:R-:W-:Y:S01]  /*43a0*/  UIADD3 UR34, UPT, UPT, UR10, 0x60, URZ ;  /* 0x000000600a227890 */ /* 0x000fe2000fffe0ff */
[----:B-1----:R-:W-:Y:S01]  /*43b0*/  @P0 SHF.L.U32 R0, R3, 0x1f, RZ ;  /* 0x0000001f03000819 */ /* 0x002fe200000006ff */
[----:B------:R-:W-:Y:S02]  /*43c0*/  UISETP.NE.U32.AND UP0, UPT, UR11, URZ, UPT ;  /* 0x000000ff0b00728c */ /* 0x000fe4000bf05070 */
[----:B------:R-:W-:Y:S01]  /*43d0*/  ULEA UR6, UR9, UR62, 0x9 ;  /* 0x0000003e09067291 */ /* 0x000fe2000f8e48ff */
[----:B------:R2:W3:Y:S01]  /*43e0*/  @P0 SYNCS.PHASECHK.TRANS64.TRYWAIT P1, [UR4], R0 ;  /* 0x00000000ff0005a7 */ /* 0x0004e20008021104 */
[----:B------:R-:W-:Y:S02]  /*43f0*/  ULEA UR4, UR9, UR61, 0xa ;  /* 0x0000003d09047291 */ /* 0x000fe4000f8e50ff */
[----:B------:R-:W-:Y:S02]  /*4400*/  UIADD3 UR24, UPT, UPT, UR8, 0x20, URZ ;  /* 0x0000002008187890 */ /* 0x000fe4000fffe0ff */
        /* <DEDUP_REMOVED lines=9> */
[----:B------:R-:W-:Y:S01]  /*44a0*/  UIADD3 UR39, UPT, UPT, UR39, -0x1, URZ ;  /* 0xffffffff27277890 */ /* 0x000fe2000fffe0ff */
[----:B------:R-:W-:Y:S01]  /*44b0*/  UMOV UR11, 0x4008 ;  /* 0x00004008000b7882 */ /* 0x000fe20000000000 */
[----:B------:R-:W-:Y:S01]  /*44c0*/  UMOV UR31, 0x4008 ;  /* 0x00004008001f7882 */ /* 0x000fe20000000000 */
[----:B------:R1:W-:Y:S01]  /*44d0*/  UTCCP.T.S.4x32dp128bit tmem[UR36+0x80], gdesc[UR10] ;  /* 0x0000800a240079e7 */ /* 0x0003e20009100000 */
[----:B------:R-:W-:Y:S01]  /*44e0*/  UTCCP.T.S.4x32dp128bit tmem[UR36+0x84], gdesc[UR30] ;  /* 0x0000841e240079e7 */ /* 0x000fe20009100000 */
[----:B------:R-:W-:Y:S01]  /*44f0*/  UMOV UR33, 0x4008 ;  /* 0x0000400800217882 */ /* 0x000fe20000000000 */
[----:B------:R-:W-:Y:S01]  /*4500*/  UMOV UR35, 0x4008 ;  /* 0x0000400800237882 */ /* 0x000fe20000000000 */
[----:B------:R-:W-:Y:S01]  /*4510*/  UTCCP.T.S.4x32dp128bit tmem[UR36+0x88], gdesc[UR32] ;  /* 0x00008820240079e7 */ /* 0x000fe20009100000 */
[----:B------:R-:W-:Y:S01]  /*4520*/  UTCCP.T.S.4x32dp128bit tmem[UR36+0x8c], gdesc[UR34] ;  /* 0x00008c22240079e7 */ /* 0x000fe20009100000 */
[----:B------:R-:W-:Y:S01]  /*4530*/  UMOV UR9, 0x4008 ;  /* 0x0000400800097882 */ /* 0x000fe20000000000 */
[----:B------:R-:W-:Y:S01]  /*4540*/  UMOV UR25, 0x4008 ;  /* 0x0000400800197882 */ /* 0x000fe20000000000 */
[----:B------:R4:W-:Y:S01]  /*4550*/  UTCCP.T.S.4x32dp128bit tmem[UR36+0x90], gdesc[UR8] ;  /* 0x00009008240079e7 */ /* 0x0009e20009100000 */
[----:B------:R2:W-:Y:S01]  /*4560*/  UTCCP.T.S.4x32dp128bit tmem[UR36+0x94], gdesc[UR24] ;  /* 0x00009418240079e7 */ /* 0x0005e20009100000 */
[----:B------:R-:W-:Y:S01]  /*4570*/  UMOV UR27, 0x4008 ;  /* 0x00004008001b7882 */ /* 0x000fe20000000000 */
[----:B------:R-:W-:Y:S01]  /*4580*/  UMOV UR29, 0x4008 ;  /* 0x00004008001d7882 */ /* 0x000fe20000000000 */
[----:B------:R2:W-:Y:S01]  /*4590*/  UTCCP.T.S.4x32dp128bit tmem[UR36+0x98], gdesc[UR26] ;  /* 0x0000981a240079e7 */ /* 0x0005e20009100000 */
[----:B------:R2:W-:Y:S01]  /*45a0*/  UTCCP.T.S.4x32dp128bit tmem[UR36+0x9c], gdesc[UR28] ;  /* 0x00009c1c240079e7 */ /* 0x0005e20009100000 */
[----:B------:R-:W-:Y:S01]  /*45b0*/  UMOV UR7, 0x40004040 ;  /* 0x4000404000077882 */ /* 0x000fe20000000000 */
[----:B------:R-:W-:Y:S01]  /*45c0*/  UMOV UR5, 0x40004040 ;  /* 0x4000404000057882 */ /* 0x000fe20000000000 */
[----:B------:R-:W-:Y:S01]  /*45d0*/  UMOV UR23, 0x40004040 ;  /* 0x4000404000177882 */ /* 0x000fe20000000000 */
[----:B------:R2:W-:Y:S01]  /*45e0*/  UTCOMMA.4X gdesc[UR4], gdesc[UR6], tmem[UR37], tmem[UR50], idesc[UR51], tmem[UR52], UP0 ;  /* 0x80343206040075ea */ /* 0x0005e20008000025 */
[----:B------:R-:W-:Y:S01]  /*45f0*/  UMOV UR21, 0x40004040 ;  /* 0x4000404000157882 */ /* 0x000fe20000000000 */
[----:B------:R-:W-:Y:S01]  /*4600*/  UMOV UR19, 0x40004040 ;  /* 0x4000404000137882 */ /* 0x000fe20000000000 */
[----:B------:R2:W-:Y:S01]  /*4610*/  UTCOMMA.4X gdesc[UR20], gdesc[UR22], tmem[UR37], tmem[UR48], idesc[UR49], tmem[UR58], UPT ;  /* 0x803a3016140075ea */ /* 0x0005e2000b800025 */
[----:B------:R-:W-:Y:S01]  /*4620*/  UMOV UR17, 0x40004040 ;  /* 0x4000404000117882 */ /* 0x000fe20000000000 */
[----:B------:R-:W-:Y:S01]  /*4630*/  UMOV UR15, 0x40004040 ;  /* 0x40004040000f7882 */ /* 0x000fe20000000000 */
[----:B------:R2:W-:Y:S01]  /*4640*/  UTCOMMA.4X gdesc[UR16], gdesc[UR18], tmem[UR37], tmem[UR46], idesc[UR47], tmem[UR56], UPT ;  /* 0x80382e12100075ea */ /* 0x0005e2000b800025 */
[----:B------:R-:W-:Y:S01]  /*4650*/  UMOV UR13, 0x40004040 ;  /* 0x40004040000d7882 */ /* 0x000fe20000000000 */
[----:B-1----:R-:W-:Y:S01]  /*4660*/  UMOV UR11, 0x1 ;  /* 0x00000001000b7882 */ /* 0x002fe20000000000 */
[----:B------:R2:W-:Y:S01]  /*4670*/  UTCOMMA.4X gdesc[UR12], gdesc[UR14], tmem[UR37], tmem[UR44], idesc[UR45], tmem[UR54], UPT ;  /* 0x80362c0e0c0075ea */ /* 0x0005e2000b800025 */
[----:B------:R2:W-:Y:S01]  /*4680*/  UTCBAR.MULTICAST [UR41], URZ, UR60 ;  /* 0x000000ff290073e9 */ /* 0x0005e2000800083c */
[----:B----4-:R-:W-:Y:S01]  /*4690*/  UMOV UR9, UR38 ;  /* 0x0000002600097c82 */ /* 0x010fe20008000000 */
[----:B------:R-:W-:Y:S05]  /*46a0*/  BRA.U UP2, `(.L_x_74) ;  /* 0xfffffff902ec7547 */ /* 0x000fea000b83ffff */
.L_x_71:
[----:B--2---:R-:W-:Y:S01]  /*46b0*/  UIADD3 UR5, UPT, UPT, UR66, 0xd0, URZ ;  /* 0x000000d042057890 */ /* 0x004fe2000fffe0ff */
[----:B------:R-:W-:Y:S01]  /*46c0*/  R2UR UR6, R91 ;  /* 0x000000005b0672ca */ /* 0x000fe200000e0000 */
[----:B------:R-:W-:Y:S01]  /*46d0*/  UIADD3 UR4, UPT, UPT, UR68, 0x1, URZ ;  /* 0x0000000144047890 */ /* 0x000fe2000fffe0ff */
[----:B------:R-:W-:-:S03]  /*46e0*/  ISETP.NE.AND P0, PT, R9, 0x2, PT ;  /* 0x000000020900780c */ /* 0x000fc60003f05270 */
[----:B------:R-:W-:Y:S01]  /*46f0*/  UISETP.NE.AND UP0, UPT, UR4, 0x2, UPT ;  /* 0x000000020400788c */ /* 0x000fe2000bf05270 */
[----:B-1----:R-:W-:Y:S02]  /*4700*/  SEL R0, RZ, 0x1, P0 ;  /* 0x00000001ff007807 */ /* 0x002fe40000000000 */
[----:B------:R1:W-:Y:S01]  /*4710*/  UTCBAR [UR5], URZ ;  /* 0x000000ff050073e9 */ /* 0x0003e200080000ff */
[----:B------:R-:W-:Y:S01]  /*4720*/  SEL R9, R9, RZ, P0 ;  /* 0x000000ff09097207 */ /* 0x000fe20000000000 */
[----:B------:R-:W-:Y:S01]  /*4730*/  USEL UR68, UR4, URZ, UP0 ;  /* 0x000000ff04447287 */ /* 0x000fe20008000000 */
[----:B------:R-:W-:Y:S02]  /*4740*/  LOP3.LUT R8, R8, R0, RZ, 0x3c, !PT ;  /* 0x0000000008087212 */ /* 0x000fe400078e3cff */
[----:B------:R-:W-:Y:S02]  /*4750*/  UIADD3 UR26, UPT, UPT, UR65, UR6, URZ ;  /* 0x00000006411a7290 */ /* 0x000fe4000fffe0ff */
[----:B------:R-:W-:-:S06]  /*4760*/  USEL UR6, URZ, 0x1, UP0 ;  /* 0x00000001ff067887 */ /* 0x000fcc0008000000 */
[----:B------:R-:W-:Y:S01]  /*4770*/  LOP3.LUT R10, R10, UR6, RZ, 0x3c, !PT ;  /* 0x000000060a0a7c12 */ /* 0x000fe2000f8e3cff */
[----:B------:R-:W-:Y:S06]  /*4780*/  BRA.U UP3, `(.L_x_75) ;  /* 0xfffffff103847547 */ /* 0x000fec000b83ffff */
[----:B------:R-:W2:Y:S01]  /*4790*/  S2UR UR7, SR_CgaCtaId ;  /* 0x00000000000779c3 */ /* 0x000ea20000008800 */
[----:B------:R-:W-:Y:S01]  /*47a0*/  ELECT P0, URZ, PT ;  /* 0x0000000000ff782f */ /* 0x000fe20003800000 */
[----:B------:R-:W-:Y:S01]  /*47b0*/  IMAD.MOV.U32 R0, RZ, RZ, 0x1 ;  /* 0x00000001ff007424 */ /* 0x000fe200078e00ff */
[----:B------:R-:W-:Y:S01]  /*47c0*/  UIADD3 UR43, UPT, UPT, UR43, 0xe0, URZ ;  /* 0x000000e02b2b7890 */ /* 0x000fe2000fffe0ff */
[----:B------:R-:W-:Y:S01]  /*47d0*/  SHF.L.U32 R2, R10, 0x1f, RZ ;  /* 0x0000001f0a027819 */ /* 0x000fe200000006ff */
[----:B------:R-:W-:-:S03]  /*47e0*/  UMOV UR4, 0x40 ;  /* 0x0000004000047882 */ /* 0x000fc60000000000 */
[----:B------:R-:W-:Y:S01]  /*47f0*/  UVIRTCOUNT.DEALLOC.SMPOOL 0x80 ;  /* 0x000000800000784c */ /* 0x000fe20000000000 */
[----:B--2---:R-:W-:Y:S02]  /*4800*/  ULEA UR7, UR7, UR4, 0x18 ;  /* 0x0000000407077291 */ /* 0x004fe4000f8ec0ff */
[----:B------:R-:W-:-:S07]  /*4810*/  ULEA UR4, UR68, UR43, 0x3 ;  /* 0x0000002b44047291 */ /* 0x000fce000f8e18ff */
[----:B------:R2:W-:Y:S02]  /*4820*/  @P0 STS.U8 [UR7+0x1c], R0 ;  /* 0x00001c00ff000988 */ /* 0x0005e40008000007 */
[----:B------:R-:W4:Y:S02]  /*4830*/  SYNCS.PHASECHK.TRANS64.TRYWAIT P0, [UR4], R2 ;  /* 0x00000002ff0075a7 */ /* 0x000f240008001104 */
[----:B--2-4-:R-:W-:Y:S05]  /*4840*/  @!P0 BRA `(.L_x_76) ;  /* 0x0000007000e08947 */ /* 0x014fea0003800000 */
.L_x_185:
[----:B------:R-:W-:-:S04]  /*4850*/  UIADD3 UR4, UPT, UPT, UR68, 0x1, URZ ;  /* 0x0000000144047890 */ /* 0x000fc8000fffe0ff */
[----:B------:R-:W-:-:S04]  /*4860*/  UISETP.NE.AND UP0, UPT, UR4, 0x2, UPT ;  /* 0x000000020400788c */ /* 0x000fc8000bf05270 */
[----:B-1----:R-:W-:Y:S02]  /*4870*/  USEL UR5, URZ, 0x1, UP0 ;  /* 0x00000001ff057887 */ /* 0x002fe40008000000 */
[----:B------:R-:W-:-:S04]  /*4880*/  USEL UR4, UR4, URZ, UP0 ;  /* 0x000000ff04047287 */ /* 0x000fc80008000000 */
[----:B------:R-:W-:Y:S01]  /*4890*/  ULEA UR4, UR4, UR43, 0x3 ;  /* 0x0000002b04047291 */ /* 0x000fe2000f8e18ff */
[----:B--2---:R-:W-:-:S04]  /*48a0*/  LOP3.LUT R2, R10, UR5, RZ, 0x3c, !PT ;  /* 0x000000050a027c12 */ /* 0x004fc8000f8e3cff */
[----:B------:R-:W-:-:S04]  /*48b0*/  SHF.L.U32 R2, R2, 0x1f, RZ ;  /* 0x0000001f02027819 */ /* 0x000fc800000006ff */
[----:B------:R-:W1:Y:S02]  /*48c0*/  SYNCS.PHASECHK.TRANS64.TRYWAIT P0, [UR4], R2 ;  /* 0x00000002ff0075a7 */ /* 0x000e640008001104 */
[----:B-1----:R-:W-:Y:S05]  /*48d0*/  @!P0 BRA `(.L_x_77) ;  /* 0x0000007000d48947 */ /* 0x002fea0003800000 */
.L_x_187:
[----:B------:R-:W-:Y:S01]  /*48e0*/  NOP ;  /* 0x0000000000007918 */ /* 0x000fe20000000000 */
[----:B-1----:R-:W1:Y:S01]  /*48f0*/  LDS R0, [UR7+0x14] ;  /* 0x00001407ff007984 */ /* 0x002e620008000800 */
[----:B------:R-:W-:Y:S01]  /*4900*/  ULOP3.LUT UR4, UR36, 0xffff, URZ, 0xc0, !UPT ;  /* 0x0000ffff24047892 */ /* 0x000fe2000f8ec0ff */
[----:B------:R-:W-:Y:S01]  /*4910*/  UMOV UR5, 0xffff ;  /* 0x0000ffff00057882 */ /* 0x000fe20000000000 */
[----:B------:R-:W-:Y:S02]  /*4920*/  UMOV UR6, 0x1 ;  /* 0x0000000100067882 */ /* 0x000fe40000000000 */
[----:B------:R-:W-:-:S04]  /*4930*/  USHF.R.U32.HI UR4, URZ, 0x5, UR4 ;  /* 0x00000005ff047899 */ /* 0x000fc80008011604 */
[----:B------:R-:W-:Y:S02]  /*4940*/  USHF.L.U32 UR5, UR5, UR4, URZ ;  /* 0x0000000405057299 */ /* 0x000fe400080006ff */
[----:B------:R-:W-:-:S04]  /*4950*/  USHF.L.U32 UR4, UR6, UR4, URZ ;  /* 0x0000000406047299 */ /* 0x000fc800080006ff */
[----:B-1----:R-:W-:-:S04]  /*4960*/  LOP3.LUT R0, R0, UR5, RZ, 0xc0, !PT ;  /* 0x0000000500007c12 */ /* 0x002fc8000f8ec0ff */
[----:B------:R-:W-:-:S13]  /*4970*/  ISETP.NE.AND P0, PT, R0, UR5, PT ;  /* 0x0000000500007c0c */ /* 0x000fda000bf05270 */
[----:B------:R-:W-:Y:S05]  /*4980*/  @P0 BRA `(.L_x_78) ;  /* 0x0000000000580947 */ /* 0x000fea0003800000 */
[----:B------:R-:W1:Y:S02]  /*4990*/  LDS R0, [UR7+0x18] ;  /* 0x00001807ff007984 */ /* 0x000e640008000800 */
[----:B-1----:R-:W-:-:S04]  /*49a0*/  LOP3.LUT R0, R0, UR4, RZ, 0xc0, !PT ;  /* 0x0000000400007c12 */ /* 0x002fc8000f8ec0ff */
[----:B------:R-:W-:-:S13]  /*49b0*/  ISETP.NE.AND P0, PT, R0, UR4, PT ;  /* 0x0000000400007c0c */ /* 0x000fda000bf05270 */
[----:B------:R-:W-:Y:S05]  /*49c0*/  @P0 BRA `(.L_x_79) ;  /* 0x00000000003c0947 */ /* 0x000fea0003800000 */
[----:B------:R-:W1:Y:S01]  /*49d0*/  S2R R2, SR_LANEID ;  /* 0x0000000000027919 */ /* 0x000e620000000000 */
[----:B------:R-:W-:-:S06]  /*49e0*/  ULOP3.LUT UR5, URZ, UR5, URZ, 0x33, !UPT ;  /* 0x00000005ff057292 */ /* 0x000fcc000f8e33ff */
[----:B------:R-:W-:-:S04]  /*49f0*/  IMAD.U32 R0, RZ, RZ, UR5 ;  /* 0x00000005ff007e24 */ /* 0x000fc8000f8e00ff */
[----:B------:R2:W4:Y:S02]  /*4a00*/  REDUX UR8, R0 ;  /* 0x00000000000873c4 */ /* 0x0005240000000000 */
[----:B------:R1:W-:Y:S01]  /*4a10*/  UTCATOMSWS.AND URZ, UR5 ;  /* 0x0000000500ff79e3 */ /* 0x0003e20008000000 */
[----:B--2---:R-:W-:Y:S01]  /*4a20*/  LOP3.LUT R0, RZ, UR4, RZ, 0x33, !PT ;  /* 0x00000004ff007c12 */ /* 0x004fe2000f8e33ff */
[----:B------:R-:W-:Y:S02]  /*4a30*/  VOTEU.ANY UR4, UPT, PT ;  /* 0x0000000000047886 */ /* 0x000fe400038e0100 */
[----:B------:R-:W-:Y:S02]  /*4a40*/  UFLO.U32 UR4, UR4 ;  /* 0x00000004000472bd */ /* 0x000fe400080e0000 */
[----:B------:R-:W2:Y:S04]  /*4a50*/  REDUX UR6, R0 ;  /* 0x00000000000673c4 */ /* 0x000ea80000000000 */
[----:B-1----:R-:W-:-:S02]  /*4a60*/  ISETP.EQ.U32.AND P0, PT, R2, UR4, PT ;  /* 0x0000000402007c0c */ /* 0x002fc4000bf02070 */
[----:B----4-:R-:W-:-:S11]  /*4a70*/  MOV R2, UR8 ;  /* 0x0000000800027c02 */ /* 0x010fd60008000f00 */
[----:B------:R1:W-:Y:S01]  /*4a80*/  @P0 ATOMS.AND RZ, [UR7+0x14], R2 ;  /* 0x00001402ffff098c */ /* 0x0003e2000a800007 */
[----:B--2---:R-:W-:-:S05]  /*4a90*/  IMAD.U32 R0, RZ, RZ, UR6 ;  /* 0x00000006ff007e24 */ /* 0x004fca000f8e00ff */
[----:B------:R1:W-:Y:S01]  /*4aa0*/  @P0 ATOMS.AND RZ, [UR7+0x18], R0 ;  /* 0x00001800ffff098c */ /* 0x0003e2000a800007 */
[----:B------:R-:W-:Y:S05]  /*4ab0*/  BRA `(.L_x_80) ;  /* 0x0000000000147947 */ /* 0x000fea0003800000 */
.L_x_79:
[----:B------:R-:W-:Y:S02]  /*4ac0*/  MOV R2, 0x4ae0 ;  /* 0x00004ae000027802 */ /* 0x000fe40000000f00 */
[----:B---3-5:R-:W-:Y:S05]  /*4ad0*/  CALL.REL.NOINC `($__internal_0_$__cuda_sm10x_tcgen05_guardrail_trap_col_being_dealloced_not_returned_by_alloc) ;  /* 0x0000007400a07944 */ /* 0x028fea0003c00000 */
[----:B------:R-:W-:Y:S05]  /*4ae0*/  BRA `(.L_x_80) ;  /* 0x0000000000087947 */ /* 0x000fea0003800000 */
.L_x_78:
[----:B------:R-:W-:Y:S02]  /*4af0*/  MOV R2, 0x4b10 ;  /* 0x00004b1000027802 */ /* 0x000fe40000000f00 */
[----:B---3-5:R-:W-:Y:S05]  /*4b00*/  CALL.REL.NOINC `($__internal_2_$__cuda_sm10x_tcgen05_guardrail_trap_unallocated_columns_being_dealloced) ;  /* 0x0000007400ac7944 */ /* 0x028fea0003c00000 */
.L_x_80:
[----:B------:R-:W-:Y:S01]  /*4b10*/  NOP ;  /* 0x0000000000007918 */ /* 0x000fe20000000000 */
[----:B------:R-:W-:Y:S05]  /*4b20*/  EXIT ;  /* 0x000000000000794d */ /* 0x000fea0003800000 */
.L_x_62:
[----:B------:R-:W-:-:S09]  /*4b30*/  UISETP.NE.OR UP0, UPT, UR18, 0x3, !UP3 ;  /* 0x000000031200788c */ /* 0x000fd2000df05670 */
[----:B------:R-:W-:Y:S05]  /*4b40*/  BRA.U UP0, `(.L_x_81) ;  /* 0x00000015009c7547 */ /* 0x000fea000b800000 */
[----:B------:R-:W2:Y:S01]  /*4b50*/  LDCU.64 UR4, c[0x0][0xc88] ;  /* 0x00019100ff0477ac */ /* 0x000ea20008000a00 */
[----:B------:R-:W3:Y:S01]  /*4b60*/  LDC.64 R12, c[0x0][0x348] ;  /* 0x0000d200ff0c7b82 */ /* 0x000ee20000000a00 */
[----:B------:R-:W-:Y:S02]  /*4b70*/  HFMA2 R9, -RZ, RZ, 0, 0 ;  /* 0x00000000ff097431 */ /* 0x000fe400000001ff */
[----:B------:R-:W-:Y:S01]  /*4b80*/  IMAD.MOV.U32 R11, RZ, RZ, 0x1 ;  /* 0x00000001ff0b7424 */ /* 0x000fe200078e00ff */
[----:B------:R-:W4:Y:S01]  /*4b90*/  LDCU UR35, c[0x0][0x370] ;  /* 0x00006e00ff2377ac */ /* 0x000f220008000800 */
[----:B------:R-:W-:Y:S01]  /*4ba0*/  IMAD.MOV.U32 R10, RZ, RZ, RZ ;  /* 0x000000ffff0a7224 */ /* 0x000fe200078e00ff */
[----:B------:R-:W-:Y:S01]  /*4bb0*/  MOV R3, 0x1000 ;  /* 0x0000100000037802 */ /* 0x000fe20000000f00 */
[----:B------:R-:W4:Y:S01]  /*4bc0*/  LDCU.128 UR44, c[0x0][0xf10] ;  /* 0x0001e200ff2c77ac */ /* 0x000f220008000c00 */
[----:B------:R-:W1:Y:S01]  /*4bd0*/  LDCU UR34, c[0x0][0x374] ;  /* 0x00006e80ff2277ac */ /* 0x000e620008000800 */
[----:B------:R-:W1:Y:S01]  /*4be0*/  LDCU.64 UR32, c[0x0][0xc90] ;  /* 0x00019200ff2077ac */ /* 0x000e620008000a00 */
[----:B--2---:R-:W-:Y:S01]  /*4bf0*/  UISETP.NE.U32.AND UP0, UPT, UR4, URZ, UPT ;  /* 0x000000ff0400728c */ /* 0x004fe2000bf05070 */
[----:B------:R-:W2:Y:S01]  /*4c00*/  LDCU UR15, c[0x0][0xf0c] ;  /* 0x0001e180ff0f77ac */ /* 0x000ea20008000800 */
[----:B------:R-:W2:Y:S01]  /*4c10*/  LDCU UR40, c[0x0][0xf20] ;  /* 0x0001e400ff2877ac */ /* 0x000ea20008000800 */
[----:B------:R-:W2:Y:S01]  /*4c20*/  LDCU UR4, c[0x0][0xf30] ;  /* 0x0001e600ff0477ac */ /* 0x000ea20008000800 */
[----:B----4-:R-:W-:-:S02]  /*4c30*/  UIMAD.WIDE.U32 UR6, UR35, UR44, URZ ;  /* 0x0000002c230672a5 */ /* 0x010fc4000f8e00ff */
[----:B-1----:R-:W-:Y:S02]  /*4c40*/  UIMAD.WIDE.U32 UR8, UR34, UR47, URZ ;  /* 0x0000002f220872a5 */ /* 0x002fe4000f8e00ff */
[----:B------:R-:W-:Y:S02]  /*4c50*/  UISETP.NE.AND.EX UP6, UPT, UR5, URZ, UPT, UP0 ;  /* 0x000000ff0500728c */ /* 0x000fe4000bfc5300 */
[----:B------:R-:W-:Y:S02]  /*4c60*/  UISETP.NE.AND UP0, UPT, UR42, 0x1, UPT ;  /* 0x000000012a00788c */ /* 0x000fe4000bf05270 */
[----:B------:R-:W-:Y:S02]  /*4c70*/  UISETP.NE.U32.AND UP0, UPT, UR32, URZ, UPT ;  /* 0x000000ff2000728c */ /* 0x000fe4000bf05070 */
[----:B------:R-:W-:Y:S01]  /*4c80*/  USEL UR39, URZ, 0x1, UP5 ;  /* 0x00000001ff277887 */ /* 0x000fe2000a800000 */
[----:B------:R-:W-:Y:S01]  /*4c90*/  UMOV UR21, 0x400 ;  /* 0x0000040000157882 */ /* 0x000fe20000000000 */
[----:B------:R-:W-:Y:S01]  /*4ca0*/  UMOV UR6, UR7 ;  /* 0x0000000700067c82 */ /* 0x000fe20008000000 */
[----:B------:R-:W-:Y:S01]  /*4cb0*/  UMOV UR5, UR9 ;  /* 0x0000000900057c82 */ /* 0x000fe20008000000 */
[----:B------:R-:W-:-:S02]  /*4cc0*/  UISETP.GE.AND UP2, UPT, UR42, 0x1, UPT ;  /* 0x000000012a00788c */ /* 0x000fc4000bf46270 */
[----:B------:R-:W-:Y:S01]  /*4cd0*/  UISETP.NE.AND.EX UP5, UPT, UR33, URZ, UPT, UP0 ;  /* 0x000000ff2100728c */ /* 0x000fe2000bfa5300 */
[----:B------:R-:W-:Y:S01]  /*4ce0*/  UMOV UR25, URZ ;  /* 0x000000ff00197c82 */ /* 0x000fe20008000000 */
[----:B------:R-:W-:Y:S01]  /*4cf0*/  UPLOP3.LUT UP3, UPT, UPT, UPT, UPT, 0x40, 0x4 ;  /* 0x000000000004789c */ /* 0x000fe20003f6e870 */
[----:B------:R-:W1:Y:S01]  /*4d00*/  LDCU.64 UR22, c[0x0][0xf28] ;  /* 0x0001e500ff1677ac */ /* 0x000e620008000a00 */
[----:B------:R-:W-:Y:S02]  /*4d10*/  ULEA UR21, UR52, UR21, 0x18 ;  /* 0x0000001534157291 */ /* 0x000fe4000f8ec0ff */
[----:B--2---:R-:W-:Y:S02]  /*4d20*/  UISETP.NE.AND UP2, UPT, UR15, 0x1, UPT ;  /* 0x000000010f00788c */ /* 0x004fe4000bf45270 */
[----:B------:R-:W-:Y:S02]  /*4d30*/  USHF.R.U32.HI UR38, URZ, UR45, UR6 ;  /* 0x0000002dff267299 */ /* 0x000fe40008011606 */
[----:B------:R-:W-:-:S02]  /*4d40*/  USHF.R.U32.HI UR37, URZ, UR40, UR5 ;  /* 0x00000028ff257299 */ /* 0x000fc40008011605 */
[----:B------:R-:W-:Y:S02]  /*4d50*/  UISETP.NE.AND UP0, UPT, UR46, 0x1, UPT ;  /* 0x000000012e00788c */ /* 0x000fe4000bf05270 */
[----:B---3--:R-:W-:-:S11]  /*4d60*/  UISETP.NE.AND UP4, UPT, UR4, 0x1, UPT ;  /* 0x000000010400788c */ /* 0x008fd6000bf85270 */
.L_x_92:
[C---:B------:R-:W-:Y:S02]  /*4d70*/  LEA R8, R10.reuse, UR21, 0x3 ;  /* 0x000000150a087c11 */ /* 0x040fe4000f8e18ff */
[----:B------:R-:W-:Y:S02]  /*4d80*/  SHF.L.U32 R0, R9, 0x1f, RZ ;  /* 0x0000001f09007819 */ /* 0x000fe400000006ff */
[----:B------:R-:W-:Y:S02]  /*4d90*/  LEA R4, R10, UR21, 0x4 ;  /* 0x000000150a047c11 */ /* 0x000fe4000f8e20ff */
[----:B------:R-:W2:Y:S02]  /*4da0*/  SYNCS.PHASECHK.TRANS64.TRYWAIT P0, [R8+URZ+0xb0], R0 ;  /* 0x0000b000080075a7 */ /* 0x000ea400080011ff */
[----:B--2-4-:R-:W-:Y:S05]  /*4db0*/  @!P0 BRA `(.L_x_82) ;  /* 0x0000006c00b48947 */ /* 0x014fea0003800000 */
.L_x_188:
[----:B------:R-:W3:Y:S01]  /*4dc0*/  LDS.128 R4, [R4+0x120] ;  /* 0x0001200004047984 */ /* 0x000ee20000000c00 */
[----:B------:R-:W-:Y:S01]  /*4dd0*/  UISETP.GE.AND UP0, UPT, UR42, 0x1, UPT ;  /* 0x000000012a00788c */ /* 0x000fe2000bf06270 */
[----:B------:R-:W-:Y:S01]  /*4de0*/  @!PT LDS RZ, [RZ] ;  /* 0x00000000fffff984 */ /* 0x000fe20000000800 */
[----:B------:R-:W-:Y:S01]  /*4df0*/  @!PT LDS RZ, [RZ] ;  /* 0x00000000fffff984 */ /* 0x000fe20000000800 */
[----:B------:R-:W-:Y:S01]  /*4e00*/  @!PT LDS RZ, [RZ] ;  /* 0x00000000fffff984 */ /* 0x000fe20000000800 */
[----:B------:R-:W-:Y:S01]  /*4e10*/  @!PT LDS RZ, [RZ] ;  /* 0x00000000fffff984 */ /* 0x000fe20000000800 */
[----:B------:R4:W-:Y:S06]  /*4e20*/  MEMBAR.ALL.CTA ;  /* 0x0000000000007992 */ /* 0x0009ec0000008000 */
[----:B----4-:R-:W4:Y:S01]  /*4e30*/  FENCE.VIEW.ASYNC.S ;  /* 0x00000000000073c6 */ /* 0x010f220000000000 */
[----:B---3--:R-:W-:Y:S11]  /*4e40*/  LOP3.LUT P0, RZ, R6, 0x1, RZ, 0xc0, !PT ;  /* 0x0000000106ff7812 */ /* 0x008ff6000780c0ff */
[----:B------:R-:W-:Y:S02]  /*4e50*/  @!UPT UIADD3 URZ, UPT, UPT, URZ, URZ, URZ ;  /* 0x000000fffffff290 */ /* 0x000fe4000fffe0ff */
[----:B----4-:R-:W-:Y:S01]  /*4e60*/  VOTEU.ANY UP2, P0 ;  /* 0x0000000000ff7886 */ /* 0x010fe20000040100 */
[----:B------:R-:W-:Y:S11]  /*4e70*/  PLOP3.LUT P0, PT, PT, PT, UP2, 0x80, 0x8 ;  /* 0x000000000008781c */ /* 0x000ff60003f0f028 */
[----:B------:R-:W-:Y:S02]  /*4e80*/  @!UPT UIADD3 URZ, UPT, UPT, URZ, URZ, URZ ;  /* 0x000000fffffff290 */ /* 0x000fe4000fffe0ff */
[----:B--2---:R-:W-:Y:S02]  /*4e90*/  @P0 SHF.R.U32.HI R0, RZ, 0x10, R5 ;  /* 0x00000010ff000819 */ /* 0x004fe40000011605 */
[----:B------:R-:W-:Y:S02]  /*4ea0*/  @P0 MOV R2, R4 ;  /* 0x0000000400020202 */ /* 0x000fe40000000f00 */
[----:B------:R-:W-:Y:S01]  /*4eb0*/  @P0 R2UR UR4, R0 ;  /* 0x00000000000402ca */ /* 0x000fe200000e0000 */
[----:B------:R-:W-:Y:S01]  /*4ec0*/  VIADD R0, R8, 0xc0 ;  /* 0x000000c008007836 */ /* 0x000fe20000000000 */
[----:B------:R-:W-:Y:S02]  /*4ed0*/  @P0 LOP3.LUT R4, R5, 0xffff, RZ, 0xc0, !PT ;  /* 0x0000ffff05040812 */ /* 0x000fe400078ec0ff */
[----:B------:R-:W-:Y:S02]  /*4ee0*/  @P0 R2UR UR6, R2 ;  /* 0x00000000020602ca */ /* 0x000fe400000e0000 */
[----:B------:R-:W-:Y:S02]  /*4ef0*/  PRMT R0, RZ, 0x654, R0 ;  /* 0x00000654ff007816 */ /* 0x000fe40000000000 */
[----:B------:R-:W-:Y:S02]  /*4f00*/  @P0 R2UR UR5, R4 ;  /* 0x00000000040502ca */ /* 0x000fe400000e0000 */
[----:B------:R2:W-:Y:S03]  /*4f10*/  SYNCS.ARRIVE.TRANS64.RED.A1T0 RZ, [R0+URZ], RZ ;  /* 0x000000ff00ff79a7 */ /* 0x0005e600081004ff */
[----:B------:R-:W-:Y:S04]  /*4f20*/  @UP2 UMOV UR29, UR4 ;  /* 0x00000004001d2c82 */ /* 0x000fe80008000000 */
[----:B------:R-:W-:Y:S04]  /*4f30*/  @UP2 UMOV UR14, UR6 ;  /* 0x00000006000e2c82 */ /* 0x000fe80008000000 */
[----:B------:R-:W-:Y:S01]  /*4f40*/  @UP2 UMOV UR13, UR5 ;  /* 0x00000005000d2c82 */ /* 0x000fe20008000000 */
[----:B------:R-:W-:Y:S05]  /*4f50*/  BRA.U !UP0, `(.L_x_83) ;  /* 0x0000000108c07547 */ /* 0x000fea000b800000 */
[----:B------:R-:W-:Y:S02]  /*4f60*/  UIMAD.WIDE.U32 UR8, UR13, UR47, URZ ;  /* 0x0000002f0d0872a5 */ /* 0x000fe4000f8e00ff */
[----:B------:R-:W-:Y:S02]  /*4f70*/  UP2UR UR12, UPR, URZ, 0x4 ;  /* 0x00000004ff0c7883 */ /* 0x000fe40008000000 */
[----:B------:R-:W-:Y:S02]  /*4f80*/  UISETP.NE.AND UP2, UPT, UR46, 0x1, UPT ;  /* 0x000000012e00788c */ /* 0x000fe4000bf45270 */
[----:B------:R-:W-:Y:S02]  /*4f90*/  UIMAD.WIDE.U32 UR10, UR14, UR44, URZ ;  /* 0x0000002c0e0a72a5 */ /* 0x000fe4000f8e00ff */
[----:B------:R-:W-:Y:S02]  /*4fa0*/  USEL UR4, UR34, UR37, !UP2 ;  /* 0x0000002522047287 */ /* 0x000fe4000d000000 */
[----:B------:R-:W-:Y:S02]  /*4fb0*/  UISETP.NE.AND UP0, UPT, UR15, 0x1, UPT ;  /* 0x000000010f00788c */ /* 0x000fe4000bf05270 */
[----:B------:R-:W-:Y:S02]  /*4fc0*/  UP2UR UR24, UPR, URZ, 0x2 ;  /* 0x00000002ff187883 */ /* 0x000fe40008000000 */
[----:B------:R-:W-:Y:S02]  /*4fd0*/  UISETP.NE.AND UP1, UPT, UR42, 0x1, UPT ;  /* 0x000000012a00788c */ /* 0x000fe4000bf25270 */
[----:B-1----:R-:W-:Y:S02]  /*4fe0*/  UIMAD.WIDE.U32 UR16, UR4, UR22, URZ ;  /* 0x00000016041072a5 */ /* 0x002fe4000f8e00ff */
[----:B------:R-:W-:Y:S01]  /*4ff0*/  USEL UR7, UR35, UR38, !UP0 ;  /* 0x0000002623077287 */ /* 0x000fe2000c000000 */
[----:B------:R-:W-:Y:S02]  /*5000*/  UMOV UR5, UR9 ;  /* 0x0000000900057c82 */ /* 0x000fe40008000000 */
[----:B------:R-:W-:Y:S02]  /*5010*/  USHF.R.U32.HI UR6, URZ, UR40, UR5 ;  /* 0x00000028ff067299 */ /* 0x000fe40008011605 */
[----:B------:R-:W-:Y:S02]  /*5020*/  UIMAD.WIDE.U32 UR18, UR7, UR22, URZ ;  /* 0x00000016071272a5 */ /* 0x000fe4000f8e00ff */
[----:B------:R-:W-:Y:S02]  /*5030*/  USEL UR6, UR13, UR6, !UP2 ;  /* 0x000000060d067287 */ /* 0x000fe4000d000000 */
[----:B------:R-:W-:Y:S01]  /*5040*/  UISETP.NE.AND UP2, UPT, UR12, URZ, UPT ;  /* 0x000000ff0c00728c */ /* 0x000fe2000bf45270 */
[----:B------:R-:W-:Y:S01]  /*5050*/  UMOV UR5, UR11 ;  /* 0x0000000b00057c82 */ /* 0x000fe20008000000 */
[----:B------:R-:W-:Y:S02]  /*5060*/  UIMAD.WIDE.U32 UR10, UR6, UR22, URZ ;  /* 0x00000016060a72a5 */ /* 0x000fe4000f8e00ff */
[----:B------:R-:W-:Y:S03]  /*5070*/  USHF.R.U32.HI UR8, URZ, UR45, UR5 ;  /* 0x0000002dff087299 */ /* 0x000fe60008011605 */
[----:B------:R-:W-:Y:S02]  /*5080*/  UMOV UR5, UR17 ;  /* 0x0000001100057c82 */ /* 0x000fe40008000000 */
[----:B------:R-:W-:Y:S03]  /*5090*/  @UP1 USHF.R.U32.HI UR4, URZ, UR23, UR5 ;  /* 0x00000017ff041299 */ /* 0x000fe60008011605 */
[----:B------:R-:W-:Y:S01]  /*50a0*/  UMOV UR5, UR19 ;  /* 0x0000001300057c82 */ /* 0x000fe20008000000 */
[----:B------:R-:W-:Y:S02]  /*50b0*/  UIMAD UR4, UR42, UR4, URZ ;  /* 0x000000042a0472a4 */ /* 0x000fe4000f8e02ff */
[----:B------:R-:W-:Y:S02]  /*50c0*/  @UP1 USHF.R.U32.HI UR7, URZ, UR23, UR5 ;  /* 0x00000017ff071299 */ /* 0x000fe40008011605 */
[----:B------:R-:W-:Y:S02]  /*50d0*/  USEL UR5, UR14, UR8, !UP0 ;  /* 0x000000080e057287 */ /* 0x000fe4000c000000 */
[----:B------:R-:W-:Y:S02]  /*50e0*/  UIMAD UR8, UR42, UR7, URZ ;  /* 0x000000072a0872a4 */ /* 0x000fe4000f8e02ff */
[----:B------:R-:W-:Y:S03]  /*50f0*/  UISETP.GE.AND UP0, UPT, UR6, UR4, UPT ;  /* 0x000000040600728c */ /* 0x000fe6000bf06270 */
[----:B------:R-:W-:Y:S01]  /*5100*/  UMOV UR4, UR11 ;  /* 0x0000000b00047c82 */ /* 0x000fe20008000000 */
[----:B------:R-:W-:Y:S02]  /*5110*/  UISETP.GE.OR UP0, UPT, UR5, UR8, UP0 ;  /* 0x000000080500728c */ /* 0x000fe40008706670 */
[----:B------:R-:W-:Y:S02]  /*5120*/  USHF.R.U32.HI UR4, URZ, UR23, UR4 ;  /* 0x00000017ff047299 */ /* 0x000fe40008011604 */
[----:B------:R-:W-:Y:S02]  /*5130*/  UIMAD.WIDE.U32 UR8, UR5, UR22, URZ ;  /* 0x00000016050872a5 */ /* 0x000fe4000f8e00ff */
[----:B------:R-:W-:Y:S04]  /*5140*/  USEL UR10, UR6, UR4, !UP1 ;  /* 0x00000004060a7287 */ /* 0x000fe8000c800000 */
[----:B------:R-:W-:Y:S01]  /*5150*/  UIADD3 UR11, UPT, UPT, -UR10, URZ, URZ ;  /* 0x000000ff0a0b7290 */ /* 0x000fe2000fffe1ff */
[----:B------:R-:W-:Y:S02]  /*5160*/  @!UP0 UMOV UR4, UR9 ;  /* 0x0000000900048c82 */ /* 0x000fe40008000000 */
[----:B------:R-:W-:Y:S02]  /*5170*/  @!UP0 USHF.R.U32.HI UR4, URZ, UR23, UR4 ;  /* 0x00000017ff048299 */ /* 0x000fe40008011604 */
[----:B------:R-:W-:Y:S02]  /*5180*/  UIMAD UR8, UR42, UR11, UR6 ;  /* 0x0000000b2a0872a4 */ /* 0x000fe4000f8e0206 */
[----:B------:R-:W-:Y:S02]  /*5190*/  @!UP0 USEL UR4, UR5, UR4, !UP1 ;  /* 0x0000000405048287 */ /* 0x000fe4000c800000 */
[----:B------:R-:W-:Y:S02]  /*51a0*/  UISETP.NE.AND UP1, UPT, UR24, URZ, UPT ;  /* 0x000000ff1800728c */ /* 0x000fe4000bf25270 */
[----:B------:R-:W-:Y:S02]  /*51b0*/  @!UP0 UIMAD UR7, UR7, UR8, UR4 ;  /* 0x00000008070782a4 */ /* 0x000fe4000f8e0204 */
[----:B------:R-:W-:Y:S02]  /*51c0*/  @!UP0 UIADD3 UR9, UPT, UPT, UR10, -UR4, URZ ;  /* 0x800000040a098290 */ /* 0x000fe4000fffe0ff */
[----:B------:R-:W-:Y:S02]  /*51d0*/  UIADD3 UR8, UPT, UPT, -UR6, URZ, URZ ;  /* 0x000000ff06087290 */ /* 0x000fe4000fffe1ff */
[----:B------:R-:W-:Y:S02]  /*51e0*/  UIADD3 UR4, UPT, UPT, -UR5, URZ, URZ ;  /* 0x000000ff05047290 */ /* 0x000fe4000fffe1ff */
[----:B------:R-:W-:Y:S03]  /*51f0*/  @!UP0 UIMAD UR6, UR9, UR42, UR5 ;  /* 0x0000002a090682a4 */ /* 0x000fe6000f8e0205 */
[----:B------:R-:W-:Y:S01]  /*5200*/  @!UP0 UMOV UR5, UR7 ;  /* 0x0000000700058c82 */ /* 0x000fe20008000000 */
[----:B------:R-:W-:Y:S02]  /*5210*/  UIMAD UR7, UR15, UR4, UR14 ;  /* 0x000000040f0772a4 */ /* 0x000fe4000f8e020e */
[----:B------:R-:W-:Y:S02]  /*5220*/  UIMAD UR4, UR46, UR8, UR13 ;  /* 0x000000082e0472a4 */ /* 0x000fe4000f8e020d */
[----:B------:R-:W-:Y:S02]  /*5230*/  UIMAD UR14, UR5, UR15, UR7 ;  /* 0x0000000f050e72a4 */ /* 0x000fe4000f8e0207 */
[----:B------:R-:W-:Y:S11]  /*5240*/  UIMAD UR13, UR6, UR46, UR4 ;  /* 0x0000002e060d72a4 */ /* 0x000ff6000f8e0204 */
[----:B------:R-:W-:Y:S01]  /*5250*/  @!UPT UIADD3 URZ, UPT, UPT, URZ, URZ, URZ ;  /* 0x000000fffffff290 */ /* 0x000fe2000fffe0ff */
.L_x_83:
[----:B------:R-:W3:Y:S01]  /*5260*/  @!UP4 LDCU.128 UR8, c[0x0][0xf10] ;  /* 0x0001e200ff08c7ac */ /* 0x000ee20008000c00 */
[----:B------:R-:W-:Y:S04]  /*5270*/  ISETP.NE.U32.AND P0, PT, RZ, UR32, PT ;  /* 0x00000020ff007c0c */ /* 0x000fe8000bf05070 */
[----:B------:R-:W-:Y:S01]  /*5280*/  ISETP.NE.AND.EX P0, PT, RZ, UR33, PT, P0 ;  /* 0x00000021ff007c0c */ /* 0x000fe2000bf05300 */
[----:B------:R-:W4:Y:S01]  /*5290*/  @!UP4 LDCU UR5, c[0x0][0xf0c] ;  /* 0x0001e180ff05c7ac */ /* 0x000f220008000800 */
[----:B------:R-:W-:Y:S02]  /*52a0*/  USHF.L.U32 UR26, UR26, 0x6, URZ ;  /* 0x000000061a1a7899 */ /* 0x000fe400080006ff */
[----:B------:R-:W-:Y:S02]  /*52b0*/  USHF.L.U32 UR27, UR20, 0x7, URZ ;  /* 0x00000007141b7899 */ /* 0x000fe400080006ff */
[----:B---3--:R-:W-:Y:S07]  /*52c0*/  UIMAD.WIDE.U32 UR6, UR14, UR8, URZ ;  /* 0x000000080e0672a5 */ /* 0x008fee000f8e00ff */
[----:B------:R-:W-:Y:S01]  /*52d0*/  @!UP4 UMOV UR4, UR7 ;  /* 0x000000070004cc82 */ /* 0x000fe20008000000 */
[----:B----4-:R-:W-:Y:S02]  /*52e0*/  @!UP4 UISETP.NE.AND UP0, UPT, UR5, 0x1, UPT ;  /* 0x000000010500c88c */ /* 0x010fe4000bf05270 */
[----:B------:R-:W-:Y:S02]  /*52f0*/  @!UP4 USHF.R.U32.HI UR4, URZ, UR9, UR4 ;  /* 0x00000009ff04c299 */ /* 0x000fe40008011604 */
[----:B------:R-:W-:Y:S02]  /*5300*/  UIMAD.WIDE.U32 UR6, UR13, UR11, URZ ;  /* 0x0000000b0d0672a5 */ /* 0x000fe4000f8e00ff */
[----:B------:R-:W-:Y:S02]  /*5310*/  @!UP4 USEL UR8, UR14, UR4, !UP0 ;  /* 0x000000040e08c287 */ /* 0x000fe4000c000000 */
[----:B------:R-:W-:Y:S03]  /*5320*/  @!UP4 UISETP.NE.AND UP0, UPT, UR10, 0x1, UPT ;  /* 0x000000010a00c88c */ /* 0x000fe6000bf05270 */
[----:B------:R-:W-:Y:S02]  /*5330*/  @!UP4 UMOV UR6, UR7 ;  /* 0x000000070006cc82 */ /* 0x000fe40008000000 */
[----:B------:R-:W3:Y:S02]  /*5340*/  @!UP4 LDCU UR4, c[0x0][0xf20] ;  /* 0x0001e400ff04c7ac */ /* 0x000ee40008000800 */
[----:B---3--:R-:W-:Y:S04]  /*5350*/  @!UP4 USHF.R.U32.HI UR6, URZ, UR4, UR6 ;  /* 0x00000004ff06c299 */ /* 0x008fe80008011606 */
[----:B------:R-:W-:Y:S04]  /*5360*/  @!UP4 USEL UR6, UR13, UR6, !UP0 ;  /* 0x000000060d06c287 */ /* 0x000fe8000c000000 */
[----:B------:R-:W-:Y:S02]  /*5370*/  @!UP4 UIADD3 UR4, UPT, UPT, -UR8, UR6, URZ ;  /* 0x000000060804c290 */ /* 0x000fe4000fffe1ff */
[----:B------:R-:W-:Y:S02]  /*5380*/  @!UP4 UIADD3 UR6, UPT, UPT, UR8, -UR6, URZ ;  /* 0x800000060806c290 */ /* 0x000fe4000fffe0ff */
[----:B------:R-:W-:Y:S02]  /*5390*/  @!UP4 UIMAD UR14, UR4, UR5, UR14 ;  /* 0x00000005040ec2a4 */ /* 0x000fe4000f8e020e */
[----:B------:R-:W-:Y:S01]  /*53a0*/  @!UP4 UIMAD UR13, UR6, UR10, UR13 ;  /* 0x0000000a060dc2a4 */ /* 0x000fe2000f8e020d */
[----:B------:R-:W-:Y:S11]  /*53b0*/  BRA.U UP3, `(.L_x_84) ;  /* 0x0000000103107547 */ /* 0x000ff6000b800000 */
[----:B------:R-:W-:Y:S04]  /*53c0*/  MOV R2, UR39 ;  /* 0x0000002700027c02 */ /* 0x000fe80008000f00 */
[----:B------:R-:W-:Y:S04]  /*53d0*/  SHF.L.U32 R2, R2, 0x1f, RZ ;  /* 0x0000001f02027819 */ /* 0x000fe800000006ff */
[----:B------:R-:W3:Y:S02]  /*53e0*/  SYNCS.PHASECHK.TRANS64.TRYWAIT P1, [UR21+0xa8], R2 ;  /* 0x0000a802ff0075a7 */ /* 0x000ee40008021115 */
[----:B---3--:R-:W-:Y:S05]  /*53f0*/  @!P1 BRA `(.L_x_85) ;  /* 0x0000006800389947 */ /* 0x008fea0003800000 */
.L_x_84:
[----:B------:R-:W-:Y:S05]  /*5400*/  BRA.U !UP5, `(.L_x_86) ;  /* 0x000000010d387547 */ /* 0x000fea000b800000 */
[----:B------:R-:W-:Y:S01]  /*5410*/  UPLOP3.LUT UP1, UPT, UPT, UPT, UP6, 0x80, 0x8 ;  /* 0x000000000008789c */ /* 0x000fe20003f2f060 */
[----:B--2---:R-:W-:Y:S01]  /*5420*/  HFMA2 R0, -RZ, RZ, 0, 5.9604644775390625e-08 ;  /* 0x00000001ff007431 */ /* 0x004fe200000001ff */
[----:B------:R-:W2:Y:S01]  /*5430*/  LDCU.64 UR8, c[0x0][0x358] ;  /* 0x00006b00ff0877ac */ /* 0x000ea20008000a00 */
[----:B------:R-:W-:Y:S03]  /*5440*/  IMAD.MOV.U32 R85, RZ, RZ, 0x1 ;  /* 0x00000001ff557424 */ /* 0x000fe600078e00ff */
[----:B------:R-:W-:Y:S05]  /*5450*/  PLOP3.LUT P1, PT, PT, PT, UP1, 0x80, 0x8 ;  /* 0x000000000008781c */ /* 0x000fea0003f2f018 */
[----:B------:R-:W3:Y:S01]  /*5460*/  @UP1 LDCU.64 UR4, c[0x0][0xc88] ;  /* 0x00019100ff0417ac */ /* 0x000ee20008000a00 */
[----:B------:R-:W-:Y:S07]  /*5470*/  @UP1 UIMAD UR6, UR36, UR32, URZ ;  /* 0x00000020240612a4 */ /* 0x000fee000f8e02ff */
[----:B------:R-:W-:Y:S01]  /*5480*/  @!P1 PRMT R85, R0, 0x7610, R85 ;  /* 0x0000761000559816 */ /* 0x000fe20000000055 */
[----:B---3--:R-:W-:Y:S06]  /*5490*/  @UP1 UIMAD.WIDE UR4, UR6, 0x4, UR4 ;  /* 0x00000004060418a5 */ /* 0x008fec000f8e0204 */
[----:B------:R-:W-:Y:S01]  /*54a0*/  IMAD.U32 R4, RZ, RZ, UR4 ;  /* 0x00000004ff047e24 */ /* 0x000fe2000f8e00ff */
[----:B------:R-:W-:Y:S04]  /*54b0*/  MOV R5, UR5 ;  /* 0x0000000500057c02 */ /* 0x000fe80008000f00 */
[----:B------:R-:W3:Y:S01]  /*54c0*/  @!UP1 LDCU UR4, c[0x0][0xc80] ;  /* 0x00019000ff0497ac */ /* 0x000ee20008000800 */
[----:B--2--5:R4:W5:Y:S02]  /*54d0*/  @P1 LDG.E R45, desc[UR8][R4.64] ;  /* 0x00000008042d1981 */ /* 0x024964000c1e1900 */
[----:B---34-:R-:W-:Y:S07]  /*54e0*/  @!P1 IMAD.U32 R45, RZ, RZ, UR4 ;  /* 0x00000004ff2d9e24 */ /* 0x018fee000f8e00ff */
.L_x_86:
[----:B-----5:R-:W-:Y:S01]  /*54f0*/  @!P0 FSETP.EQ.AND P2, PT, R45, RZ, PT ;  /* 0x000000ff2d00820b */ /* 0x020fe20003f42000 */
[----:B------:R-:W-:Y:S01]  /*5500*/  @!UPT UIADD3 URZ, UPT, UPT, URZ, URZ, URZ ;  /* 0x000000fffffff290 */ /* 0x000fe2000fffe0ff */
[----:B------:R-:W-:Y:S11]  /*5510*/  @!P0 BRA `(.L_x_87) ;  /* 0x0000000000148947 */ /* 0x000ff60003800000 */
[----:B------:R-:W-:Y:S02]  /*5520*/  LOP3.LUT P0, RZ, R85, 0xff, RZ, 0xc0, !PT ;  /* 0x000000ff55ff7812 */ /* 0x000fe4000780c0ff */
[----:B------:R-:W-:Y:S04]  /*5530*/  PLOP3.LUT P2, PT, PT, PT, UP1, 0x80, 0x8 ;  /* 0x000000000008781c */ /* 0x000fe80003f4f018 */
[----:B------:R-:W-:Y:S07]  /*5540*/  PLOP3.LUT P2, PT, P2, PT, PT, 0x8, 0x80 ;  /* 0x000000000080781c */ /* 0x000fee000174e170 */
[----:B------:R-:W-:Y:S11]  /*5550*/  @P0 FSETP.EQ.AND P2, PT, R45, RZ, PT ;  /* 0x000000ff2d00020b */ /* 0x000ff60003f42000 */
[----:B------:R-:W-:Y:S02]  /*5560*/  @!UPT UIADD3 URZ, UPT, UPT, URZ, URZ, URZ ;  /* 0x000000fffffff290 */ /* 0x000fe4000fffe0ff */
.L_x_87:
[----:B------:R-:W-:Y:S01]  /*5570*/  ULEA UR4, UR25, UR21, 0x3 ;  /* 0x0000001519047291 */ /* 0x000fe2000f8e18ff */
[----:B--2---:R-:W-:Y:S02]  /*5580*/  SHF.L.U32 R2, R11, 0x1f, RZ ;  /* 0x0000001f0b027819 */ /* 0x004fe400000006ff */
[----:B------:R-:W-:Y:S04]  /*5590*/  ELECT P1, URZ, PT ;  /* 0x0000000000ff782f */ /* 0x000fe80003820000 */
[----:B------:R-:W-:Y:S02]  /*55a0*/  PLOP3.LUT P1, PT, P2, P1, PT, 0xf2, 0x2f ;  /* 0x00000000002f781c */ /* 0x000fe40001723e72 */
[----:B------:R-:W2:Y:S02]  /*55b0*/  SYNCS.PHASECHK.TRANS64.TRYWAIT P0, [UR4+0x88], R2 ;  /* 0x00008802ff0075a7 */ /* 0x000ea40008001104 */
[----:B--2---:R-:W-:Y:S09]  /*55c0*/  @!P0 BRA `(.L_x_88) ;  /* 0x0000006400dc8947 */ /* 0x004ff20003800000 */
.L_x_191:
[----:B------:R-:W-:Y:S01]  /*55d0*/  VOTEU.ALL UP0, P1 ;  /* 0x0000000000ff7886 */ /* 0x000fe20000800000 */
[----:B--2---:R-:W-:Y:S01]  /*55e0*/  @!P1 IADD3 R2, P0, PT, R12, 0x980, RZ ;  /* 0x000009800c029810 */ /* 0x004fe20007f1e0ff */
[----:B------:R-:W-:Y:S01]  /*55f0*/  UMOV UR30, 0x0 ;  /* 0x00000000001e7882 */ /* 0x000fe20000000000 */
[----:B------:R-:W-:Y:S01]  /*5600*/  UMOV UR31, 0x10000000 ;  /* 0x10000000001f7882 */ /* 0x000fe20000000000 */
[----:B------:R-:W-:Y:S01]  /*5610*/  UMOV UR28, UR36 ;  /* 0x00000024001c7c82 */ /* 0x000fe20008000000 */
[----:B------:R-:W-:Y:S01]  /*5620*/  @!UP0 ULEA UR5, UR25, UR21, 0xc ;  /* 0x0000001519058291 */ /* 0x000fe2000f8e60ff */
[----:B------:R-:W-:Y:S01]  /*5630*/  @!P1 IMAD.X R0, RZ, RZ, R13, P0 ;  /* 0x000000ffff009224 */ /* 0x000fe200000e060d */
[----:B------:R-:W-:Y:S01]  /*5640*/  @!UP0 UIADD3 UR10, UPT, UPT, UR26, 0x20, URZ ;  /* 0x000000201a0a8890 */ /* 0x000fe2000fffe0ff */
[----:B------:R-:W-:Y:S01]  /*5650*/  @!P1 R2UR UR7, R2 ;  /* 0x00000000020792ca */ /* 0x000fe200000e0000 */
[----:B------:R-:W-:Y:S02]  /*5660*/  @!UP0 UIADD3 UR24, UPT, UPT, UR5, 0x200, URZ ;  /* 0x0000020005188890 */ /* 0x000fe4000fffe0ff */
[----:B------:R-:W-:Y:S02]  /*5670*/  @!UP0 UIADD3 UR8, UPT, UPT, UR5, 0xa00, URZ ;  /* 0x00000a0005088890 */ /* 0x000fe4000fffe0ff */
[----:B------:R-:W-:Y:S02]  /*5680*/  UIADD3 UR5, UPT, UPT, UR25, 0x1, URZ ;  /* 0x0000000119057890 */ /* 0x000fe4000fffe0ff */
[----:B------:R-:W-:Y:S02]  /*5690*/  UIADD3 UR25, UPT, UPT, UR4, 0x70, URZ ;  /* 0x0000007004197890 */ /* 0x000fe4000fffe0ff */
[----:B------:R-:W-:Y:S01]  /*56a0*/  UISETP.NE.AND UP0, UPT, UR5, 0x3, UPT ;  /* 0x000000030500788c */ /* 0x000fe2000bf05270 */
[----:B------:R-:W-:Y:S01]  /*56b0*/  UMOV UR11, UR27 ;  /* 0x0000001b000b7c82 */ /* 0x000fe20008000000 */
[----:B------:R-:W-:Y:S02]  /*56c0*/  UMOV UR12, UR36 ;  /* 0x00000024000c7c82 */ /* 0x000fe40008000000 */
[----:B------:R-:W-:Y:S01]  /*56d0*/  USEL UR6, UR5, URZ, UP0 ;  /* 0x000000ff05067287 */ /* 0x000fe20008000000 */
[----:B------:R-:W-:Y:S01]  /*56e0*/  @!P1 R2UR UR5, R0 ;  /* 0x00000000000592ca */ /* 0x000fe200000e0000 */
[----:B------:R-:W-:Y:S01]  /*56f0*/  IMAD.U32 R4, RZ, RZ, UR7 ;  /* 0x00000007ff047e24 */ /* 0x000fe2000f8e00ff */
[----:B------:R-:W-:Y:S01]  /*5700*/  USEL UR18, URZ, 0x1, UP0 ;  /* 0x00000001ff127887 */ /* 0x000fe20008000000 */
[----:B------:R-:W-:Y:S01]  /*5710*/  @!P1 IMAD.MOV.U32 R0, RZ, RZ, 0x1000 ;  /* 0x00001000ff009424 */ /* 0x000fe200078e00ff */
[----:B------:R-:W-:Y:S01]  /*5720*/  VOTEU.ALL UP0, P1 ;  /* 0x0000000000ff7886 */ /* 0x000fe20000800000 */
[----:B------:R-:W-:Y:S01]  /*5730*/  UMOV UR9, UR25 ;  /* 0x0000001900097c82 */ /* 0x000fe20008000000 */
[----:B------:R-:W-:Y:S01]  /*5740*/  @!P1 R2UR UR16, R4 ;  /* 0x00000000041092ca */ /* 0x000fe200000e0000 */
[----:B------:R-:W-:Y:S01]  /*5750*/  UPRMT UR7, UR52, 0x654, UR25 ;  /* 0x0000065434077896 */ /* 0x000fe20008000019 */
[----:B------:R-:W-:Y:S04]  /*5760*/  LOP3.LUT R11, R11, UR18, RZ, 0x3c, !PT ;  /* 0x000000120b0b7c12 */ /* 0x000fe8000f8e3cff */
[----:B------:R-:W-:Y:S01]  /*5770*/  SHF.L.U32 R2, R11, 0x1f, RZ ;  /* 0x0000001f0b027819 */ /* 0x000fe200000006ff */
[----:B------:R-:W-:Y:S01]  /*5780*/  IMAD.U32 R5, RZ, RZ, UR5 ;  /* 0x00000005ff057e24 */ /* 0x000fe2000f8e00ff */
[----:B------:R-:W-:Y:S04]  /*5790*/  ULEA UR5, UR6, UR21, 0x3 ;  /* 0x0000001506057291 */ /* 0x000fe8000f8e18ff */
[----:B------:R-:W-:Y:S11]  /*57a0*/  @!P1 R2UR UR17, R5 ;  /* 0x00000000051192ca */ /* 0x000ff600000e0000 */
[----:B------:R-:W-:Y:S02]  /*57b0*/  @!UPT UIADD3 URZ, UPT, UPT, URZ, URZ, URZ ;  /* 0x000000fffffff290 */ /* 0x000fe4000fffe0ff */
[----:B------:R2:W-:Y:S01]  /*57c0*/  @!UP0 UTMALDG.3D [UR24], [UR16], desc[UR30] ;  /* 0x00001e18100085b4 */ /* 0x0005e20008011000 */
[----:B------:R-:W-:Y:S05]  /*57d0*/  VOTEU.ALL UP0, P1 ;  /* 0x0000000000ff7886 */ /* 0x000fea0000800000 */
[----:B------:R2:W-:Y:S01]  /*57e0*/  @!UP0 UTMALDG.3D [UR8], [UR16], desc[UR30] ;  /* 0x00001e08100085b4 */ /* 0x0005e20008011000 */
[----:B------:R2:W-:Y:S01]  /*57f0*/  @!P1 SYNCS.ARRIVE.TRANS64.RED.A0TR RZ, [UR4+0x70], R0 ;  /* 0x00007000ffff99a7 */ /* 0x0005e20008300404 */
[----:B------:R-:W-:Y:S01]  /*5800*/  SYNCS.ARRIVE.TRANS64.RED.A1T0 RZ, [UR7], RZ ;  /* 0x000000ffffff79a7 */ /* 0x000fe20008100407 */
[----:B------:R-:W3:Y:S02]  /*5810*/  SYNCS.PHASECHK.TRANS64.TRYWAIT P0, [UR5+0x88], R2 ;  /* 0x00008802ff0075a7 */ /* 0x000ee40008001105 */
[----:B--23--:R-:W-:Y:S05]  /*5820*/  @!P0 BRA `(.L_x_89) ;  /* 0x00000064005c8947 */ /* 0x00cfea0003800000 */
.L_x_193:
[----:B------:R-:W-:Y:S01]  /*5830*/  VOTEU.ALL UP0, P1 ;  /* 0x0000000000ff7886 */ /* 0x000fe20000800000 */
[----:B--2---:R-:W-:Y:S01]  /*5840*/  @!P1 IADD3 R2, P0, PT, R12, 0x980, RZ ;  /* 0x000009800c029810 */ /* 0x004fe20007f1e0ff */
[----:B------:R-:W-:Y:S01]  /*5850*/  UIADD3 UR17, UPT, UPT, UR5, 0x70, URZ ;  /* 0x0000007005117890 */ /* 0x000fe2000fffe0ff */
[----:B------:R-:W-:Y:S02]  /*5860*/  UMOV UR30, 0x0 ;  /* 0x00000000001e7882 */ /* 0x000fe40000000000 */
[----:B------:R-:W-:Y:S01]  /*5870*/  @!UP0 ULEA UR4, UR6, UR21, 0xc ;  /* 0x0000001506048291 */ /* 0x000fe2000f8e60ff */
[----:B------:R-:W-:Y:S01]  /*5880*/  @!P1 IMAD.X R0, RZ, RZ, R13, P0 ;  /* 0x000000ffff009224 */ /* 0x000fe200000e060d */
[----:B------:R-:W-:Y:S01]  /*5890*/  @!UP0 UIADD3 UR19, UPT, UPT, UR27, 0x40, URZ ;  /* 0x000000401b138890 */ /* 0x000fe2000fffe0ff */
[----:B------:R-:W-:Y:S01]  /*58a0*/  @!P1 R2UR UR7, R2 ;  /* 0x00000000020792ca */ /* 0x000fe200000e0000 */
[----:B------:R-:W-:Y:S02]  /*58b0*/  @!UP0 UIADD3 UR16, UPT, UPT, UR4, 0x200, URZ ;  /* 0x0000020004108890 */ /* 0x000fe4000fffe0ff */
[----:B------:R-:W-:Y:S02]  /*58c0*/  @!UP0 UIADD3 UR8, UPT, UPT, UR4, 0xa00, URZ ;  /* 0x00000a0004088890 */ /* 0x000fe4000fffe0ff */
[----:B------:R-:W-:Y:S02]  /*58d0*/  UIADD3 UR4, UPT, UPT, UR6, 0x1, URZ ;  /* 0x0000000106047890 */ /* 0x000fe4000fffe0ff */
[----:B------:R-:W-:Y:S02]  /*58e0*/  @!UP0 UIADD3 UR10, UPT, UPT, UR26, 0x20, URZ ;  /* 0x000000201a0a8890 */ /* 0x000fe4000fffe0ff */
[----:B------:R-:W-:Y:S01]  /*58f0*/  UISETP.NE.AND UP0, UPT, UR4, 0x3, UPT ;  /* 0x000000030400788c */ /* 0x000fe2000bf05270 */
[----:B------:R-:W-:Y:S01]  /*5900*/  UMOV UR31, 0x10000000 ;  /* 0x10000000001f7882 */ /* 0x000fe20000000000 */
        /* <DEDUP_REMOVED lines=9> */
[----:B------:R-:W-:Y:S01]  /*59a0*/  UMOV UR12, UR36 ;  /* 0x00000024000c7c82 */ /* 0x000fe20008000000 */
[----:B------:R-:W-:Y:S01]  /*59b0*/  UMOV UR9, UR17 ;  /* 0x0000001100097c82 */ /* 0x000fe20008000000 */
[----:B------:R-:W-:Y:S01]  /*59c0*/  UMOV UR11, UR19 ;  /* 0x00000013000b7c82 */ /* 0x000fe20008000000 */
[----:B------:R-:W-:Y:S01]  /*59d0*/  UPRMT UR7, UR52, 0x654, UR17 ;  /* 0x0000065434077896 */ /* 0x000fe20008000011 */
[----:B------:R-:W-:Y:S02]  /*59e0*/  LOP3.LUT R11, R11, UR28, RZ, 0x3c, !PT ;  /* 0x0000001c0b0b7c12 */ /* 0x000fe4000f8e3cff */
[----:B------:R-:W-:Y:S01]  /*59f0*/  IMAD.U32 R5, RZ, RZ, UR4 ;  /* 0x00000004ff057e24 */ /* 0x000fe2000f8e00ff */
[----:B------:R-:W-:Y:S01]  /*5a00*/  ULEA UR4, UR6, UR21, 0x3 ;  /* 0x0000001506047291 */ /* 0x000fe2000f8e18ff */
[----:B------:R-:W-:Y:S03]  /*5a10*/  SHF.L.U32 R2, R11, 0x1f, RZ ;  /* 0x0000001f0b027819 */ /* 0x000fe600000006ff */
        /* <DEDUP_REMOVED lines=9> */
.L_x_195:
[----:B------:R-:W-:Y:S01]  /*5ab0*/  VOTEU.ALL UP0, P1 ;  /* 0x0000000000ff7886 */ /* 0x000fe20000800000 */
[----:B--2---:R-:W-:Y:S01]  /*5ac0*/  @!P1 IADD3 R2, P0, PT, R12, 0x980, RZ ;  /* 0x000009800c029810 */ /* 0x004fe20007f1e0ff */
[----:B------:R-:W-:Y:S01]  /*5ad0*/  UIADD3 UR18, UPT, UPT, UR26, 0x10, URZ ;  /* 0x000000101a127890 */ /* 0x000fe2000fffe0ff */
[----:B------:R-:W-:Y:S01]  /*5ae0*/  VIADD R10, R10, 0x1 ;  /* 0x000000010a0a7836 */ /* 0x000fe20000000000 */
[----:B------:R-:W-:Y:S01]  /*5af0*/  UIADD3 UR17, UPT, UPT, UR4, 0x70, URZ ;  /* 0x0000007004117890 */ /* 0x000fe2000fffe0ff */
[----:B------:R-:W-:Y:S01]  /*5b00*/  @!P1 R2UR UR7, R2 ;  /* 0x00000000020792ca */ /* 0x000fe200000e0000 */
[----:B------:R-:W-:Y:S01]  /*5b10*/  @!UP0 ULEA UR5, UR6, UR21, 0xc ;  /* 0x0000001506058291 */ /* 0x000fe2000f8e60ff */
[----:B------:R-:W-:Y:S01]  /*5b20*/  @!P1 IMAD.X R0, RZ, RZ, R13, P0 ;  /* 0x000000ffff009224 */ /* 0x000fe200000e060d */
[----:B------:R-:W-:Y:S01]  /*5b30*/  @!UP0 UIADD3 UR10, UPT, UPT, UR26, 0x30, URZ ;  /* 0x000000301a0a8890 */ /* 0x000fe2000fffe0ff */
[----:B------:R-:W-:Y:S01]  /*5b40*/  @!P1 IMAD.MOV.U32 R2, RZ, RZ, 0x1000 ;  /* 0x00001000ff029424 */ /* 0x000fe200078e00ff */
[----:B------:R-:W-:Y:S02]  /*5b50*/  @!UP0 UIADD3 UR16, UPT, UPT, UR5, 0x200, URZ ;  /* 0x0000020005108890 */ /* 0x000fe4000fffe0ff */
[----:B------:R-:W-:Y:S02]  /*5b60*/  @!UP0 UIADD3 UR8, UPT, UPT, UR5, 0xa00, URZ ;  /* 0x00000a0005088890 */ /* 0x000fe4000fffe0ff */
[----:B------:R-:W-:Y:S01]  /*5b70*/  UIADD3 UR5, UPT, UPT, UR6, 0x1, URZ ;  /* 0x0000000106057890 */ /* 0x000fe2000fffe0ff */
[----:B------:R-:W-:Y:S01]  /*5b80*/  UMOV UR30, 0x0 ;  /* 0x00000000001e7882 */ /* 0x000fe20000000000 */
[----:B------:R-:W-:Y:S02]  /*5b90*/  UMOV UR31, 0x10000000 ;  /* 0x10000000001f7882 */ /* 0x000fe40000000000 */
[----:B------:R-:W-:Y:S01]  /*5ba0*/  UISETP.NE.AND UP0, UPT, UR5, 0x3, UPT ;  /* 0x000000030500788c */ /* 0x000fe2000bf05270 */
[----:B------:R-:W-:Y:S01]  /*5bb0*/  IMAD.U32 R4, RZ, RZ, UR7 ;  /* 0x00000007ff047e24 */ /* 0x000fe2000f8e00ff */
[----:B------:R-:W-:Y:S01]  /*5bc0*/  UMOV UR19, UR27 ;  /* 0x0000001b00137c82 */ /* 0x000fe20008000000 */
[----:B------:R-:W-:Y:S01]  /*5bd0*/  UMOV UR20, UR36 ;  /* 0x0000002400147c82 */ /* 0x000fe20008000000 */
[----:B------:R-:W-:Y:S01]  /*5be0*/  USEL UR6, UR5, URZ, UP0 ;  /* 0x000000ff05067287 */ /* 0x000fe20008000000 */
[----:B------:R-:W-:Y:S01]  /*5bf0*/  @!P1 R2UR UR5, R0 ;  /* 0x00000000000592ca */ /* 0x000fe200000e0000 */
[----:B------:R-:W-:Y:S01]  /*5c00*/  USEL UR28, URZ, 0x1, UP0 ;  /* 0x00000001ff1c7887 */ /* 0x000fe20008000000 */
[----:B------:R-:W-:Y:S01]  /*5c10*/  @!P1 R2UR UR24, R4 ;  /* 0x00000000041892ca */ /* 0x000fe200000e0000 */
[----:B------:R-:W-:Y:S01]  /*5c20*/  VOTEU.ALL UP0, P1 ;  /* 0x0000000000ff7886 */ /* 0x000fe20000800000 */
[----:B------:R-:W-:Y:S01]  /*5c30*/  UMOV UR11, UR27 ;  /* 0x0000001b000b7c82 */ /* 0x000fe20008000000 */
[----:B------:R-:W-:Y:S01]  /*5c40*/  UMOV UR12, UR36 ;  /* 0x00000024000c7c82 */ /* 0x000fe20008000000 */
[----:B------:R-:W-:Y:S01]  /*5c50*/  UMOV UR9, UR17 ;  /* 0x0000001100097c82 */ /* 0x000fe20008000000 */
        /* <DEDUP_REMOVED lines=14> */
.L_x_197:
[----:B------:R-:W-:Y:S01]  /*5d40*/  UIADD3 UR17, UPT, UPT, UR5, 0x70, URZ ;  /* 0x0000007005117890 */ /* 0x000fe2000fffe0ff */
[----:B--2---:R-:W-:Y:S01]  /*5d50*/  @!P1 IADD3 R2, P0, PT, R12, 0x980, RZ ;  /* 0x000009800c029810 */ /* 0x004fe20007f1e0ff */
[----:B------:R-:W-:Y:S01]  /*5d60*/  UPLOP3.LUT UP3, UPT, UPT, UPT, UPT, 0x80, 0x8 ;  /* 0x000000000008789c */ /* 0x000fe20003f6f070 */
[----:B------:R-:W-:Y:S01]  /*5d70*/  R2UR UR30, R91 ;  /* 0x000000005b1e72ca */ /* 0x000fe200000e0000 */
[----:B------:R-:W-:Y:S01]  /*5d80*/  UMOV UR20, UR36 ;  /* 0x0000002400147c82 */ /* 0x000fe20008000000 */
[----:B------:R-:W-:Y:S01]  /*5d90*/  UMOV UR12, UR36 ;  /* 0x00000024000c7c82 */ /* 0x000fe20008000000 */
[----:B------:R-:W-:Y:S01]  /*5da0*/  VOTEU.ALL UP0, P1 ;  /* 0x0000000000ff7886 */ /* 0x000fe20000800000 */
[----:B------:R-:W-:Y:S01]  /*5db0*/  UMOV UR9, UR17 ;  /* 0x0000001100097c82 */ /* 0x000fe20008000000 */
[----:B------:R-:W-:Y:S01]  /*5dc0*/  @!P1 IMAD.X R0, RZ, RZ, R13, P0 ;  /* 0x000000ffff009224 */ /* 0x000fe200000e060d */
[----:B------:R-:W-:Y:S01]  /*5dd0*/  R2UR UR28, R92 ;  /* 0x000000005c1c72ca */ /* 0x000fe200000e0000 */
[----:B------:R-:W-:Y:S01]  /*5de0*/  UMOV UR36, UR29 ;  /* 0x0000001d00247c82 */ /* 0x000fe20008000000 */
[----:B------:R-:W-:Y:S01]  /*5df0*/  @!UP0 ULEA UR4, UR6, UR21, 0xc ;  /* 0x0000001506048291 */ /* 0x000fe2000f8e60ff */
[C---:B------:R-:W-:Y:S01]  /*5e00*/  ISETP.NE.AND P0, PT, R10.reuse, 0x2, PT ;  /* 0x000000020a00780c */ /* 0x040fe20003f05270 */
[----:B------:R-:W-:Y:S02]  /*5e10*/  @!UP0 UIADD3 UR19, UPT, UPT, UR27, 0x40, URZ ;  /* 0x000000401b138890 */ /* 0x000fe4000fffe0ff */
[----:B------:R-:W-:Y:S01]  /*5e20*/  @!UP0 UIADD3 UR16, UPT, UPT, UR4, 0x200, URZ ;  /* 0x0000020004108890 */ /* 0x000fe2000fffe0ff */
[----:B------:R-:W-:Y:S01]  /*5e30*/  SEL R10, R10, RZ, P0 ;  /* 0x000000ff0a0a7207 */ /* 0x000fe20000000000 */
[----:B------:R-:W-:Y:S02]  /*5e40*/  @!UP0 UIADD3 UR8, UPT, UPT, UR4, 0xa00, URZ ;  /* 0x00000a0004088890 */ /* 0x000fe4000fffe0ff */
[----:B------:R-:W-:Y:S01]  /*5e50*/  UIADD3 UR4, UPT, UPT, UR6, 0x1, URZ ;  /* 0x0000000106047890 */ /* 0x000fe2000fffe0ff */
[----:B------:R-:W-:Y:S01]  /*5e60*/  @!P1 R2UR UR6, R2 ;  /* 0x00000000020692ca */ /* 0x000fe200000e0000 */
[----:B------:R-:W-:Y:S02]  /*5e70*/  @!UP0 UIADD3 UR10, UPT, UPT, UR26, 0x30, URZ ;  /* 0x000000301a0a8890 */ /* 0x000fe4000fffe0ff */
[----:B------:R-:W-:Y:S01]  /*5e80*/  UISETP.NE.AND UP0, UPT, UR4, 0x3, UPT ;  /* 0x000000030400788c */ /* 0x000fe2000bf05270 */
[----:B------:R-:W-:Y:S01]  /*5e90*/  UMOV UR26, 0x0 ;  /* 0x00000000001a7882 */ /* 0x000fe20000000000 */
[----:B------:R-:W-:Y:S02]  /*5ea0*/  UMOV UR27, 0x10000000 ;  /* 0x10000000001b7882 */ /* 0x000fe40000000000 */
[----:B------:R-:W-:Y:S01]  /*5eb0*/  USEL UR25, UR4, URZ, UP0 ;  /* 0x000000ff04197287 */ /* 0x000fe20008000000 */
[----:B------:R-:W-:Y:S01]  /*5ec0*/  @!P1 R2UR UR4, R0 ;  /* 0x00000000000492ca */ /* 0x000fe200000e0000 */
[----:B------:R-:W-:Y:S01]  /*5ed0*/  USEL UR24, URZ, 0x1, UP0 ;  /* 0x00000001ff187887 */ /* 0x000fe20008000000 */
[----:B------:R-:W-:Y:S01]  /*5ee0*/  SEL R0, RZ, 0x1, P0 ;  /* 0x00000001ff007807 */ /* 0x000fe20000000000 */
[----:B------:R-:W-:Y:S01]  /*5ef0*/  VOTEU.ALL UP0, P1 ;  /* 0x0000000000ff7886 */ /* 0x000fe20000800000 */
[----:B------:R-:W-:Y:S01]  /*5f00*/  UMOV UR11, UR19 ;  /* 0x00000013000b7c82 */ /* 0x000fe20008000000 */
[----:B------:R-:W-:Y:S01]  /*5f10*/  IMAD.U32 R4, RZ, RZ, UR6 ;  /* 0x00000006ff047e24 */ /* 0x000fe2000f8e00ff */
[----:B------:R-:W-:Y:S02]  /*5f20*/  LOP3.LUT R9, R9, R0, RZ, 0x3c, !PT ;  /* 0x0000000009097212 */ /* 0x000fe400078e3cff */
[----:B------:R-:W-:Y:S02]  /*5f30*/  LOP3.LUT R11, R11, UR24, RZ, 0x3c, !PT ;  /* 0x000000180b0b7c12 */ /* 0x000fe4000f8e3cff */
[----:B------:R-:W-:Y:S03]  /*5f40*/  @!P1 R2UR UR6, R4 ;  /* 0x00000000040692ca */ /* 0x000fe600000e0000 */
[----:B------:R-:W-:Y:S01]  /*5f50*/  IMAD.U32 R5, RZ, RZ, UR4 ;  /* 0x00000004ff057e24 */ /* 0x000fe2000f8e00ff */
[----:B------:R-:W-:Y:S04]  /*5f60*/  UPRMT UR4, UR52, 0x654, UR17 ;  /* 0x0000065434047896 */ /* 0x000fe80008000011 */
[----:B------:R-:W-:Y:S11]  /*5f70*/  @!P1 R2UR UR7, R5 ;  /* 0x00000000050792ca */ /* 0x000ff600000e0000 */
[----:B------:R-:W-:Y:S02]  /*5f80*/  @!UPT UIADD3 URZ, UPT, UPT, URZ, URZ, URZ ;  /* 0x000000fffffff290 */ /* 0x000fe4000fffe0ff */
[----:B------:R2:W-:Y:S01]  /*5f90*/  @!UP0 UTMALDG.3D [UR16], [UR6], desc[UR26] ;  /* 0x00001a10060085b4 */ /* 0x0005e20008011000 */
[----:B------:R-:W-:Y:S05]  /*5fa0*/  VOTEU.ALL UP0, P1 ;  /* 0x0000000000ff7886 */ /* 0x000fea0000800000 */
[----:B------:R3:W-:Y:S01]  /*5fb0*/  @!UP0 UTMALDG.3D [UR8], [UR6], desc[UR26] ;  /* 0x00001a08060085b4 */ /* 0x0007e20008011000 */
[----:B------:R4:W-:Y:S01]  /*5fc0*/  @!P1 SYNCS.ARRIVE.TRANS64.RED.A0TR RZ, [UR5+0x70], R3 ;  /* 0x00007003ffff99a7 */ /* 0x0009e20008300405 */
[----:B------:R-:W-:Y:S01]  /*5fd0*/  SYNCS.ARRIVE.TRANS64.RED.A1T0 RZ, [UR4], RZ ;  /* 0x000000ffffff79a7 */ /* 0x000fe20008100404 */
[----:B--2---:R-:W-:Y:S02]  /*5fe0*/  UIADD3 UR20, UPT, UPT, UR14, UR28, URZ ;  /* 0x0000001c0e147290 */ /* 0x004fe4000fffe0ff */
[----:B---3--:R-:W-:Y:S01]  /*5ff0*/  UIADD3 UR26, UPT, UPT, UR13, UR30, URZ ;  /* 0x0000001e0d1a7290 */ /* 0x008fe2000fffe0ff */
[----:B------:R-:W-:Y:S11]  /*6000*/  BRA.U UP2, `(.L_x_92) ;  /* 0xffffffed02587547 */ /* 0x000ff6000b83ffff */
[----:B------:R-:W-:Y:S01]  /*6010*/  UIADD3 UR21, UPT, UPT, UR21, 0x88, URZ ;  /* 0x0000008815157890 */ /* 0x000fe2000fffe0ff */
[----:B------:R-:W-:-:S03]  /*6020*/  SHF.L.U32 R2, R11, 0x1f, RZ ;  /* 0x0000001f0b027819 */ /* 0x000fc600000006ff */
[----:B------:R-:W-:-:S09]  /*6030*/  ULEA UR4, UR25, UR21, 0x3 ;  /* 0x0000001519047291 */ /* 0x000fd2000f8e18ff */
[----:B------:R-:W2:Y:S02]  /*6040*/  SYNCS.PHASECHK.TRANS64.TRYWAIT P0, [UR4], R2 ;  /* 0x00000002ff0075a7 */ /* 0x000ea40008001104 */
[----:B--2---:R-:W-:Y:S05]  /*6050*/  @!P0 BRA `(.L_x_93) ;  /* 0x0000005c00988947 */ /* 0x004fea0003800000 */
.L_x_199:
[----:B------:R-:W-:-:S04]  /*6060*/  UIADD3 UR4, UPT, UPT, UR25, 0x1, URZ ;  /* 0x0000000119047890 */ /* 0x000fc8000fffe0ff */
[----:B------:R-:W-:-:S04]  /*6070*/  UISETP.NE.AND UP0, UPT, UR4, 0x3, UPT ;  /* 0x000000030400788c */ /* 0x000fc8000bf05270 */
[----:B------:R-:W-:Y:S02]  /*6080*/  USEL UR6, URZ, 0x1, UP0 ;  /* 0x00000001ff067887 */ /* 0x000fe40008000000 */
[----:B------:R-:W-:-:S04]  /*6090*/  USEL UR4, UR4, URZ, UP0 ;  /* 0x000000ff04047287 */ /* 0x000fc80008000000 */
[----:B------:R-:W-:Y:S01]  /*60a0*/  ULEA UR5, UR4, UR21, 0x3 ;  /* 0x0000001504057291 */ /* 0x000fe2000f8e18ff */
[----:B------:R-:W-:-:S04]  /*60b0*/  LOP3.LUT R11, R11, UR6, RZ, 0x3c, !PT ;  /* 0x000000060b0b7c12 */ /* 0x000fc8000f8e3cff */
[----:B--2---:R-:W-:-:S04]  /*60c0*/  SHF.L.U32 R2, R11, 0x1f, RZ ;  /* 0x0000001f0b027819 */ /* 0x004fc800000006ff */
[----:B------:R-:W2:Y:S02]  /*60d0*/  SYNCS.PHASECHK.TRANS64.TRYWAIT P0, [UR5], R2 ;  /* 0x00000002ff0075a7 */ /* 0x000ea40008001105 */
[----:B--2---:R-:W-:Y:S05]  /*60e0*/  @!P0 BRA `(.L_x_94) ;  /* 0x0000005c008c8947 */ /* 0x004fea0003800000 */
.L_x_201:
[----:B------:R-:W-:-:S04]  /*60f0*/  UIADD3 UR4, UPT, UPT, UR4, 0x1, URZ ;  /* 0x0000000104047890 */ /* 0x000fc8000fffe0ff */
[----:B------:R-:W-:-:S04]  /*6100*/  UISETP.NE.AND UP0, UPT, UR4, 0x3, UPT ;  /* 0x000000030400788c */ /* 0x000fc8000bf05270 */
[----:B------:R-:W-:Y:S02]  /*6110*/  USEL UR5, URZ, 0x1, UP0 ;  /* 0x00000001ff057887 */ /* 0x000fe40008000000 */
[----:B------:R-:W-:-:S04]  /*6120*/  USEL UR4, UR4, URZ, UP0 ;  /* 0x000000ff04047287 */ /* 0x000fc80008000000 */
[----:B------:R-:W-:Y:S01]  /*6130*/  ULEA UR4, UR4, UR21, 0x3 ;  /* 0x0000001504047291 */ /* 0x000fe2000f8e18ff */
[----:B--2---:R-:W-:-:S04]  /*6140*/  LOP3.LUT R2, R11, UR5, RZ, 0x3c, !PT ;  /* 0x000000050b027c12 */ /* 0x004fc8000f8e3cff */
[----:B------:R-:W-:Y:S01]  /*6150*/  SHF.L.U32 R2, R2, 0x1f, RZ ;  /* 0x0000001f02027819 */ /* 0x000fe200000006ff */
[----:B------:R-:W-:-:S07]  /*6160*/  IMAD.U32 R0, RZ, RZ, UR4 ;  /* 0x00000004ff007e24 */ /* 0x000fce000f8e00ff */
.L_x_95:
[----:B--2---:R2:W3:Y:S02]  /*6170*/  SYNCS.PHASECHK.TRANS64.TRYWAIT P0, [R0+URZ], R2 ;  /* 0x00000002000075a7 */ /* 0x0044e400080011ff */
[----:B---3--:R-:W-:Y:S05]  /*6180*/  @!P0 NANOSLEEP.SYNCS 0x989680 ;  /* 0x009896800000895d */ /* 0x008fea0003900000 */
[----:B------:R-:W3:Y:S02]  /*6190*/  @!P0 SYNCS.PHASECHK.TRANS64 P0, [R0+URZ], R2 ;  /* 0x00000002000085a7 */ /* 0x000ee400080010ff */
[----:B-1-3--:R-:W-:Y:S05]  /*61a0*/  @P0 EXIT ;  /* 0x000000000000094d */ /* 0x00afea0003800000 */
[----:B------:R-:W-:Y:S05]  /*61b0*/  BRA `(.L_x_95) ;  /* 0xfffffffc00ec7947 */ /* 0x000fea000383ffff */
.L_x_81:
[----:B------:R-:W-:-:S06]  /*61c0*/  UISETP.GE.AND UP0, UPT, UR18, 0x4, UPT ;  /* 0x000000041200788c */ /* 0x000fcc000bf06270 */
[----:B------:R-:W-:-:S13]  /*61d0*/  PLOP3.LUT P0, PT, PT, PT, UP0, 0x80, 0x8 ;  /* 0x000000000008781c */ /* 0x000fda0003f0f008 */
[----:B-1----:R-:W-:Y:S05]  /*61e0*/  @!P0 EXIT ;  /* 0x000000000000894d */ /* 0x002fea0003800000 */
[----:B------:R-:W-:Y:S01]  /*61f0*/  BAR.SYNC.DEFER_BLOCKING 0x6, 0xa0 ;  /* 0x0182800000007b1d */ /* 0x000fe20000010000 */
[C---:B------:R-:W-:Y:S01]  /*6200*/  IMAD.SHL.U32 R83, R81.reuse, 0x10, RZ ;  /* 0x0000001051537824 */ /* 0x040fe200078e00ff */
[C---:B------:R-:W-:Y:S01]  /*6210*/  LOP3.LUT R84, R86.reuse, 0x3, RZ, 0xc0, !PT ;  /* 0x0000000356547812 */ /* 0x040fe200078ec0ff */
[C---:B------:R-:W-:Y:S01]  /*6220*/  IMAD.SHL.U32 R82, R81.reuse, 0x2, RZ ;  /* 0x0000000251527824 */ /* 0x040fe200078e00ff */
[----:B------:R-:W-:Y:S01]  /*6230*/  CS2R R78, SRZ ;  /* 0x00000000004e7805 */ /* 0x000fe2000001ff00 */
[----:B------:R-:W-:Y:S01]  /*6240*/  IMAD.SHL.U32 R2, R86, 0x200, RZ ;  /* 0x0000020056027824 */ /* 0x000fe200078e00ff */
[----:B------:R-:W-:Y:S01]  /*6250*/  UMOV UR4, 0x400 ;  /* 0x0000040000047882 */ /* 0x000fe20000000000 */
[----:B------:R-:W1:Y:S01]  /*6260*/  LDCU UR5, c[0x0][0x370] ;  /* 0x00006e00ff0577ac */ /* 0x000e620008000800 */
[----:B------:R-:W2:Y:S01]  /*6270*/  LDC.64 R74, c[0x0][0xcb0] ;  /* 0x00032c00ff4a7b82 */ /* 0x000ea20000000a00 */
[----:B------:R-:W-:Y:S01]  /*6280*/  IMAD.U32 R81, R81, 0x10000, RZ ;  /* 0x0001000051517824 */ /* 0x000fe200078e00ff */
[C---:B------:R-:W-:Y:S01]  /*6290*/  LOP3.LUT R6, R83.reuse, 0x40, RZ, 0xc0, !PT ;  /* 0x0000004053067812 */ /* 0x040fe200078ec0ff */
[----:B------:R-:W-:Y:S01]  /*62a0*/  ULEA UR4, UR52, UR4, 0x18 ;  /* 0x0000000434047291 */ /* 0x000fe2000f8ec0ff */
[----:B------:R-:W-:Y:S01]  /*62b0*/  LOP3.LUT R3, R83, 0x1b0, RZ, 0xc0, !PT ;  /* 0x000001b053037812 */ /* 0x000fe200078ec0ff */
[----:B------:R-:W3:Y:S01]  /*62c0*/  LDCU.64 UR6, c[0x0][0xc90] ;  /* 0x00019200ff0677ac */ /* 0x000ee20008000a00 */
[----:B------:R-:W-:Y:S01]  /*62d0*/  LOP3.LUT R82, R6, 0x8, R82, 0xf8, !PT ;  /* 0x0000000806527812 */ /* 0x000fe200078ef852 */
[----:B------:R-:W-:Y:S01]  /*62e0*/  IMAD.MOV.U32 R80, RZ, RZ, RZ ;  /* 0x000000ffff507224 */ /* 0x000fe200078e00ff */
[----:B------:R-:W4:Y:S01]  /*62f0*/  LDC.64 R72, c[0x0][0xca8] ;  /* 0x00032a00ff487b82 */ /* 0x000f220000000a00 */
[----:B------:R-:W-:Y:S01]  /*6300*/  LOP3.LUT R2, R3, 0x200, R2, 0xf8, !PT ;  /* 0x0000020003027812 */ /* 0x000fe200078ef802 */
[----:B------:R-:W-:Y:S01]  /*6310*/  IMAD.MOV.U32 R77, RZ, RZ, RZ ;  /* 0x000000ffff4d7224 */ /* 0x000fe200078e00ff */
[----:B------:R-:W-:Y:S01]  /*6320*/  LOP3.LUT R81, R81, 0x200000, RZ, 0xc0, !PT ;  /* 0x0020000051517812 */ /* 0x000fe200078ec0ff */
[----:B------:R-:W2:Y:S01]  /*6330*/  LDCU UR43, c[0x0][0xf0c] ;  /* 0x0001e180ff2b77ac */ /* 0x000ea20008000800 */
[----:B------:R-:W-:-:S02]  /*6340*/  LOP3.LUT P0, RZ, R83, 0x40, RZ, 0xc0, !PT ;  /* 0x0000004053ff7812 */ /* 0x000fc4000780c0ff */
[----:B------:R-:W-:Y:S01]  /*6350*/  LOP3.LUT R82, R2, R82, RZ, 0xfc, !PT ;  /* 0x0000005202527212 */ /* 0x000fe200078efcff */
[----:B------:R-:W2:Y:S01]  /*6360*/  LDS R0, [UR4+0x140] ;  /* 0x00014004ff007984 */ /* 0x000ea20008000800 */
[----:B-1----:R-:W-:Y:S01]  /*6370*/  IMAD.U32 R90, RZ, RZ, UR5 ;  /* 0x00000005ff5a7e24 */ /* 0x002fe2000f8e00ff */
[----:B------:R-:W1:Y:S01]  /*6380*/  LDCU UR5, c[0x0][0x374] ;  /* 0x00006e80ff0577ac */ /* 0x000e620008000800 */
[----:B------:R-:W-:Y:S01]  /*6390*/  P2R R2, PR, RZ, 0x1 ;  /* 0x00000001ff027803 */ /* 0x000fe20000000000 */
[----:B------:R-:W-:Y:S01]  /*63a0*/  UIADD3 UR4, UPT, UPT, UR4, 0x200, URZ ;  /* 0x0000020004047890 */ /* 0x000fe2000fffe0ff */
[----:B---3--:R-:W-:Y:S01]  /*63b0*/  IMAD.U32 R88, RZ, RZ, UR6 ;  /* 0x00000006ff587e24 */ /* 0x008fe2000f8e00ff */
[----:B------:R-:W-:Y:S01]  /*63c0*/  MOV R87, UR7 ;  /* 0x0000000700577c02 */ /* 0x000fe20008000f00 */
[----:B------:R-:W3:Y:S03]  /*63d0*/  LDCU UR39, c[0x0][0xf30] ;  /* 0x0001e600ff2777ac */ /* 0x000ee60008000800 */
[----:B------:R-:W-:Y:S01]  /*63e0*/  MOV R94, UR4 ;  /* 0x00000004005e7c02 */ /* 0x000fe20008000f00 */
[----:B------:R-:W2:Y:S01]  /*63f0*/  LDCU.64 UR58, c[0x0][0xc88] ;  /* 0x00019100ff3a77ac */ /* 0x000ea20008000a00 */
[----:B------:R-:W2:Y:S01]  /*6400*/  LDCU.64 UR40, c[0x0][0xf28] ;  /* 0x0001e500ff2877ac */ /* 0x000ea20008000a00 */
[----:B-1----:R-:W-:Y:S01]  /*6410*/  IMAD.U32 R89, RZ, RZ, UR5 ;  /* 0x00000005ff597e24 */ /* 0x002fe2000f8e00ff */
[----:B------:R-:W1:Y:S01]  /*6420*/  LDCU.128 UR60, c[0x0][0xf10] ;  /* 0x0001e200ff3c77ac */ /* 0x000e620008000c00 */
[----:B------:R-:W-:Y:S01]  /*6430*/  UMOV UR57, 0x1 ;  /* 0x0000000100397882 */ /* 0x000fe20000000000 */
[----:B------:R-:W-:Y:S01]  /*6440*/  UMOV UR45, URZ ;  /* 0x000000ff002d7c82 */ /* 0x000fe20008000000 */
[----:B------:R-:W-:Y:S01]  /*6450*/  UMOV UR56, URZ ;  /* 0x000000ff00387c82 */ /* 0x000fe20008000000 */
[----:B------:R-:W-:Y:S01]  /*6460*/  UMOV UR52, URZ ;  /* 0x000000ff00347c82 */ /* 0x000fe20008000000 */
[----:B-1234-:R-:W-:-:S07]  /*6470*/  IMAD.IADD R81, R0, 0x1, R81 ;  /* 0x0000000100517824 */ /* 0x01efce00078e0251 */
.L_x_154:
[----:B-1----:R-:W1:Y:S01]  /*6480*/  S2UR UR44, SR_CgaCtaId ;  /* 0x00000000002c79c3 */ /* 0x002e620000008800 */
[----:B------:R-:W-:Y:S01]  /*6490*/  UMOV UR4, 0x400 ;  /* 0x0000040000047882 */ /* 0x000fe20000000000 */
[----:B------:R-:W-:Y:S01]  /*64a0*/  SHF.L.U32 R2, R78, 0x1f, RZ ;  /* 0x0000001f4e027819 */ /* 0x000fe200000006ff */
[----:B-1----:R-:W-:Y:S06]  /*64b0*/  ULEA UR44, UR44, UR4, 0x18 ;  /* 0x000000042c2c7291 */ /* 0x002fec000f8ec0ff */
[C---:B------:R-:W-:Y:S02]  /*64c0*/  LEA R0, R77.reuse, UR44, 0x3 ;  /* 0x0000002c4d007c11 */ /* 0x040fe4000f8e18ff */
[----:B------:R-:W-:Y:S02]  /*64d0*/  LEA R4, R77, UR44, 0x4 ;  /* 0x0000002c4d047c11 */ /* 0x000fe4000f8e20ff */
[----:B------:R-:W1:Y:S02]  /*64e0*/  SYNCS.PHASECHK.TRANS64.TRYWAIT P0, [R0+URZ+0xb0], R2 ;  /* 0x0000b002000075a7 */ /* 0x000e6400080011ff */
[----:B-1----:R-:W-:Y:S05]  /*64f0*/  @!P0 BRA `(.L_x_96) ;  /* 0x0000005800a08947 */ /* 0x002fea0003800000 */
.L_x_202:
[----:B------:R-:W-:Y:S01]  /*6500*/  R2UR UR7, R93 ;  /* 0x000000005d0772ca */ /* 0x000fe200000e0000 */
[----:B------:R-:W2:Y:S01]  /*6510*/  LDS.128 R4, [R4+0x120] ;  /* 0x0001200004047984 */ /* 0x000ea20000000c00 */
[----:B-1----:R-:W-:Y:S01]  /*6520*/  VIADD R0, R0, 0xc0 ;  /* 0x000000c000007836 */ /* 0x002fe20000000000 */
[----:B------:R-:W-:Y:S04]  /*6530*/  UISETP.GE.AND UP0, UPT, UR42, 0x1, UPT ;  /* 0x000000012a00788c */ /* 0x000fe8000bf06270 */
[----:B------:R-:W-:Y:S01]  /*6540*/  PRMT R0, RZ, 0x654, R0 ;  /* 0x00000654ff007816 */ /* 0x000fe20000000000 */
[----:B------:R-:W-:Y:S01]  /*6550*/  @!PT LDS RZ, [RZ] ;  /* 0x00000000fffff984 */ /* 0x000fe20000000800 */
[----:B------:R-:W-:Y:S01]  /*6560*/  @!PT LDS RZ, [RZ] ;  /* 0x00000000fffff984 */ /* 0x000fe20000000800 */
[----:B------:R-:W-:Y:S01]  /*6570*/  @!PT LDS RZ, [RZ] ;  /* 0x00000000fffff984 */ /* 0x000fe20000000800 */
[----:B------:R-:W-:Y:S01]  /*6580*/  @!PT LDS RZ, [RZ] ;  /* 0x00000000fffff984 */ /* 0x000fe20000000800 */
[----:B------:R1:W-:Y:S06]  /*6590*/  MEMBAR.ALL.CTA ;  /* 0x0000000000007992 */ /* 0x0003ec0000008000 */
[----:B-1----:R-:W1:Y:S02]  /*65a0*/  FENCE.VIEW.ASYNC.S ;  /* 0x00000000000073c6 */ /* 0x002e640000000000 */
[----:B-1----:R1:W-:Y:S01]  /*65b0*/  SYNCS.ARRIVE.TRANS64.RED.A1T0 RZ, [R0+URZ], RZ ;  /* 0x000000ff00ff79a7 */ /* 0x0023e200081004ff */
[----:B--2---:R-:W-:Y:S11]  /*65c0*/  LOP3.LUT P0, RZ, R6, 0x1, RZ, 0xc0, !PT ;  /* 0x0000000106ff7812 */ /* 0x004ff6000780c0ff */
[----:B------:R-:W-:Y:S02]  /*65d0*/  @!UPT UIADD3 URZ, UPT, UPT, URZ, URZ, URZ ;  /* 0x000000fffffff290 */ /* 0x000fe4000fffe0ff */
[----:B------:R-:W-:Y:S01]  /*65e0*/  VOTEU.ANY UP1, P0 ;  /* 0x0000000000ff7886 */ /* 0x000fe20000020100 */
[----:B------:R-:W-:Y:S01]  /*65f0*/  PLOP3.LUT P0, PT, PT, PT, UP1, 0x80, 0x8 ;  /* 0x000000000008781c */ /* 0x000fe20003f0f018 */
[----:B------:R-:W-:Y:S06]  /*6600*/  UP2UR UR4, UPR, URZ, 0x2 ;  /* 0x00000002ff047883 */ /* 0x000fec0008000000 */
[----:B------:R-:W-:Y:S06]  /*6610*/  IMAD.U32 R95, RZ, RZ, UR4 ;  /* 0x00000004ff5f7e24 */ /* 0x000fec000f8e00ff */
[----:B------:R-:W-:Y:S02]  /*6620*/  @P0 SHF.R.U32.HI R2, RZ, 0x10, R5 ;  /* 0x00000010ff020819 */ /* 0x000fe40000011605 */
[----:B------:R-:W-:Y:S02]  /*6630*/  @P0 MOV R3, R4 ;  /* 0x0000000400030202 */ /* 0x000fe40000000f00 */
[----:B------:R-:W-:Y:S02]  /*6640*/  @P0 R2UR UR4, R2 ;  /* 0x00000000020402ca */ /* 0x000fe400000e0000 */
[----:B------:R-:W-:Y:S02]  /*6650*/  @P0 LOP3.LUT R4, R5, 0xffff, RZ, 0xc0, !PT ;  /* 0x0000ffff05040812 */ /* 0x000fe400078ec0ff */
[----:B------:R-:W-:Y:S02]  /*6660*/  @P0 R2UR UR6, R3 ;  /* 0x00000000030602ca */ /* 0x000fe400000e0000 */
[----:B------:R-:W-:Y:S07]  /*6670*/  @P0 R2UR UR5, R4 ;  /* 0x00000000040502ca */ /* 0x000fee00000e0000 */
[----:B------:R-:W-:Y:S02]  /*6680*/  @UP1 UMOV UR7, UR4 ;  /* 0x0000000400071c82 */ /* 0x000fe40008000000 */
[----:B------:R-:W-:Y:S02]  /*6690*/  IMAD.U32 R93, RZ, RZ, UR7 ;  /* 0x00000007ff5d7e24 */ /* 0x000fe4000f8e00ff */
[----:B------:R-:W-:Y:S02]  /*66a0*/  @UP1 UMOV UR38, UR6 ;  /* 0x0000000600261c82 */ /* 0x000fe40008000000 */
[----:B------:R-:W-:Y:S01]  /*66b0*/  @UP1 UMOV UR37, UR5 ;  /* 0x0000000500251c82 */ /* 0x000fe20008000000 */
[----:B-1----:R-:W-:Y:S05]  /*66c0*/  BRA.U !UP0, `(.L_x_97) ;  /* 0x0000000108d47547 */ /* 0x002fea000b800000 */
[----:B------:R-:W1:Y:S01]  /*66d0*/  LDCU UR13, c[0x0][0xf20] ;  /* 0x0001e400ff0d77ac */ /* 0x000e620008000800 */
[----:B------:R-:W-:Y:S02]  /*66e0*/  R2UR UR14, R89 ;  /* 0x00000000590e72ca */ /* 0x000fe400000e0000 */
[----:B------:R-:W-:Y:S01]  /*66f0*/  R2UR UR12, R90 ;  /* 0x000000005a0c72ca */ /* 0x000fe200000e0000 */
[----:B------:R-:W-:Y:S02]  /*6700*/  UISETP.NE.AND UP0, UPT, UR62, 0x1, UPT ;  /* 0x000000013e00788c */ /* 0x000fe4000bf05270 */
[----:B------:R-:W-:Y:S02]  /*6710*/  UIMAD.WIDE.U32 UR8, UR37, UR63, URZ ;  /* 0x0000003f250872a5 */ /* 0x000fe4000f8e00ff */
[----:B------:R-:W-:Y:S02]  /*6720*/  UIMAD.WIDE.U32 UR10, UR38, UR60, URZ ;  /* 0x0000003c260a72a5 */ /* 0x000fe4000f8e00ff */
[----:B------:R-:W-:Y:S02]  /*6730*/  UISETP.NE.AND UP1, UPT, UR43, 0x1, UPT ;  /* 0x000000012b00788c */ /* 0x000fe4000bf25270 */
[----:B------:R-:W-:Y:S02]  /*6740*/  UISETP.NE.AND UP2, UPT, UR42, 0x1, UPT ;  /* 0x000000012a00788c */ /* 0x000fe4000bf45270 */
[----:B------:R-:W-:Y:S02]  /*6750*/  UIMAD.WIDE.U32 UR4, UR14, UR63, URZ ;  /* 0x0000003f0e0472a5 */ /* 0x000fe4000f8e00ff */
[----:B------:R-:W-:Y:S05]  /*6760*/  UIMAD.WIDE.U32 UR6, UR12, UR60, URZ ;  /* 0x0000003c0c0672a5 */ /* 0x000fea000f8e00ff */
[----:B------:R-:W-:Y:S02]  /*6770*/  UMOV UR4, UR5 ;  /* 0x0000000500047c82 */ /* 0x000fe40008000000 */
[----:B-1----:R-:W-:Y:S03]  /*6780*/  USHF.R.U32.HI UR5, URZ, UR13, UR4 ;  /* 0x0000000dff057299 */ /* 0x002fe60008011604 */
[----:B------:R-:W-:Y:S02]  /*6790*/  UMOV UR4, UR7 ;  /* 0x0000000700047c82 */ /* 0x000fe40008000000 */
[----:B------:R-:W-:Y:S02]  /*67a0*/  USHF.R.U32.HI UR7, URZ, UR61, UR4 ;  /* 0x0000003dff077299 */ /* 0x000fe40008011604 */
[----:B------:R-:W-:Y:S02]  /*67b0*/  USEL UR4, UR14, UR5, !UP0 ;  /* 0x000000050e047287 */ /* 0x000fe4000c000000 */
[----:B------:R-:W-:Y:S01]  /*67c0*/  USEL UR7, UR12, UR7, !UP1 ;  /* 0x000000070c077287 */ /* 0x000fe2000c800000 */
[----:B------:R-:W-:Y:S01]  /*67d0*/  UMOV UR5, UR9 ;  /* 0x0000000900057c82 */ /* 0x000fe20008000000 */
[----:B------:R-:W-:Y:S02]  /*67e0*/  UIMAD.WIDE.U32 UR8, UR4, UR40, URZ ;  /* 0x00000028040872a5 */ /* 0x000fe4000f8e00ff */
[----:B------:R-:W-:Y:S03]  /*67f0*/  USHF.R.U32.HI UR6, URZ, UR13, UR5 ;  /* 0x0000000dff067299 */ /* 0x000fe60008011605 */
[----:B------:R-:W-:Y:S01]  /*6800*/  UMOV UR5, UR11 ;  /* 0x0000000b00057c82 */ /* 0x000fe20008000000 */
[----:B------:R-:W-:Y:S02]  /*6810*/  UIMAD.WIDE.U32 UR10, UR7, UR40, URZ ;  /* 0x00000028070a72a5 */ /* 0x000fe4000f8e00ff */
[----:B------:R-:W-:Y:S02]  /*6820*/  USHF.R.U32.HI UR12, URZ, UR61, UR5 ;  /* 0x0000003dff0c7299 */ /* 0x000fe40008011605 */
[----:B------:R-:W-:Y:S01]  /*6830*/  USEL UR6, UR37, UR6, !UP0 ;  /* 0x0000000625067287 */ /* 0x000fe2000c000000 */
[----:B------:R-:W-:Y:S02]  /*6840*/  UMOV UR5, UR9 ;  /* 0x0000000900057c82 */ /* 0x000fe40008000000 */
[----:B------:R-:W-:Y:S01]  /*6850*/  UMOV UR10, UR11 ;  /* 0x0000000b000a7c82 */ /* 0x000fe20008000000 */
[----:B------:R-:W-:Y:S02]  /*6860*/  @UP2 USHF.R.U32.HI UR4, URZ, UR41, UR5 ;  /* 0x00000029ff042299 */ /* 0x000fe40008011605 */
[----:B------:R-:W-:Y:S02]  /*6870*/  @UP2 USHF.R.U32.HI UR7, URZ, UR41, UR10 ;  /* 0x00000029ff072299 */ /* 0x000fe4000801160a */
[----:B------:R-:W-:Y:S02]  /*6880*/  UIMAD UR4, UR42, UR4, URZ ;  /* 0x000000042a0472a4 */ /* 0x000fe4000f8e02ff */
[----:B------:R-:W-:Y:S02]  /*6890*/  UIMAD.WIDE.U32 UR10, UR6, UR40, URZ ;  /* 0x00000028060a72a5 */ /* 0x000fe4000f8e00ff */
[----:B------:R-:W-:Y:S02]  /*68a0*/  USEL UR5, UR38, UR12, !UP1 ;  /* 0x0000000c26057287 */ /* 0x000fe4000c800000 */
[----:B------:R-:W-:Y:S02]  /*68b0*/  UIMAD UR8, UR42, UR7, URZ ;  /* 0x000000072a0872a4 */ /* 0x000fe4000f8e02ff */
[----:B------:R-:W-:Y:S03]  /*68c0*/  UISETP.GE.AND UP0, UPT, UR6, UR4, UPT ;  /* 0x000000040600728c */ /* 0x000fe6000bf06270 */
[----:B------:R-:W-:Y:S01]  /*68d0*/  UMOV UR4, UR11 ;  /* 0x0000000b00047c82 */ /* 0x000fe20008000000 */
[----:B------:R-:W-:Y:S02]  /*68e0*/  UISETP.GE.OR UP0, UPT, UR5, UR8, UP0 ;  /* 0x000000080500728c */ /* 0x000fe40008706670 */
[----:B------:R-:W-:Y:S02]  /*68f0*/  USHF.R.U32.HI UR4, URZ, UR41, UR4 ;  /* 0x00000029ff047299 */ /* 0x000fe40008011604 */
[----:B------:R-:W-:Y:S02]  /*6900*/  UIMAD.WIDE.U32 UR8, UR5, UR40, URZ ;  /* 0x00000028050872a5 */ /* 0x000fe4000f8e00ff */
[----:B------:R-:W-:Y:S02]  /*6910*/  USEL UR11, UR6, UR4, !UP2 ;  /* 0x00000004060b7287 */ /* 0x000fe4000d000000 */
[----:B------:R-:W-:Y:S02]  /*6920*/  UIADD3 UR8, UPT, UPT, -UR5, URZ, URZ ;  /* 0x000000ff05087290 */ /* 0x000fe4000fffe1ff */
[----:B------:R-:W-:Y:S01]  /*6930*/  UIADD3 UR10, UPT, UPT, -UR11, URZ, URZ ;  /* 0x000000ff0b0a7290 */ /* 0x000fe2000fffe1ff */
[----:B------:R-:W-:Y:S01]  /*6940*/  @!UP0 UMOV UR4, UR9 ;  /* 0x0000000900048c82 */ /* 0x000fe20008000000 */
[----:B------:R-:W-:Y:S02]  /*6950*/  UIADD3 UR9, UPT, UPT, -UR6, URZ, URZ ;  /* 0x000000ff06097290 */ /* 0x000fe4000fffe1ff */
[----:B------:R-:W-:Y:S02]  /*6960*/  @!UP0 USHF.R.U32.HI UR4, URZ, UR41, UR4 ;  /* 0x00000029ff048299 */ /* 0x000fe40008011604 */
[----:B------:R-:W-:Y:S02]  /*6970*/  UIMAD UR10, UR42, UR10, UR6 ;  /* 0x0000000a2a0a72a4 */ /* 0x000fe4000f8e0206 */
[----:B------:R-:W-:Y:S04]  /*6980*/  @!UP0 USEL UR4, UR5, UR4, !UP2 ;  /* 0x0000000405048287 */ /* 0x000fe8000d000000 */
[----:B------:R-:W-:Y:S02]  /*6990*/  @!UP0 UIMAD UR10, UR7, UR10, UR4 ;  /* 0x0000000a070a82a4 */ /* 0x000fe4000f8e0204 */
[----:B------:R-:W-:Y:S02]  /*69a0*/  @!UP0 UIADD3 UR11, UPT, UPT, UR11, -UR4, URZ ;  /* 0x800000040b0b8290 */ /* 0x000fe4000fffe0ff */
[----:B------:R-:W-:Y:S02]  /*69b0*/  UIMAD UR7, UR43, UR8, UR38 ;  /* 0x000000082b0772a4 */ /* 0x000fe4000f8e0226 */
[----:B------:R-:W-:Y:S02]  /*69c0*/  @!UP0 UIMAD UR6, UR11, UR42, UR5 ;  /* 0x0000002a0b0682a4 */ /* 0x000fe4000f8e0205 */
[----:B------:R-:W-:Y:S01]  /*69d0*/  UIMAD UR4, UR62, UR9, UR37 ;  /* 0x000000093e0472a4 */ /* 0x000fe2000f8e0225 */
[----:B------:R-:W-:Y:S02]  /*69e0*/  @!UP0 UMOV UR5, UR10 ;  /* 0x0000000a00058c82 */ /* 0x000fe40008000000 */
[----:B------:R-:W-:Y:S02]  /*69f0*/  UIMAD UR38, UR5, UR43, UR7 ;  /* 0x0000002b052672a4 */ /* 0x000fe4000f8e0207 */
[----:B------:R-:W-:Y:S11]  /*6a00*/  UIMAD UR37, UR6, UR62, UR4 ;  /* 0x0000003e062572a4 */ /* 0x000ff6000f8e0204 */
[----:B------:R-:W-:Y:S01]  /*6a10*/  @!UPT UIADD3 URZ, UPT, UPT, URZ, URZ, URZ ;  /* 0x000000fffffff290 */ /* 0x000fe2000fffe0ff */
.L_x_97:
[----:B------:R-:W-:Y:S01]  /*6a20*/  UISETP.NE.AND UP0, UPT, UR39, 0x1, UPT ;  /* 0x000000012700788c */ /* 0x000fe2000bf05270 */
[----:B------:R-:W-:Y:S01]  /*6a30*/  R2UR UR11, R94 ;  /* 0x000000005e0b72ca */ /* 0x000fe200000e0000 */
[----:B------:R-:W-:Y:S01]  /*6a40*/  USHF.L.U32 UR50, UR20, 0x7, URZ ;  /* 0x0000000714327899 */ /* 0x000fe200080006ff */
[----:B------:R-:W-:Y:S01]  /*6a50*/  IADD3 R77, PT, PT, R77, 0x1, RZ ;  /* 0x000000014d4d7810 */ /* 0x000fe20007ffe0ff */
[----:B------:R-:W-:Y:S07]  /*6a60*/  USHF.L.U32 UR49, UR26, 0x6, URZ ;  /* 0x000000061a317899 */ /* 0x000fee00080006ff */
[----:B------:R-:W1:Y:S01]  /*6a70*/  @!UP0 LDCU.128 UR12, c[0x0][0xf10] ;  /* 0x0001e200ff0c87ac */ /* 0x000e620008000c00 */
[----:B------:R-:W2:Y:S01]  /*6a80*/  @!UP0 LDCU UR5, c[0x0][0xf0c] ;  /* 0x0001e180ff0587ac */ /* 0x000ea20008000800 */
[----:B------:R-:W3:Y:S01]  /*6a90*/  @!UP0 LDCU UR10, c[0x0][0xf20] ;  /* 0x0001e400ff0a87ac */ /* 0x000ee20008000800 */
[----:B-1----:R-:W-:Y:S02]  /*6aa0*/  UIMAD.WIDE.U32 UR8, UR38, UR12, URZ ;  /* 0x0000000c260872a5 */ /* 0x002fe4000f8e00ff */
[----:B------:R-:W-:Y:S02]  /*6ab0*/  UIMAD.WIDE.U32 UR6, UR37, UR15, URZ ;  /* 0x0000000f250672a5 */ /* 0x000fe4000f8e00ff */
[----:B------:R-:W-:Y:S03]  /*6ac0*/  @!UP0 UISETP.NE.AND UP1, UPT, UR14, 0x1, UPT ;  /* 0x000000010e00888c */ /* 0x000fe6000bf25270 */
[----:B------:R-:W-:Y:S01]  /*6ad0*/  @!UP0 UMOV UR4, UR9 ;  /* 0x0000000900048c82 */ /* 0x000fe20008000000 */
[----:B--2---:R-:W-:Y:S02]  /*6ae0*/  @!UP0 UISETP.NE.AND UP2, UPT, UR5, 0x1, UPT ;  /* 0x000000010500888c */ /* 0x004fe4000bf45270 */
[----:B------:R-:W-:Y:S01]  /*6af0*/  @!UP0 USHF.R.U32.HI UR4, URZ, UR13, UR4 ;  /* 0x0000000dff048299 */ /* 0x000fe20008011604 */
[----:B------:R-:W-:Y:S02]  /*6b00*/  @!UP0 UMOV UR6, UR7 ;  /* 0x0000000700068c82 */ /* 0x000fe40008000000 */
[----:B---3--:R-:W-:Y:S02]  /*6b10*/  @!UP0 USHF.R.U32.HI UR6, URZ, UR10, UR6 ;  /* 0x0000000aff068299 */ /* 0x008fe40008011606 */
[----:B------:R-:W-:Y:S02]  /*6b20*/  @!UP0 USEL UR7, UR38, UR4, !UP2 ;  /* 0x0000000426078287 */ /* 0x000fe4000d000000 */
[----:B------:R-:W-:Y:S04]  /*6b30*/  @!UP0 USEL UR6, UR37, UR6, !UP1 ;  /* 0x0000000625068287 */ /* 0x000fe8000c800000 */
[----:B------:R-:W-:Y:S02]  /*6b40*/  @!UP0 UIADD3 UR4, UPT, UPT, -UR7, UR6, URZ ;  /* 0x0000000607048290 */ /* 0x000fe4000fffe1ff */
[----:B------:R-:W-:Y:S02]  /*6b50*/  @!UP0 UIADD3 UR6, UPT, UPT, UR7, -UR6, URZ ;  /* 0x8000000607068290 */ /* 0x000fe4000fffe0ff */
[----:B------:R-:W-:Y:S02]  /*6b60*/  @!UP0 UIMAD UR38, UR4, UR5, UR38 ;  /* 0x00000005042682a4 */ /* 0x000fe4000f8e0226 */
[----:B------:R-:W-:Y:S02]  /*6b70*/  @!UP0 UIMAD UR37, UR6, UR14, UR37 ;  /* 0x0000000e062582a4 */ /* 0x000fe4000f8e0225 */
[----:B------:R-:W-:Y:S09]  /*6b80*/  ULOP3.LUT UP0, URZ, UR11, 0x90, URZ, 0xc0, !UPT ;  /* 0x000000900bff7892 */ /* 0x000ff2000f80c0ff */
[----:B------:R-:W-:Y:S05]  /*6b90*/  BRA.U !UP0, `(.L_x_98) ;  /* 0x00000001087c7547 */ /* 0x000fea000b800000 */
[----:B------:R-:W1:Y:S01]  /*6ba0*/  LDCU.64 UR8, c[0x4][0x80] ;  /* 0x01001000ff0877ac */ /* 0x000e620008000a00 */
[----:B------:R-:W-:Y:S01]  /*6bb0*/  MOV R2, 0x0 ;  /* 0x0000000000027802 */ /* 0x000fe20000000f00 */
[----:B------:R-:W-:Y:S02]  /*6bc0*/  HFMA2 R12, -RZ, RZ, 0, 5.9604644775390625e-08 ;  /* 0x00000001ff0c7431 */ /* 0x000fe400000001ff */
[----:B------:R-:W-:Y:S01]  /*6bd0*/  IMAD.MOV.U32 R8, RZ, RZ, 0x70 ;  /* 0x00000070ff087424 */ /* 0x000fe200078e00ff */
[----:B------:R2:W3:Y:S01]  /*6be0*/  LDC.64 R14, c[0x4][R2] ;  /* 0x01000000020e7b82 */ /* 0x0004e20000000a00 */
[----:B------:R-:W4:Y:S01]  /*6bf0*/  LDCU.64 UR6, c[0x4][0x88] ;  /* 0x01001100ff0677ac */ /* 0x000f220008000a00 */
[----:B------:R-:W-:Y:S01]  /*6c00*/  IMAD.MOV.U32 R13, RZ, RZ, RZ ;  /* 0x000000ffff0d7224 */ /* 0x000fe200078e00ff */
[----:B------:R-:W2:Y:S01]  /*6c10*/  LDCU.64 UR4, c[0x4][0x8] ;  /* 0x01000100ff0477ac */ /* 0x000ea20008000a00 */
[----:B-1----:R-:W-:Y:S01]  /*6c20*/  MOV R5, UR9 ;  /* 0x0000000900057c02 */ /* 0x002fe20008000f00 */
[----:B------:R-:W-:Y:S01]  /*6c30*/  IMAD.U32 R4, RZ, RZ, UR8 ;  /* 0x00000008ff047e24 */ /* 0x000fe2000f8e00ff */
[----:B----4-:R-:W-:Y:S01]  /*6c40*/  MOV R7, UR7 ;  /* 0x0000000700077c02 */ /* 0x010fe20008000f00 */
[----:B------:R-:W-:Y:S01]  /*6c50*/  IMAD.U32 R6, RZ, RZ, UR6 ;  /* 0x00000006ff067e24 */ /* 0x000fe2000f8e00ff */
[----:B--2---:R-:W-:Y:S01]  /*6c60*/  MOV R11, UR5 ;  /* 0x00000005000b7c02 */ /* 0x004fe20008000f00 */
[----:B------:R-:W-:Y:S02]  /*6c70*/  IMAD.U32 R10, RZ, RZ, UR4 ;  /* 0x00000004ff0a7e24 */ /* 0x000fe4000f8e00ff */
[----:B------:R-:W-:Y:S07]  /*6c80*/  LEPC R20, `(.L_x_99) ;  /* 0x000000001014794e */ /* 0x000fee0000000000 */
[----:B---3-5:R-:W-:Y:S05]  /*6c90*/  CALL.ABS.NOINC R14 ;  /* 0x000000000e007343 */ /* 0x028fea0003c00000 */
.L_x_99:
[----:B------:R-:W1:Y:S01]  /*6ca0*/  LDCU.64 UR8, c[0x4][0x80] ;  /* 0x01001000ff0877ac */ /* 0x000e620008000a00 */
[----:B------:R-:W2:Y:S01]  /*6cb0*/  LDC.64 R2, c[0x4][R2] ;  /* 0x0100000002027b82 */ /* 0x000ea20000000a00 */
[----:B------:R-:W-:Y:S02]  /*6cc0*/  HFMA2 R12, -RZ, RZ, 0, 5.9604644775390625e-08 ;  /* 0x00000001ff0c7431 */ /* 0x000fe400000001ff */
[----:B------:R-:W-:Y:S02]  /*6cd0*/  IMAD.MOV.U32 R8, RZ, RZ, 0x70 ;  /* 0x00000070ff087424 */ /* 0x000fe400078e00ff */
[----:B------:R-:W-:Y:S01]  /*6ce0*/  IMAD.MOV.U32 R13, RZ, RZ, RZ ;  /* 0x000000ffff0d7224 */ /* 0x000fe200078e00ff */
[----:B------:R-:W3:Y:S01]  /*6cf0*/  LDCU.64 UR6, c[0x4][0x88] ;  /* 0x01001100ff0677ac */ /* 0x000ee20008000a00 */
[----:B------:R-:W4:Y:S01]  /*6d00*/  LDCU.64 UR4, c[0x4][0x8] ;  /* 0x01000100ff0477ac */ /* 0x000f220008000a00 */
[----:B-1----:R-:W-:Y:S02]  /*6d10*/  MOV R4, UR8 ;  /* 0x0000000800047c02 */ /* 0x002fe40008000f00 */
[----:B------:R-:W-:Y:S02]  /*6d20*/  MOV R5, UR9 ;  /* 0x0000000900057c02 */ /* 0x000fe40008000f00 */
[----:B---3--:R-:W-:Y:S01]  /*6d30*/  MOV R7, UR7 ;  /* 0x0000000700077c02 */ /* 0x008fe20008000f00 */
[----:B------:R-:W-:Y:S01]  /*6d40*/  IMAD.U32 R6, RZ, RZ, UR6 ;  /* 0x00000006ff067e24 */ /* 0x000fe2000f8e00ff */
[----:B----4-:R-:W-:Y:S01]  /*6d50*/  MOV R11, UR5 ;  /* 0x00000005000b7c02 */ /* 0x010fe20008000f00 */
[----:B------:R-:W-:Y:S02]  /*6d60*/  IMAD.U32 R10, RZ, RZ, UR4 ;  /* 0x00000004ff0a7e24 */ /* 0x000fe4000f8e00ff */
[----:B------:R-:W-:Y:S07]  /*6d70*/  LEPC R20, `(.L_x_98) ;  /* 0x000000001014794e */ /* 0x000fee0000000000 */
[----:B--2---:R-:W-:Y:S05]  /*6d80*/  CALL.ABS.NOINC R2 ;  /* 0x0000000002007343 */ /* 0x004fea0003c00000 */
.L_x_98:
[----:B------:R-:W-:Y:S02]  /*6d90*/  R2UR UR6, R96 ;  /* 0x00000000600672ca */ /* 0x000fe400000e0000 */
[----:B------:R-:W-:Y:S02]  /*6da0*/  R2UR UR5, R88 ;  /* 0x00000000580572ca */ /* 0x000fe400000e0000 */
[----:B------:R-:W-:Y:S02]  /*6db0*/  R2UR UR4, R87 ;  /* 0x00000000570472ca */ /* 0x000fe400000e0000 */
[----:B------:R-:W-:Y:S02]  /*6dc0*/  ISETP.NE.U32.AND P4, PT, R74, RZ, PT ;  /* 0x000000ff4a00720c */ /* 0x000fe40003f85070 */
[----:B------:R-:W-:Y:S02]  /*6dd0*/  ISETP.NE.U32.AND P2, PT, RZ, UR58, PT ;  /* 0x0000003aff007c0c */ /* 0x000fe4000bf45070 */
[----:B------:R-:W-:Y:S02]  /*6de0*/  ISETP.NE.AND.EX P4, PT, R75, RZ, PT, P4 ;  /* 0x000000ff4b00720c */ /* 0x000fe40003f85340 */
[----:B------:R-:W-:Y:S01]  /*6df0*/  ISETP.NE.AND.EX P2, PT, RZ, UR59, PT, P2 ;  /* 0x0000003bff007c0c */ /* 0x000fe2000bf45320 */
[----:B------:R-:W-:Y:S02]  /*6e00*/  UISETP.NE.AND UP2, UPT, UR6, URZ, UPT ;  /* 0x000000ff0600728c */ /* 0x000fe4000bf45270 */
[----:B------:R-:W-:Y:S04]  /*6e10*/  UISETP.NE.U32.AND UP0, UPT, UR5, URZ, UPT ;  /* 0x000000ff0500728c */ /* 0x000fe8000bf05070 */
[----:B------:R-:W-:Y:S01]  /*6e20*/  UISETP.NE.AND.EX UP1, UPT, UR4, URZ, UPT, UP0 ;  /* 0x000000ff0400728c */ /* 0x000fe2000bf25300 */
[----:B------:R-:W-:Y:S01]  /*6e30*/  PLOP3.LUT P1, PT, PT, PT, UP2, 0x80, 0x8 ;  /* 0x000000000008781c */ /* 0x000fe20003f2f028 */
[----:B------:R-:W-:Y:S03]  /*6e40*/  UPLOP3.LUT UP0, UPT, UPT, UPT, UPT, 0x40, 0x4 ;  /* 0x000000000004789c */ /* 0x000fe60003f0e870 */
[----:B------:R-:W-:Y:S06]  /*6e50*/  @UP2 UPLOP3.LUT UP0, UPT, UPT, UPT, UP1, 0x80, 0x8 ;  /* 0x000000000008289c */ /* 0x000fec0003f0f010 */
[----:B------:R-:W-:Y:S01]  /*6e60*/  PLOP3.LUT P0, PT, PT, PT, UP0, 0x80, 0x8 ;  /* 0x000000000008781c */ /* 0x000fe20003f0f008 */
[----:B------:R-:W-:Y:S01]  /*6e70*/  @!UPT UIADD3 URZ, UPT, UPT, URZ, URZ, URZ ;  /* 0x000000fffffff290 */ /* 0x000fe2000fffe0ff */
[----:B------:R-:W-:Y:S11]  /*6e80*/  BRA.U !UP1, `(.L_x_100) ;  /* 0x0000000109407547 */ /* 0x000ff6000b800000 */
[----:B------:R-:W-:Y:S01]  /*6e90*/  UISETP.NE.U32.AND UP0, UPT, UR58, URZ, UPT ;  /* 0x000000ff3a00728c */ /* 0x000fe2000bf05070 */
[----:B------:R-:W-:Y:S01]  /*6ea0*/  R2UR UR6, R88 ;  /* 0x00000000580672ca */ /* 0x000fe200000e0000 */
[----:B------:R-:W1:Y:S01]  /*6eb0*/  LDCU.64 UR8, c[0x0][0x358] ;  /* 0x00006b00ff0877ac */ /* 0x000e620008000a00 */
[----:B------:R-:W-:Y:S02]  /*6ec0*/  HFMA2 R85, -RZ, RZ, 0, 5.9604644775390625e-08 ;  /* 0x00000001ff557431 */ /* 0x000fe400000001ff */
[----:B------:R-:W-:Y:S01]  /*6ed0*/  IMAD.MOV.U32 R0, RZ, RZ, 0x1 ;  /* 0x00000001ff007424 */ /* 0x000fe200078e00ff */
[----:B------:R-:W-:Y:S06]  /*6ee0*/  UISETP.NE.AND.EX UP0, UPT, UR59, URZ, UPT, UP0 ;  /* 0x000000ff3b00728c */ /* 0x000fec000bf05300 */
[----:B------:R-:W-:Y:S05]  /*6ef0*/  PLOP3.LUT P3, PT, PT, PT, UP0, 0x80, 0x8 ;  /* 0x000000000008781c */ /* 0x000fea0003f6f008 */
[----:B------:R-:W2:Y:S01]  /*6f00*/  @UP0 LDCU.64 UR4, c[0x0][0xc88] ;  /* 0x00019100ff0407ac */ /* 0x000ea20008000a00 */
[----:B------:R-:W-:Y:S07]  /*6f10*/  @UP0 UIMAD UR6, UR36, UR6, URZ ;  /* 0x00000006240602a4 */ /* 0x000fee000f8e02ff */
[----:B------:R-:W-:Y:S01]  /*6f20*/  @!P3 PRMT R85, R0, 0x7610, R85 ;  /* 0x000076100055b816 */ /* 0x000fe20000000055 */
[----:B--2---:R-:W-:Y:S06]  /*6f30*/  @UP0 UIMAD.WIDE UR4, UR6, 0x4, UR4 ;  /* 0x00000004060408a5 */ /* 0x004fec000f8e0204 */
[----:B------:R-:W-:Y:S02]  /*6f40*/  IMAD.U32 R2, RZ, RZ, UR4 ;  /* 0x00000004ff027e24 */ /* 0x000fe4000f8e00ff */
[----:B------:R-:W-:Y:S03]  /*6f50*/  IMAD.U32 R3, RZ, RZ, UR5 ;  /* 0x00000005ff037e24 */ /* 0x000fe6000f8e00ff */
[----:B------:R-:W2:Y:S02]  /*6f60*/  @!UP0 LDCU UR4, c[0x0][0xc80] ;  /* 0x00019000ff0487ac */ /* 0x000ea40008000800 */
[----:B-1---5:R1:W5:Y:S02]  /*6f70*/  @P3 LDG.E R45, desc[UR8][R2.64] ;  /* 0x00000008022d3981 */ /* 0x022364000c1e1900 */
[----:B-12---:R-:W-:Y:S02]  /*6f80*/  @!P3 MOV R45, UR4 ;  /* 0x00000004002dbc02 */ /* 0x006fe40008000f00 */
.L_x_100:
[----:B------:R-:W-:Y:S05]  /*6f90*/  @!P4 BRA `(.L_x_101) ;  /* 0x000000000024c947 */ /* 0x000fea0003800000 */
[----:B------:R-:W-:Y:S01]  /*6fa0*/  ISETP.NE.U32.AND P3, PT, R72, RZ, PT ;  /* 0x000000ff4800720c */ /* 0x000fe20003f65070 */
[----:B------:R-:W1:Y:S03]  /*6fb0*/  LDCU.64 UR4, c[0x0][0x358] ;  /* 0x00006b00ff0477ac */ /* 0x000e660008000a00 */
[----:B------:R-:W-:Y:S11]  /*6fc0*/  ISETP.NE.AND.EX P3, PT, R73, RZ, PT, P3 ;  /* 0x000000ff4900720c */ /* 0x000ff60003f65330 */
[----:B------:R-:W-:Y:S02]  /*6fd0*/  @!UPT UIADD3 URZ, UPT, UPT, URZ, URZ, URZ ;  /* 0x000000fffffff290 */ /* 0x000fe4000fffe0ff */
[----:B------:R-:W2:Y:S01]  /*6fe0*/  @P3 LDC.64 R2, c[0x0][0xca8] ;  /* 0x00032a00ff023b82 */ /* 0x000ea20000000a00 */
[----:B------:R-:W-:Y:S04]  /*6ff0*/  @P3 IMAD R0, R74, UR36, RZ ;  /* 0x000000244a003c24 */ /* 0x000fe8000f8e02ff */
[----:B--2---:R-:W-:Y:S05]  /*7000*/  @P3 IMAD.WIDE R2, R0, 0x4, R2 ;  /* 0x0000000400023825 */ /* 0x004fea00078e0202 */
[----:B-1---5:R1:W5:Y:S02]  /*7010*/  @P3 LDG.E R43, desc[UR4][R2.64] ;  /* 0x00000004022b3981 */ /* 0x022364000c1e1900 */
[----:B-1----:R-:W2:Y:S02]  /*7020*/  @!P3 LDC R43, c[0x0][0xca0] ;  /* 0x00032800ff2bbb82 */ /* 0x002ea40000000800 */
.L_x_101:
[----:B-----5:R-:W-:Y:S01]  /*7030*/  FSETP.NEU.AND P3, PT, R45, RZ, PT ;  /* 0x000000ff2d00720b */ /* 0x020fe20003f6d000 */
[----:B------:R-:W-:Y:S01]  /*7040*/  ULOP3.LUT UR4, UR57, 0x1, URZ, 0x3c, !UPT ;  /* 0x0000000139047892 */ /* 0x000fe2000f8e3cff */
[----:B------:R-:W-:Y:S01]  /*7050*/  SEL R4, RZ, 0xffffffff, P2 ;  /* 0xffffffffff047807 */ /* 0x000fe20001000000 */
[----:B------:R-:W-:Y:S01]  /*7060*/  IMAD.U32 R51, RZ, RZ, UR45 ;  /* 0x0000002dff337e24 */ /* 0x000fe2000f8e00ff */
[----:B------:R-:W-:Y:S01]  /*7070*/  @P1 LOP3.LUT P2, RZ, R85, 0xff, RZ, 0xc0, !PT ;  /* 0x000000ff55ff1812 */ /* 0x000fe2000784c0ff */
[----:B------:R-:W-:Y:S01]  /*7080*/  IMAD.MOV.U32 R98, RZ, RZ, 0x10 ;  /* 0x00000010ff627424 */ /* 0x000fe200078e00ff */
[----:B------:R-:W-:Y:S01]  /*7090*/  @P1 SEL R0, RZ, 0xffffffff, P3 ;  /* 0xffffffffff001807 */ /* 0x000fe20001800000 */
[----:B------:R-:W-:Y:S01]  /*70a0*/  IMAD.U32 R112, RZ, RZ, UR4 ;  /* 0x00000004ff707e24 */ /* 0x000fe2000f8e00ff */
[----:B------:R-:W-:Y:S01]  /*70b0*/  LEA R104, R80, UR44, 0x3 ;  /* 0x0000002c50687c11 */ /* 0x000fe2000f8e18ff */
[----:B------:R-:W-:Y:S01]  /*70c0*/  IMAD.SHL.U32 R99, R82, 0x2, RZ ;  /* 0x0000000252637824 */ /* 0x000fe200078e00ff */
[----:B------:R-:W-:Y:S01]  /*70d0*/  @P0 SEL R0, R4, R0, !P2 ;  /* 0x0000000004000207 */ /* 0x000fe20005000000 */
[----:B------:R-:W-:Y:S01]  /*70e0*/  IMAD.SHL.U32 R51, R51, 0x1000, RZ ;  /* 0x0000100033337824 */ /* 0x000fe200078e00ff */
[----:B------:R-:W-:Y:S01]  /*70f0*/  PLOP3.LUT P2, PT, PT, PT, UP1, 0x80, 0x8 ;  /* 0x000000000008781c */ /* 0x000fe20003f4f018 */
[----:B------:R-:W-:Y:S01]  /*7100*/  BSSY B1, `(.L_x_102) ;  /* 0x000003b000017945 */ /* 0x000fe20003800000 */
[----:B------:R-:W-:Y:S01]  /*7110*/  @P1 LOP3.LUT R0, R0, 0x1, RZ, 0xc0, !PT ;  /* 0x0000000100001812 */ /* 0x000fe200078ec0ff */
[----:B------:R-:W-:Y:S01]  /*7120*/  IMAD.MOV.U32 R107, RZ, RZ, 0x1 ;  /* 0x00000001ff6b7424 */ /* 0x000fe200078e00ff */
[----:B------:R-:W-:Y:S01]  /*7130*/  LOP3.LUT P4, R76, R85, 0xff, RZ, 0xc0, !PT ;  /* 0x000000ff554c7812 */ /* 0x000fe2000788c0ff */
[----:B------:R-:W-:Y:S01]  /*7140*/  IMAD R105, R80, 0x40, R81 ;  /* 0x0000004050697824 */ /* 0x000fe200078e0251 */
[----:B------:R-:W-:Y:S01]  /*7150*/  ISETP.NE.U32.OR P5, PT, R0, 0x1, !P1 ;  /* 0x000000010000780c */ /* 0x000fe20004fa5470 */
[----:B------:R-:W-:Y:S01]  /*7160*/  IMAD.U32 R0, RZ, RZ, UR45 ;  /* 0x0000002dff007e24 */ /* 0x000fe2000f8e00ff */
[----:B------:R-:W-:Y:S01]  /*7170*/  SEL R3, RZ, 0xffffffff, P3 ;  /* 0xffffffffff037807 */ /* 0x000fe20001800000 */
[----:B------:R-:W-:Y:S01]  /*7180*/  IMAD.U32 R106, RZ, RZ, UR45 ;  /* 0x0000002dff6a7e24 */ /* 0x000fe2000f8e00ff */
[----:B------:R-:W-:Y:S02]  /*7190*/  LOP3.LUT P6, RZ, R83, 0x40, RZ, 0xc0, !PT ;  /* 0x0000004053ff7812 */ /* 0x000fe400078cc0ff */
[----:B------:R-:W-:Y:S02]  /*71a0*/  CS2R R70, SRZ ;  /* 0x0000000000467805 */ /* 0x000fe4000001ff00 */
[----:B------:R-:W-:Y:S02]  /*71b0*/  LEA R0, R0, UR44, 0x3 ;  /* 0x0000002c00007c11 */ /* 0x000fe4000f8e18ff */
[----:B------:R-:W-:Y:S02]  /*71c0*/  CS2R R68, SRZ ;  /* 0x0000000000447805 */ /* 0x000fe4000001ff00 */
[----:B------:R-:W-:Y:S02]  /*71d0*/  @P2 SEL R3, R4, R3, !P4 ;  /* 0x0000000304032207 */ /* 0x000fe40006000000 */
[----:B------:R-:W-:Y:S02]  /*71e0*/  CS2R R66, SRZ ;  /* 0x0000000000427805 */ /* 0x000fe4000001ff00 */
[----:B------:R-:W-:Y:S02]  /*71f0*/  SEL R98, R98, 0xfffffff0, !P6 ;  /* 0xfffffff062627807 */ /* 0x000fe40007000000 */
[----:B------:R-:W-:Y:S02]  /*7200*/  CS2R R64, SRZ ;  /* 0x0000000000407805 */ /* 0x000fe4000001ff00 */
[----:B------:R-:W-:Y:S02]  /*7210*/  LOP3.LUT R3, R3, 0x1, RZ, 0xc0, !PT ;  /* 0x0000000103037812 */ /* 0x000fe400078ec0ff */
[----:B------:R-:W-:Y:S02]  /*7220*/  CS2R R58, SRZ ;  /* 0x00000000003a7805 */ /* 0x000fe4000001ff00 */
[----:B------:R-:W-:Y:S02]  /*7230*/  @P5 SHF.L.U32 R2, R112, 0x1f, RZ ;  /* 0x0000001f70025819 */ /* 0x000fe400000006ff */
[----:B------:R-:W-:Y:S02]  /*7240*/  CS2R R56, SRZ ;  /* 0x0000000000387805 */ /* 0x000fe4000001ff00 */
[----:B------:R-:W-:Y:S02]  /*7250*/  IADD3 R50, PT, PT, R51, UR44, R99 ;  /* 0x0000002c33327c10 */ /* 0x000fe4000fffe063 */
[----:B------:R-:W-:Y:S01]  /*7260*/  CS2R R54, SRZ ;  /* 0x0000000000367805 */ /* 0x000fe2000001ff00 */
[----:B------:R1:W3:Y:S01]  /*7270*/  @P5 SYNCS.PHASECHK.TRANS64.TRYWAIT P1, [R0+URZ+0x70], R2 ;  /* 0x00007002000055a7 */ /* 0x0002e200080211ff */
[----:B------:R-:W-:Y:S02]  /*7280*/  ISETP.NE.U32.AND P2, PT, R3, 0x1, PT ;  /* 0x000000010300780c */ /* 0x000fe40003f45070 */
[----:B------:R-:W-:Y:S02]  /*7290*/  CS2R R52, SRZ ;  /* 0x0000000000347805 */ /* 0x000fe4000001ff00 */
[----:B------:R-:W-:Y:S01]  /*72a0*/  P2R R97, PR, RZ, 0x20 ;  /* 0x00000020ff617803 */ /* 0x000fe20000000000 */
[----:B------:R-:W-:Y:S01]  /*72b0*/  IMAD.IADD R49, R50, 0x1, R98 ;  /* 0x0000000132317824 */ /* 0x000fe200078e0262 */
[----:B------:R-:W-:Y:S02]  /*72c0*/  P2R R113, PR, RZ, 0x4 ;  /* 0x00000004ff717803 */ /* 0x000fe40000000000 */
[----:B-1----:R-:W-:Y:S04]  /*72d0*/  SHF.L.U32 R2, R79, 0x1f, RZ ;  /* 0x0000001f4f027819 */ /* 0x002fe800000006ff */
[----:B------:R1:W4:Y:S01]  /*72e0*/  SYNCS.PHASECHK.TRANS64.TRYWAIT P0, [R104+URZ+0xd0], R2 ;  /* 0x0000d002680075a7 */ /* 0x00032200080011ff */
[----:B---3--:R-:W-:Y:S01]  /*72f0*/  @P5 SEL R107, RZ, 0x1, !P1 ;  /* 0x00000001ff6b5807 */ /* 0x008fe20004800000 */
[----:B-1----:R-:W-:Y:S06]  /*7300*/  @!P5 BRA `(.L_x_103) ;  /* 0x000000000068d947 */ /* 0x002fec0003800000 */
[----:B------:R-:W-:Y:S01]  /*7310*/  ISETP.NE.AND P1, PT, R107, RZ, PT ;  /* 0x000000ff6b00720c */ /* 0x000fe20003f25270 */
[----:B------:R-:W-:Y:S01]  /*7320*/  BSSY B0, `(.L_x_104) ;  /* 0x000000d000007945 */ /* 0x000fe20003800000 */
[----:B------:R-:W-:Y:S02]  /*7330*/  CS2R R54, SRZ ;  /* 0x0000000000367805 */ /* 0x000fe4000001ff00 */
[----:B------:R-:W-:Y:S02]  /*7340*/  CS2R R52, SRZ ;  /* 0x0000000000347805 */ /* 0x000fe4000001ff00 */
[----:B------:R-:W-:Y:S02]  /*7350*/  CS2R R58, SRZ ;  /* 0x00000000003a7805 */ /* 0x000fe4000001ff00 */
[----:B------:R-:W-:Y:S02]  /*7360*/  CS2R R56, SRZ ;  /* 0x0000000000387805 */ /* 0x000fe4000001ff00 */
[----:B------:R-:W-:Y:S02]  /*7370*/  CS2R R66, SRZ ;  /* 0x0000000000427805 */ /* 0x000fe4000001ff00 */
[----:B------:R-:W-:Y:S02]  /*7380*/  CS2R R64, SRZ ;  /* 0x0000000000407805 */ /* 0x000fe4000001ff00 */
[----:B------:R-:W-:Y:S02]  /*7390*/  CS2R R70, SRZ ;  /* 0x0000000000467805 */ /* 0x000fe4000001ff00 */
[----:B------:R-:W-:Y:S01]  /*73a0*/  CS2R R68, SRZ ;  /* 0x0000000000447805 */ /* 0x000fe2000001ff00 */
[----:B------:R-:W-:Y:S06]  /*73b0*/  @P1 BRA `(.L_x_105) ;  /* 0x00000000000c1947 */ /* 0x000fec0003800000 */
[----:B------:R-:W-:Y:S04]  /*73c0*/  SHF.L.U32 R3, R112, 0x1f, RZ ;  /* 0x0000001f70037819 */ /* 0x000fe800000006ff */
[----:B------:R-:W1:Y:S02]  /*73d0*/  SYNCS.PHASECHK.TRANS64.TRYWAIT P1, [R0+URZ+0x70], R3 ;  /* 0x00007003000075a7 */ /* 0x000e6400080211ff */
[----:B-1----:R-:W-:Y:S05]  /*73e0*/  @!P1 BRA `(.L_x_106) ;  /* 0x0000004800f89947 */ /* 0x002fea0003800000 */
.L_x_105:
[----:B------:R-:W-:Y:S05]  /*73f0*/  BSYNC B0 ;  /* 0x0000000000007941 */ /* 0x000fea0003800000 */
.L_x_104:
[----:B------:R-:W-:Y:S01]  /*7400*/  ISETP.NE.AND P1, PT, R113, RZ, PT ;  /* 0x000000ff7100720c */ /* 0x000fe20003f25270 */
[----:B------:R-:W-:Y:S04]  /*7410*/  UIADD3 UR4, UPT, UPT, UR45, 0x1, URZ ;  /* 0x000000012d047890 */ /* 0x000fe8000fffe0ff */
[----:B------:R-:W-:Y:S04]  /*7420*/  UISETP.NE.AND UP0, UPT, UR4, 0x3, UPT ;  /* 0x000000030400788c */ /* 0x000fe8000bf05270 */
[----:B------:R-:W-:Y:S02]  /*7430*/  USEL UR5, URZ, 0x1, UP0 ;  /* 0x00000001ff057887 */ /* 0x000fe40008000000 */
[----:B------:R-:W-:Y:S02]  /*7440*/  USEL UR4, UR4, URZ, UP0 ;  /* 0x000000ff04047287 */ /* 0x000fe40008000000 */
[----:B------:R3:W1:Y:S02]  /*7450*/  @P1 LDS.128 R52, [R50+0x200] ;  /* 0x0002000032341984 */ /* 0x0006640000000c00 */
[----:B------:R-:W-:Y:S02]  /*7460*/  LOP3.LUT R112, R112, UR5, RZ, 0x3c, !PT ;  /* 0x0000000570707c12 */ /* 0x000fe4000f8e3cff */
[----:B------:R3:W1:Y:S01]  /*7470*/  @P1 LDS.128 R56, [R49+0x200] ;  /* 0x0002000031381984 */ /* 0x0006620000000c00 */
[----:B------:R-:W-:Y:S03]  /*7480*/  IMAD.U32 R106, RZ, RZ, UR4 ;  /* 0x00000004ff6a7e24 */ /* 0x000fe6000f8e00ff */
[----:B------:R3:W1:Y:S04]  /*7490*/  @P1 LDS.128 R64, [R50+0xa00] ;  /* 0x000a000032401984 */ /* 0x0006680000000c00 */
[----:B------:R3:W1:Y:S02]  /*74a0*/  @P1 LDS.128 R68, [R49+0xa00] ;  /* 0x000a000031441984 */ /* 0x0006640000000c00 */
.L_x_103:
[----:B------:R-:W-:Y:S05]  /*74b0*/  BSYNC B1 ;  /* 0x0000000000017941 */ /* 0x000fea0003800000 */
.L_x_102:
[----:B------:R-:W-:Y:S01]  /*74c0*/  HFMA2 R39, -RZ, RZ, 0, 0 ;  /* 0x00000000ff277431 */ /* 0x000fe200000001ff */
[----:B-1----:R-:W-:Y:S01]  /*74d0*/  SHF.R.U32.HI R0, RZ, 0x15, R105 ;  /* 0x00000015ff007819 */ /* 0x002fe20000011669 */
[----:B----4-:R-:W-:Y:S06]  /*74e0*/  @P0 BRA `(.L_x_107) ;  /* 0x0000000000080947 */ /* 0x010fec0003800000 */
[----:B------:R-:W1:Y:S02]  /*74f0*/  SYNCS.PHASECHK.TRANS64.TRYWAIT P0, [R104+URZ+0xd0], R2 ;  /* 0x0000d002680075a7 */ /* 0x000e6400080011ff */
[----:B-1----:R-:W-:Y:S05]  /*7500*/  @!P0 BRA `(.L_x_108) ;  /* 0x0000004800c48947 */ /* 0x002fea0003800000 */
.L_x_107:
[----:B-1----:R-:W-:Y:S01]  /*7510*/  LOP3.LUT R2, R0, 0x3, RZ, 0xc0, !PT ;  /* 0x0000000300027812 */ /* 0x002fe200078ec0ff */
[----:B------:R-:W-:Y:S01]  /*7520*/  IMAD.MOV.U32 R38, RZ, RZ, RZ ;  /* 0x000000ffff267224 */ /* 0x000fe200078e00ff */
[----:B------:R-:W-:Y:S02]  /*7530*/  CS2R R36, SRZ ;  /* 0x0000000000247805 */ /* 0x000fe4000001ff00 */
[----:B------:R-:W-:Y:S02]  /*7540*/  CS2R R34, SRZ ;  /* 0x0000000000227805 */ /* 0x000fe4000001ff00 */
[----:B------:R-:W-:Y:S02]  /*7550*/  ISETP.NE.AND P0, PT, R84, R2, PT ;  /* 0x000000025400720c */ /* 0x000fe40003f05270 */
[----:B------:R-:W-:Y:S02]  /*7560*/  CS2R R32, SRZ ;  /* 0x0000000000207805 */ /* 0x000fe4000001ff00 */
        /* <DEDUP_REMOVED lines=13> */
[----:B------:R-:W-:Y:S11]  /*7640*/  LOP3.LUT P0, RZ, R0, 0x3, R86, 0x48, !PT ;  /* 0x0000000300ff7812 */ /* 0x000ff60007804856 */
[----:B------:R-:W-:Y:S02]  /*7650*/  @!UPT UIADD3 URZ, UPT, UPT, URZ, URZ, URZ ;  /* 0x000000fffffff290 */ /* 0x000fe4000fffe0ff */
[----:B------:R-:W-:Y:S05]  /*7660*/  @!P0 BRA `(.L_x_110) ;  /* 0x0000000000408947 */ /* 0x000fea0003800000 */
[----:B------:R-:W1:Y:S01]  /*7670*/  LDCU.64 UR8, c[0x4][0x70] ;  /* 0x01000e00ff0877ac */ /* 0x000e620008000a00 */
[----:B------:R-:W-:Y:S01]  /*7680*/  MOV R15, 0x0 ;  /* 0x00000000000f7802 */ /* 0x000fe20000000f00 */
[----:B------:R-:W-:Y:S02]  /*7690*/  HFMA2 R12, -RZ, RZ, 0, 5.9604644775390625e-08 ;  /* 0x00000001ff0c7431 */ /* 0x000fe400000001ff */
[----:B------:R-:W-:Y:S02]  /*76a0*/  IMAD.MOV.U32 R8, RZ, RZ, 0x192 ;  /* 0x00000192ff087424 */ /* 0x000fe400078e00ff */
[----:B------:R-:W-:Y:S01]  /*76b0*/  IMAD.MOV.U32 R13, RZ, RZ, RZ ;  /* 0x000000ffff0d7224 */ /* 0x000fe200078e00ff */
[----:B------:R-:W4:Y:S01]  /*76c0*/  LDCU.64 UR6, c[0x4][0x78] ;  /* 0x01000f00ff0677ac */ /* 0x000f220008000a00 */
[----:B------:R-:W2:Y:S01]  /*76d0*/  LDC.64 R14, c[0x4][R15] ;  /* 0x010000000f0e7b82 */ /* 0x000ea20000000a00 */
[----:B------:R-:W5:Y:S01]  /*76e0*/  LDCU.64 UR4, c[0x4][0x10] ;  /* 0x01000200ff0477ac */ /* 0x000f620008000a00 */
[----:B-1----:R-:W-:Y:S01]  /*76f0*/  MOV R5, UR9 ;  /* 0x0000000900057c02 */ /* 0x002fe20008000f00 */
[----:B------:R-:W-:Y:S01]  /*7700*/  IMAD.U32 R4, RZ, RZ, UR8 ;  /* 0x00000008ff047e24 */ /* 0x000fe2000f8e00ff */
[----:B----4-:R-:W-:Y:S01]  /*7710*/  MOV R7, UR7 ;  /* 0x0000000700077c02 */ /* 0x010fe20008000f00 */
[----:B------:R-:W-:Y:S01]  /*7720*/  IMAD.U32 R6, RZ, RZ, UR6 ;  /* 0x00000006ff067e24 */ /* 0x000fe2000f8e00ff */
[----:B-----5:R-:W-:Y:S01]  /*7730*/  MOV R11, UR5 ;  /* 0x00000005000b7c02 */ /* 0x020fe20008000f00 */
[----:B------:R-:W-:Y:S02]  /*7740*/  IMAD.U32 R10, RZ, RZ, UR4 ;  /* 0x00000004ff0a7e24 */ /* 0x000fe4000f8e00ff */
[----:B------:R-:W-:Y:S07]  /*7750*/  LEPC R20, `(.L_x_110) ;  /* 0x000000001014794e */ /* 0x000fee0000000000 */
[----:B--23--:R-:W-:Y:S05]  /*7760*/  CALL.ABS.NOINC R14 ;  /* 0x000000000e007343 */ /* 0x00cfea0003c00000 */
.L_x_110:
[----:B------:R-:W-:Y:S05]  /*7770*/  WARPSYNC.ALL ;  /* 0x0000000000007948 */ /* 0x000fea0003800000 */
[C---:B------:R-:W-:Y:S01]  /*7780*/  R2UR UR4, R105.reuse ;  /* 0x00000000690472ca */ /* 0x040fe200000e0000 */
[----:B------:R-:W-:Y:S05]  /*7790*/  VIADD R0, R105, 0x20 ;  /* 0x0000002069007836 */ /* 0x000fea0000000000 */
[----:B------:R-:W-:Y:S04]  /*77a0*/  SHF.R.U32.HI R0, RZ, 0x15, R0 ;  /* 0x00000015ff007819 */ /* 0x000fe80000011600 */
[----:B------:R-:W-:Y:S03]  /*77b0*/  LOP3.LUT P0, RZ, R0, 0x3, R86, 0x48, !PT ;  /* 0x0000000300ff7812 */ /* 0x000fe60007804856 */
[----:B------:R-:W1:Y:S10]  /*77c0*/  LDTM.x16 R24, tmem[UR4] ;  /* 0x00000004001879ee */ /* 0x000e740008240000 */
[----:B-1----:R-:W-:Y:S05]  /*77d0*/  @!P0 BRA `(.L_x_111) ;  /* 0x0000000000408947 */ /* 0x002fea0003800000 */
        /* <DEDUP_REMOVED lines=16> */
.L_x_111:
[----:B------:R-:W-:Y:S05]  /*78e0*/  WARPSYNC.ALL ;  /* 0x0000000000007948 */ /* 0x000fea0003800000 */
[----:B------:R-:W-:Y:S11]  /*78f0*/  R2UR UR4, R105 ;  /* 0x00000000690472ca */ /* 0x000ff600000e0000 */
[----:B------:R-:W-:Y:S02]  /*7900*/  @!UPT UIADD3 URZ, UPT, UPT, URZ, URZ, URZ ;  /* 0x000000fffffff290 */ /* 0x000fe4000fffe0ff */
[----:B------:R-:W1:Y:S02]  /*7910*/  LDTM.x16 R4, tmem[UR4+0x20] ;  /* 0x00002004000479ee */ /* 0x000e640008240000 */
[----:B-1----:R-:W-:Y:S01]  /*7920*/  NOP ;  /* 0x0000000000007918 */ /* 0x002fe20000000000 */
.L_x_109:
[----:B------:R-:W-:Y:S01]  /*7930*/  SHF.L.U32 R20, R52, 0x10, RZ ;  /* 0x0000001034147819 */ /* 0x000fe200000006ff */
[C---:B--2---:R-:W-:Y:S01]  /*7940*/  FMUL R0, R43.reuse, R24 ;  /* 0x000000182b007220 */ /* 0x044fe20000400000 */
[----:B------:R-:W-:Y:S01]  /*7950*/  ISETP.NE.AND P0, PT, R84, R2, PT ;  /* 0x000000025400720c */ /* 0x000fe20003f05270 */
[----:B------:R-:W-:Y:S01]  /*7960*/  FMUL R2, R43, R25 ;  /* 0x000000192b027220 */ /* 0x000fe20000400000 */
[----:B------:R-:W-:Y:S01]  /*7970*/  LOP3.LUT R21, R52, 0xffff0000, RZ, 0xc0, !PT ;  /* 0xffff000034157812 */ /* 0x000fe200078ec0ff */
[----:B------:R-:W-:Y:S01]  /*7980*/  FFMA R0, R45, R20, R0 ;  /* 0x000000142d007223 */ /* 0x000fe20000000000 */
[----:B------:R-:W-:Y:S01]  /*7990*/  SHF.L.U32 R22, R53, 0x10, RZ ;  /* 0x0000001035167819 */ /* 0x000fe200000006ff */
[----:B------:R-:W-:Y:S01]  /*79a0*/  FMUL R3, R43, R26 ;  /* 0x0000001a2b037220 */ /* 0x000fe20000400000 */
[----:B------:R-:W-:Y:S01]  /*79b0*/  LOP3.LUT R23, R53, 0xffff0000, RZ, 0xc0, !PT ;  /* 0xffff000035177812 */ /* 0x000fe200078ec0ff */
[----:B------:R-:W-:Y:S01]  /*79c0*/  FFMA R2, R45, R21, R2 ;  /* 0x000000152d027223 */ /* 0x000fe20000000002 */
[C---:B------:R-:W-:Y:S01]  /*79d0*/  SHF.L.U32 R40, R54.reuse, 0x10, RZ ;  /* 0x0000001036287819 */ /* 0x040fe200000006ff */
[----:B------:R-:W-:Y:S01]  /*79e0*/  FMUL R20, R43, R27 ;  /* 0x0000001b2b147220 */ /* 0x000fe20000400000 */
[----:B------:R-:W-:Y:S01]  /*79f0*/  LOP3.LUT R41, R54, 0xffff0000, RZ, 0xc0, !PT ;  /* 0xffff000036297812 */ /* 0x000fe200078ec0ff */
[----:B------:R-:W-:Y:S01]  /*7a00*/  FFMA R3, R45, R22, R3 ;  /* 0x000000162d037223 */ /* 0x000fe20000000003 */
[----:B------:R-:W-:Y:S01]  /*7a10*/  F2FP.BF16.F32.PACK_AB R60, R2, R0 ;  /* 0x00000000023c723e */ /* 0x000fe200000010ff */
[----:B------:R-:W-:Y:S01]  /*7a20*/  FMUL R21, R43, R28 ;  /* 0x0000001c2b157220 */ /* 0x000fe20000400000 */
[----:B------:R-:W-:Y:S01]  /*7a30*/  LOP3.LUT R42, R69, 0xffff0000, RZ, 0xc0, !PT ;  /* 0xffff0000452a7812 */ /* 0x000fe200078ec0ff */
[----:B------:R-:W-:Y:S01]  /*7a40*/  FMUL R22, R43, R29 ;  /* 0x0000001d2b167220 */ /* 0x000fe20000400000 */
[----:B------:R-:W-:Y:S01]  /*7a50*/  SHF.L.U32 R44, R70, 0x10, RZ ;  /* 0x00000010462c7819 */ /* 0x000fe200000006ff */
[----:B------:R-:W-:Y:S01]  /*7a60*/  FFMA R20, R45, R23, R20 ;  /* 0x000000172d147223 */ /* 0x000fe20000000014 */
[----:B------:R-:W-:Y:S01]  /*7a70*/  SHF.L.U32 R23, R55, 0x10, RZ ;  /* 0x0000001037177819 */ /* 0x000fe200000006ff */
[----:B------:R-:W-:Y:S01]  /*7a80*/  FFMA R21, R45, R40, R21 ;  /* 0x000000282d157223 */ /* 0x000fe20000000015 */
[----:B------:R-:W-:Y:S01]  /*7a90*/  LOP3.LUT R40, R55, 0xffff0000, RZ, 0xc0, !PT ;  /* 0xffff000037287812 */ /* 0x000fe200078ec0ff */
[----:B------:R-:W-:Y:S01]  /*7aa0*/  FFMA R22, R45, R41, R22 ;  /* 0x000000292d167223 */ /* 0x000fe20000000016 */
[----:B------:R-:W-:Y:S01]  /*7ab0*/  F2FP.BF16.F32.PACK_AB R61, R20, R3 ;  /* 0x00000003143d723e */ /* 0x000fe200000010ff */
[C---:B------:R-:W-:Y:S01]  /*7ac0*/  FMUL R0, R43.reuse, R30 ;  /* 0x0000001e2b007220 */ /* 0x040fe20000400000 */
[----:B------:R-:W-:Y:S01]  /*7ad0*/  LOP3.LUT R41, R58, 0xffff0000, RZ, 0xc0, !PT ;  /* 0xffff00003a297812 */ /* 0x000fe200078ec0ff */
[----:B------:R-:W-:Y:S01]  /*7ae0*/  FMUL R2, R43, R31 ;  /* 0x0000001f2b027220 */ /* 0x000fe20000400000 */
[----:B------:R-:W-:Y:S01]  /*7af0*/  F2FP.BF16.F32.PACK_AB R62, R22, R21 ;  /* 0x00000015163e723e */ /* 0x000fe200000010ff */
[C---:B------:R-:W-:Y:S01]  /*7b00*/  FFMA R0, R45.reuse, R23, R0 ;  /* 0x000000172d007223 */ /* 0x040fe20000000000 */
[C---:B------:R-:W-:Y:S01]  /*7b10*/  SHF.L.U32 R22, R56.reuse, 0x10, RZ ;  /* 0x0000001038167819 */ /* 0x040fe200000006ff */
[----:B------:R-:W-:Y:S01]  /*7b20*/  FFMA R2, R45, R40, R2 ;  /* 0x000000282d027223 */ /* 0x000fe20000000002 */
[----:B------:R-:W-:Y:S01]  /*7b30*/  LOP3.LUT R23, R56, 0xffff0000, RZ, 0xc0, !PT ;  /* 0xffff000038177812 */ /* 0x000fe200078ec0ff */
[----:B------:R-:W-:Y:S01]  /*7b40*/  FMUL R3, R43, R32 ;  /* 0x000000202b037220 */ /* 0x000fe20000400000 */
[----:B------:R-:W-:Y:S01]  /*7b50*/  SHF.L.U32 R40, R57, 0x10, RZ ;  /* 0x0000001039287819 */ /* 0x000fe200000006ff */
[C---:B------:R-:W-:Y:S01]  /*7b60*/  FMUL R20, R43.reuse, R33 ;  /* 0x000000212b147220 */ /* 0x040fe20000400000 */
[----:B------:R-:W-:Y:S01]  /*7b70*/  F2FP.BF16.F32.PACK_AB R63, R2, R0 ;  /* 0x00000000023f723e */ /* 0x000fe200000010ff */
[----:B------:R-:W-:Y:S01]  /*7b80*/  FMUL R21, R43, R34 ;  /* 0x000000222b157220 */ /* 0x000fe20000400000 */
[----:B------:R-:W-:Y:S01]  /*7b90*/  LOP3.LUT R46, R70, 0xffff0000, RZ, 0xc0, !PT ;  /* 0xffff0000462e7812 */ /* 0x000fe200078ec0ff */
[----:B------:R-:W-:Y:S01]  /*7ba0*/  FFMA R3, R45, R22, R3 ;  /* 0x000000162d037223 */ /* 0x000fe20000000003 */
[----:B------:R-:W-:Y:S01]  /*7bb0*/  SHF.L.U32 R47, R71, 0x10, RZ ;  /* 0x00000010472f7819 */ /* 0x000fe200000006ff */
[----:B------:R-:W-:Y:S01]  /*7bc0*/  FFMA R20, R45, R23, R20 ;  /* 0x000000172d147223 */ /* 0x000fe20000000014 */
[----:B------:R-:W-:Y:S01]  /*7bd0*/  LOP3.LUT R23, R57, 0xffff0000, RZ, 0xc0, !PT ;  /* 0xffff000039177812 */ /* 0x000fe200078ec0ff */
[----:B------:R-:W-:Y:S01]  /*7be0*/  FFMA R21, R45, R40, R21 ;  /* 0x000000282d157223 */ /* 0x000fe20000000015 */
[----:B------:R-:W-:Y:S01]  /*7bf0*/  SHF.L.U32 R40, R58, 0x10, RZ ;  /* 0x000000103a287819 */ /* 0x000fe200000006ff */
[C---:B------:R-:W-:Y:S01]  /*7c00*/  FMUL R0, R43.reuse, R35 ;  /* 0x000000232b007220 */ /* 0x040fe20000400000 */
[----:B------:R-:W-:Y:S01]  /*7c10*/  F2FP.BF16.F32.PACK_AB R100, R20, R3 ;  /* 0x000000031464723e */ /* 0x000fe200000010ff */
[----:B------:R-:W-:Y:S01]  /*7c20*/  FMUL R2, R43, R36 ;  /* 0x000000242b027220 */ /* 0x000fe20000400000 */
[----:B------:R-:W-:Y:S01]  /*7c30*/  LOP3.LUT R48, R71, 0xffff0000, RZ, 0xc0, !PT ;  /* 0xffff000047307812 */ /* 0x000fe200078ec0ff */
[----:B------:R-:W-:Y:S01]  /*7c40*/  FMUL R22, R43, R37 ;  /* 0x000000252b167220 */ /* 0x000fe20000400000 */
[----:B------:R-:W-:Y:S01]  /*7c50*/  ISETP.NE.AND P1, PT, R84, RZ, PT ;  /* 0x000000ff5400720c */ /* 0x000fe20003f25270 */
[----:B------:R-:W-:Y:S01]  /*7c60*/  FFMA R0, R45, R23, R0 ;  /* 0x000000172d007223 */ /* 0x000fe20000000000 */
[----:B------:R-:W-:Y:S01]  /*7c70*/  SHF.L.U32 R23, R59, 0x10, RZ ;  /* 0x000000103b177819 */ /* 0x000fe200000006ff */
[----:B------:R-:W-:Y:S01]  /*7c80*/  FFMA R2, R45, R40, R2 ;  /* 0x000000282d027223 */ /* 0x000fe20000000002 */
[----:B------:R-:W-:Y:S01]  /*7c90*/  LOP3.LUT R40, R59, 0xffff0000, RZ, 0xc0, !PT ;  /* 0xffff00003b287812 */ /* 0x000fe200078ec0ff */
[----:B------:R1:W-:Y:S01]  /*7ca0*/  @!P0 STS.128 [R50+0x200], R60 ;  /* 0x0002003c32008388 */ /* 0x0003e20000000c00 */
[----:B------:R-:W-:Y:S01]  /*7cb0*/  F2FP.BF16.F32.PACK_AB R101, R0, R21 ;  /* 0x000000150065723e */ /* 0x000fe200000010ff */
[----:B------:R-:W-:Y:S01]  /*7cc0*/  FFMA R22, R45, R41, R22 ;  /* 0x000000292d167223 */ /* 0x000fe20000000016 */
[----:B------:R-:W-:Y:S01]  /*7cd0*/  LOP3.LUT R41, R66, 0xffff0000, RZ, 0xc0, !PT ;  /* 0xffff000042297812 */ /* 0x000fe200078ec0ff */
[C---:B------:R-:W-:Y:S01]  /*7ce0*/  FMUL R3, R43.reuse, R38 ;  /* 0x000000262b037220 */ /* 0x040fe20000400000 */
[C---:B------:R-:W-:Y:S01]  /*7cf0*/  FMUL R20, R43.reuse, R39 ;  /* 0x000000272b147220 */ /* 0x040fe20000400000 */
        /* <DEDUP_REMOVED lines=8> */
[----:B------:R-:W-:Y:S01]  /*7d80*/  FMUL R21, R43, R6 ;  /* 0x000000062b157220 */ /* 0x000fe20000400000 */
[C---:B------:R-:W-:Y:S01]  /*7d90*/  FFMA R0, R45.reuse, R22, R0 ;  /* 0x000000162d007223 */ /* 0x040fe20000000000 */
[C---:B------:R-:W-:Y:S01]  /*7da0*/  FFMA R2, R45.reuse, R23, R2 ;  /* 0x000000172d027223 */ /* 0x040fe20000000002 */
[----:B------:R-:W-:Y:S01]  /*7db0*/  F2FP.BF16.F32.PACK_AB R103, R20, R3 ;  /* 0x000000031467723e */ /* 0x000fe200000010ff */
[----:B------:R-:W-:Y:S01]  /*7dc0*/  FFMA R21, R45, R40, R21 ;  /* 0x000000282d157223 */ /* 0x000fe20000000015 */
[----:B------:R-:W-:Y:S01]  /*7dd0*/  LOP3.LUT R23, R65, 0xffff0000, RZ, 0xc0, !PT ;  /* 0xffff000041177812 */ /* 0x000fe200078ec0ff */
[C---:B------:R-:W-:Y:S01]  /*7de0*/  FMUL R3, R43.reuse, R7 ;  /* 0x000000072b037220 */ /* 0x040fe20000400000 */
[----:B------:R-:W-:Y:S01]  /*7df0*/  SHF.L.U32 R40, R66, 0x10, RZ ;  /* 0x0000001042287819 */ /* 0x000fe200000006ff */
[----:B------:R1:W-:Y:S01]  /*7e00*/  @!P0 STS.128 [R49+0x200], R100 ;  /* 0x0002006431008388 */ /* 0x0003e20000000c00 */
[C---:B------:R-:W-:Y:S01]  /*7e10*/  FMUL R20, R43.reuse, R8 ;  /* 0x000000082b147220 */ /* 0x040fe20000400000 */
[----:B------:R-:W-:Y:S01]  /*7e20*/  FMUL R22, R43, R9 ;  /* 0x000000092b167220 */ /* 0x000fe20000400000 */
[C---:B------:R-:W-:Y:S01]  /*7e30*/  FFMA R3, R45.reuse, R23, R3 ;  /* 0x000000172d037223 */ /* 0x040fe20000000003 */
[----:B------:R-:W-:Y:S01]  /*7e40*/  F2FP.BF16.F32.PACK_AB R108, R2, R0 ;  /* 0x00000000026c723e */ /* 0x000fe200000010ff */
[----:B------:R-:W-:Y:S01]  /*7e50*/  FFMA R20, R45, R40, R20 ;  /* 0x000000282d147223 */ /* 0x000fe20000000014 */
[----:B------:R-:W-:Y:S01]  /*7e60*/  SHF.L.U32 R23, R67, 0x10, RZ ;  /* 0x0000001043177819 */ /* 0x000fe200000006ff */
[----:B------:R-:W-:Y:S01]  /*7e70*/  FMUL R0, R43, R10 ;  /* 0x0000000a2b007220 */ /* 0x000fe20000400000 */
[----:B------:R-:W-:Y:S01]  /*7e80*/  LOP3.LUT R40, R67, 0xffff0000, RZ, 0xc0, !PT ;  /* 0xffff000043287812 */ /* 0x000fe200078ec0ff */
[----:B------:R-:W-:Y:S01]  /*7e90*/  FFMA R22, R45, R41, R22 ;  /* 0x000000292d167223 */ /* 0x000fe20000000016 */
[----:B------:R-:W-:Y:S01]  /*7ea0*/  FMUL R2, R43, R11 ;  /* 0x0000000b2b027220 */ /* 0x000fe20000400000 */
[----:B------:R-:W-:Y:S01]  /*7eb0*/  FFMA R0, R45, R23, R0 ;  /* 0x000000172d007223 */ /* 0x000fe20000000000 */
[----:B------:R-:W-:Y:S01]  /*7ec0*/  F2FP.BF16.F32.PACK_AB R109, R3, R21 ;  /* 0x00000015036d723e */ /* 0x000fe200000010ff */
[----:B------:R-:W-:Y:S01]  /*7ed0*/  FMUL R3, R43, R12 ;  /* 0x0000000c2b037220 */ /* 0x000fe20000400000 */
[----:B------:R-:W-:Y:S01]  /*7ee0*/  FFMA R2, R45, R40, R2 ;  /* 0x000000282d027223 */ /* 0x000fe20000000002 */
[----:B------:R-:W-:Y:S01]  /*7ef0*/  SHF.L.U32 R23, R68, 0x10, RZ ;  /* 0x0000001044177819 */ /* 0x000fe200000006ff */
[C---:B------:R-:W-:Y:S01]  /*7f00*/  FMUL R21, R43.reuse, R14 ;  /* 0x0000000e2b157220 */ /* 0x040fe20000400000 */
[----:B------:R-:W-:Y:S01]  /*7f10*/  F2FP.BF16.F32.PACK_AB R110, R22, R20 ;  /* 0x00000014166e723e */ /* 0x000fe200000010ff */
[C---:B------:R-:W-:Y:S01]  /*7f20*/  FMUL R20, R43.reuse, R13 ;  /* 0x0000000d2b147220 */ /* 0x040fe20000400000 */
[----:B------:R-:W-:Y:S01]  /*7f30*/  LOP3.LUT R40, R68, 0xffff0000, RZ, 0xc0, !PT ;  /* 0xffff000044287812 */ /* 0x000fe200078ec0ff */
[----:B------:R-:W-:Y:S01]  /*7f40*/  FMUL R22, R43, R15 ;  /* 0x0000000f2b167220 */ /* 0x000fe20000400000 */
[----:B------:R-:W-:Y:S01]  /*7f50*/  SHF.L.U32 R41, R69, 0x10, RZ ;  /* 0x0000001045297819 */ /* 0x000fe200000006ff */
[----:B------:R-:W-:Y:S01]  /*7f60*/  FFMA R3, R45, R23, R3 ;  /* 0x000000172d037223 */ /* 0x000fe20000000003 */
[----:B------:R-:W-:Y:S01]  /*7f70*/  FMUL R23, R43, R16 ;  /* 0x000000102b177220 */ /* 0x000fe20000400000 */
[----:B------:R-:W-:Y:S01]  /*7f80*/  FFMA R20, R45, R40, R20 ;  /* 0x000000282d147223 */ /* 0x000fe20000000014 */
[----:B------:R-:W-:Y:S01]  /*7f90*/  FMUL R40, R43, R17 ;  /* 0x000000112b287220 */ /* 0x000fe20000400000 */
[C---:B------:R-:W-:Y:S01]  /*7fa0*/  FFMA R21, R45.reuse, R41, R21 ;  /* 0x000000292d157223 */ /* 0x040fe20000000015 */
[----:B------:R-:W-:Y:S01]  /*7fb0*/  FFMA R22, R45, R42, R22 ;  /* 0x0000002a2d167223 */ /* 0x000fe20000000016 */
[C---:B------:R-:W-:Y:S01]  /*7fc0*/  FMUL R41, R43.reuse, R18 ;  /* 0x000000122b297220 */ /* 0x040fe20000400000 */
[----:B------:R-:W-:Y:S01]  /*7fd0*/  FMUL R42, R43, R19 ;  /* 0x000000132b2a7220 */ /* 0x000fe20000400000 */
[----:B------:R-:W-:Y:S01]  /*7fe0*/  F2FP.BF16.F32.PACK_AB R111, R2, R0 ;  /* 0x00000000026f723e */ /* 0x000fe200000010ff */
[C---:B------:R-:W-:Y:S01]  /*7ff0*/  FFMA R23, R45.reuse, R44, R23 ;  /* 0x0000002c2d177223 */ /* 0x040fe20000000017 */
[C---:B------:R-:W-:Y:S01]  /*8000*/  FFMA R40, R45.reuse, R46, R40 ;  /* 0x0000002e2d287223 */ /* 0x040fe20000000028 */
[C---:B------:R-:W-:Y:S01]  /*8010*/  FFMA R41, R45.reuse, R47, R41 ;  /* 0x0000002f2d297223 */ /* 0x040fe20000000029 */
[----:B------:R-:W-:Y:S01]  /*8020*/  FFMA R42, R45, R48, R42 ;  /* 0x000000302d2a7223 */ /* 0x000fe2000000002a */
[----:B------:R1:W-:Y:S01]  /*8030*/  @!P0 STS.128 [R50+0xa00], R108 ;  /* 0x000a006c32008388 */ /* 0x0003e20000000c00 */
[----:B------:R-:W-:Y:S02]  /*8040*/  F2FP.BF16.F32.PACK_AB R21, R22, R21 ;  /* 0x000000151615723e */ /* 0x000fe400000010ff */
[----:B------:R-:W-:Y:S02]  /*8050*/  F2FP.BF16.F32.PACK_AB R22, R40, R23 ;  /* 0x000000172816723e */ /* 0x000fe400000010ff */
[----:B------:R-:W-:Y:S02]  /*8060*/  F2FP.BF16.F32.PACK_AB R20, R20, R3 ;  /* 0x000000031414723e */ /* 0x000fe400000010ff */
[----:B------:R-:W-:Y:S05]  /*8070*/  F2FP.BF16.F32.PACK_AB R23, R42, R41 ;  /* 0x000000292a17723e */ /* 0x000fea00000010ff */
[----:B------:R1:W-:Y:S01]  /*8080*/  @!P0 STS.128 [R49+0xa00], R20 ;  /* 0x000a001431008388 */ /* 0x0003e20000000c00 */
[----:B------:R-:W-:Y:S01]  /*8090*/  @!PT LDS RZ, [RZ] ;  /* 0x00000000fffff984 */ /* 0x000fe20000000800 */
[----:B------:R-:W-:Y:S01]  /*80a0*/  @!PT LDS RZ, [RZ] ;  /* 0x00000000fffff984 */ /* 0x000fe20000000800 */
[----:B------:R-:W-:Y:S01]  /*80b0*/  @!PT LDS RZ, [RZ] ;  /* 0x00000000fffff984 */ /* 0x000fe20000000800 */
[----:B------:R-:W-:Y:S01]  /*80c0*/  @!PT LDS RZ, [RZ] ;  /* 0x00000000fffff984 */ /* 0x000fe20000000800 */
[----:B------:R2:W-:Y:S07]  /*80d0*/  MEMBAR.ALL.CTA ;  /* 0x0000000000007992 */ /* 0x0005ee0000008000 */
[----:B--2---:R-:W2:Y:S01]  /*80e0*/  FENCE.VIEW.ASYNC.S ;  /* 0x00000000000073c6 */ /* 0x004ea20000000000 */
[----:B------:R-:W-:Y:S05]  /*80f0*/  WARPSYNC.ALL ;  /* 0x0000000000007948 */ /* 0x000fea0003800000 */
[----:B------:R-:W-:Y:S01]  /*8100*/  BSSY.RECONVERGENT B0, `(.L_x_112) ;  /* 0x0000011000007945 */ /* 0x000fe20003800200 */
[----:B--2---:R-:W-:Y:S06]  /*8110*/  BAR.SYNC.DEFER_BLOCKING 0x1, 0x80 ;  /* 0x0042000000007b1d */ /* 0x004fec0000010000 */
[----:B------:R-:W-:Y:S05]  /*8120*/  @P1 BRA `(.L_x_113) ;  /* 0x0000000000381947 */ /* 0x000fea0003800000 */
[----:B------:R-:W2:Y:S01]  /*8130*/  LDCU.64 UR6, c[0x0][0x348] ;  /* 0x00006900ff0677ac */ /* 0x000ea20008000a00 */
[----:B------:R-:W-:Y:S01]  /*8140*/  R2UR UR5, R51 ;  /* 0x00000000330572ca */ /* 0x000fe200000e0000 */
[----:B------:R-:W-:Y:S01]  /*8150*/  UMOV UR51, UR36 ;  /* 0x0000002400337c82 */ /* 0x000fe20008000000 */
[----:B------:R-:W-:Y:S01]  /*8160*/  UIADD3 UR9, UPT, UPT, UR49, 0x20, URZ ;  /* 0x0000002031097890 */ /* 0x000fe2000fffe0ff */
[----:B------:R-:W-:Y:S01]  /*8170*/  UMOV UR10, UR50 ;  /* 0x00000032000a7c82 */ /* 0x000fe20008000000 */
[----:B------:R-:W-:Y:S09]  /*8180*/  UMOV UR11, UR36 ;  /* 0x00000024000b7c82 */ /* 0x000ff20008000000 */
[----:B------:R-:W-:Y:S02]  /*8190*/  UIADD3 UR5, UPT, UPT, UR44, UR5, URZ ;  /* 0x000000052c057290 */ /* 0x000fe4000fffe0ff */
[----:B--2---:R-:W-:Y:S02]  /*81a0*/  UIADD3 UR4, UP0, UPT, UR6, 0xa80, URZ ;  /* 0x00000a8006047890 */ /* 0x004fe4000ff1e0ff */
[----:B------:R-:W-:Y:S02]  /*81b0*/  UIADD3 UR48, UPT, UPT, UR5, 0x200, URZ ;  /* 0x0000020005307890 */ /* 0x000fe4000fffe0ff */
[----:B------:R-:W-:Y:S02]  /*81c0*/  UIADD3 UR8, UPT, UPT, UR5, 0xa00, URZ ;  /* 0x00000a0005087890 */ /* 0x000fe4000fffe0ff */
[----:B------:R-:W-:Y:S09]  /*81d0*/  UIADD3.X UR5, UPT, UPT, URZ, UR7, URZ, UP0, !UPT ;  /* 0x00000007ff057290 */ /* 0x000ff200087fe4ff */
[----:B------:R2:W-:Y:S01]  /*81e0*/  UTMASTG.3D [UR48], [UR4] ;  /* 0x00000030040073b5 */ /* 0x0005e20008010000 */
[----:B------:R2:W-:Y:S02]  /*81f0*/  UTMASTG.3D [UR8], [UR4] ;  /* 0x00000008040073b5 */ /* 0x0005e40008010000 */
[----:B--2---:R0:W-:Y:S02]  /*8200*/  UTMACMDFLUSH ;  /* 0x00000000000079b7 */ /* 0x0041e40000000000 */
.L_x_113:
[----:B------:R-:W-:Y:S05]  /*8210*/  BSYNC.RECONVERGENT B0 ;  /* 0x0000000000007941 */ /* 0x000fea0003800200 */
.L_x_112:
[----:B------:R-:W-:Y:S01]  /*8220*/  UIADD3 UR47, UPT, UPT, UR45, 0x1, URZ ;  /* 0x000000012d2f7890 */ /* 0x000fe2000fffe0ff */
[----:B------:R-:W-:Y:S03]  /*8230*/  BSSY.RECONVERGENT B0, `(.L_x_114) ;  /* 0x0000005000007945 */ /* 0x000fe60003800200 */
[----:B------:R-:W-:Y:S04]  /*8240*/  UISETP.NE.AND UP0, UPT, UR47, 0x3, UPT ;  /* 0x000000032f00788c */ /* 0x000fe8000bf05270 */
[----:B------:R-:W-:Y:S01]  /*8250*/  USEL UR46, UR47, URZ, UP0 ;  /* 0x000000ff2f2e7287 */ /* 0x000fe20008000000 */
[----:B------:R-:W-:Y:S11]  /*8260*/  @P1 BRA `(.L_x_115) ;  /* 0x0000000000041947 */ /* 0x000ff60003800000 */
[----:B------:R-:W-:Y:S04]  /*8270*/  DEPBAR.LE SB0, 0x1 ;  /* 0x000080400000791a */ /* 0x000fe80000000000 */
.L_x_115:
[----:B------:R-:W-:Y:S05]  /*8280*/  BSYNC.RECONVERGENT B0 ;  /* 0x0000000000007941 */ /* 0x000fea0003800200 */
.L_x_114:
[----:B------:R-:W-:Y:S01]  /*8290*/  BAR.SYNC.DEFER_BLOCKING 0x1, 0x80 ;  /* 0x0042000000007b1d */ /* 0x000fe20000010000 */
[----:B------:R-:W-:Y:S01]  /*82a0*/  ISETP.NE.AND P1, PT, R97, RZ, PT ;  /* 0x000000ff6100720c */ /* 0x000fe20003f25270 */
[----:B------:R-:W-:Y:S01]  /*82b0*/  UISETP.NE.AND UP0, UPT, UR56, URZ, UPT ;  /* 0x000000ff3800728c */ /* 0x000fe2000bf05270 */
[----:B-1----:R-:W-:Y:S11]  /*82c0*/  LEA R20, R106, UR44, 0x3 ;  /* 0x0000002c6a147c11 */ /* 0x002ff6000f8e18ff */
[----:B------:R-:W-:Y:S01]  /*82d0*/  @P1 SHF.L.U32 R3, R112, 0x1f, RZ ;  /* 0x0000001f70031819 */ /* 0x000fe200000006ff */
[----:B------:R-:W-:Y:S06]  /*82e0*/  BRA.U !UP0, `(.L_x_116) ;  /* 0x0000000108247547 */ /* 0x000fec000b800000 */
[----:B------:R-:W1:Y:S01]  /*82f0*/  S2R R0, SR_CgaCtaId ;  /* 0x0000000000007919 */ /* 0x000e620000008800 */
[----:B------:R-:W-:Y:S01]  /*8300*/  IMAD.U32 R2, RZ, RZ, UR52 ;  /* 0x00000034ff027e24 */ /* 0x000fe2000f8e00ff */
[----:B------:R-:W-:Y:S04]  /*8310*/  UIADD3 UR4, UPT, UPT, UR52, 0x1, URZ ;  /* 0x0000000134047890 */ /* 0x000fe8000fffe0ff */
[----:B------:R-:W-:Y:S01]  /*8320*/  @P1 LEA R2, R2, UR44, 0x3 ;  /* 0x0000002c02021c11 */ /* 0x000fe2000f8e18ff */
[----:B------:R-:W-:Y:S04]  /*8330*/  UISETP.NE.AND UP0, UPT, UR4, 0x3, UPT ;  /* 0x000000030400788c */ /* 0x000fe8000bf05270 */
[----:B------:R-:W-:Y:S01]  /*8340*/  @P1 VIADD R2, R2, 0x88 ;  /* 0x0000008802021836 */ /* 0x000fe20000000000 */
[----:B------:R-:W-:Y:S04]  /*8350*/  USEL UR52, UR4, URZ, UP0 ;  /* 0x000000ff04347287 */ /* 0x000fe80008000000 */
[----:B-1----:R-:W-:Y:S04]  /*8360*/  @P1 PRMT R0, R0, 0x654, R2 ;  /* 0x0000065400001816 */ /* 0x002fe80000000002 */
[----:B------:R1:W-:Y:S04]  /*8370*/  @P1 SYNCS.ARRIVE.TRANS64.RED.A1T0 RZ, [R0+URZ], RZ ;  /* 0x000000ff00ff19a7 */ /* 0x0003e800081004ff */
.L_x_116:
[----:B------:R-:W2:Y:S01]  /*8380*/  @P1 SYNCS.PHASECHK.TRANS64.TRYWAIT P0, [R20+URZ+0x70], R3 ;  /* 0x00007003140015a7 */ /* 0x000ea200080011ff */
[----:B------:R-:W-:Y:S01]  /*8390*/  BSSY B1, `(.L_x_117) ;  /* 0x0000019000017945 */ /* 0x000fe20003800000 */
[----:B--2---:R-:W-:Y:S03]  /*83a0*/  @P1 SEL R107, RZ, 0x1, !P0 ;  /* 0x00000001ff6b1807 */ /* 0x004fe60004000000 */
[----:B------:R-:W-:Y:S05]  /*83b0*/  @!P1 BRA `(.L_x_118) ;  /* 0x0000000000589947 */ /* 0x000fea0003800000 */
[----:B------:R-:W-:Y:S01]  /*83c0*/  ISETP.NE.AND P1, PT, R113, RZ, PT ;  /* 0x000000ff7100720c */ /* 0x000fe20003f25270 */
[----:B------:R-:W-:Y:S01]  /*83d0*/  BSSY B0, `(.L_x_119) ;  /* 0x0000009000007945 */ /* 0x000fe20003800000 */
[----:B------:R-:W-:Y:S11]  /*83e0*/  ISETP.NE.AND P0, PT, R107, RZ, PT ;  /* 0x000000ff6b00720c */ /* 0x000ff60003f05270 */
[----:B------:R-:W-:Y:S05]  /*83f0*/  @P1 IMAD R3, R106, 0x1000, R99 ;  /* 0x000010006a031824 */ /* 0x000fea00078e0263 */
[----:B------:R-:W-:Y:S05]  /*8400*/  @P1 IADD3 R2, PT, PT, R3, UR44, RZ ;  /* 0x0000002c03021c10 */ /* 0x000fea000fffe0ff */
[----:B------:R-:W-:Y:S01]  /*8410*/  @P1 IMAD.IADD R2, R98, 0x1, R2 ;  /* 0x0000000162021824 */ /* 0x000fe200078e0202 */
[----:B------:R-:W-:Y:S06]  /*8420*/  @P0 BRA `(.L_x_120) ;  /* 0x00000000000c0947 */ /* 0x000fec0003800000 */
[----:B-1----:R-:W-:Y:S04]  /*8430*/  SHF.L.U32 R0, R112, 0x1f, RZ ;  /* 0x0000001f70007819 */ /* 0x002fe800000006ff */
[----:B------:R-:W1:Y:S02]  /*8440*/  SYNCS.PHASECHK.TRANS64.TRYWAIT P0, [R20+URZ+0x70], R0 ;  /* 0x00007000140075a7 */ /* 0x000e6400080011ff */
[----:B-1----:R-:W-:Y:S05]  /*8450*/  @!P0 BRA `(.L_x_121) ;  /* 0x0000003c00048947 */ /* 0x002fea0003800000 */
.L_x_120:
[----:B------:R-:W-:Y:S05]  /*8460*/  BSYNC B0 ;  /* 0x0000000000007941 */ /* 0x000fea0003800000 */
.L_x_119:
[----:B------:R-:W-:Y:S01]  /*8470*/  ISETP.NE.AND P0, PT, R113, RZ, PT ;  /* 0x000000ff7100720c */ /* 0x000fe20003f05270 */
[----:B------:R-:W-:Y:S11]  /*8480*/  VIADD R106, R106, 0x1 ;  /* 0x000000016a6a7836 */ /* 0x000ff60000000000 */
[----:B------:R-:W-:Y:S01]  /*8490*/  @!UPT UIADD3 URZ, UPT, UPT, URZ, URZ, URZ ;  /* 0x000000fffffff290 */ /* 0x000fe2000fffe0ff */
[----:B------:R2:W4:Y:S04]  /*84a0*/  @P0 LDS.128 R52, [R3+UR44+0x200] ;  /* 0x0002002c03340984 */ /* 0x0005280008000c00 */
[----:B------:R2:W2:Y:S04]  /*84b0*/  @P0 LDS.128 R64, [R3+UR44+0xa00] ;  /* 0x000a002c03400984 */ /* 0x0004a80008000c00 */
[----:B------:R2:W2:Y:S04]  /*84c0*/  @P0 LDS.128 R56, [R2+0x200] ;  /* 0x0002000002380984 */ /* 0x0004a80000000c00 */
[----:B------:R2:W2:Y:S01]  /*84d0*/  @P0 LDS.128 R68, [R2+0xa00] ;  /* 0x000a000002440984 */ /* 0x0004a20000000c00 */
[C---:B------:R-:W-:Y:S04]  /*84e0*/  ISETP.NE.AND P0, PT, R106.reuse, 0x3, PT ;  /* 0x000000036a00780c */ /* 0x040fe80003f05270 */
[----:B-1----:R-:W-:Y:S02]  /*84f0*/  SEL R0, RZ, 0x1, P0 ;  /* 0x00000001ff007807 */ /* 0x002fe40000000000 */
[----:B------:R-:W-:Y:S02]  /*8500*/  SEL R106, R106, RZ, P0 ;  /* 0x000000ff6a6a7207 */ /* 0x000fe40000000000 */
[----:B------:R-:W-:Y:S02]  /*8510*/  LOP3.LUT R112, R112, R0, RZ, 0x3c, !PT ;  /* 0x0000000070707212 */ /* 0x000fe400078e3cff */
.L_x_118:
[----:B------:R-:W-:Y:S05]  /*8520*/  BSYNC B1 ;  /* 0x0000000000017941 */ /* 0x000fea0003800000 */
.L_x_117:
[----:B--2---:R-:W-:Y:S05]  /*8530*/  VIADD R3, R105, 0x400000 ;  /* 0x0040000069037836 */ /* 0x004fea0000000000 */
[----:B-1----:R-:W-:Y:S04]  /*8540*/  SHF.R.U32.HI R0, RZ, 0x15, R3 ;  /* 0x00000015ff007819 */ /* 0x002fe80000011603 */
[----:B------:R-:W-:Y:S04]  /*8550*/  LOP3.LUT R2, R0, 0x3, RZ, 0xc0, !PT ;  /* 0x0000000300027812 */ /* 0x000fe800078ec0ff */
[----:B------:R-:W-:Y:S11]  /*8560*/  ISETP.NE.AND P0, PT, R84, R2, PT ;  /* 0x000000025400720c */ /* 0x000ff60003f05270 */
[----:B------:R-:W-:Y:S02]  /*8570*/  @!UPT UIADD3 URZ, UPT, UPT, URZ, URZ, URZ ;  /* 0x000000fffffff290 */ /* 0x000fe4000fffe0ff */
[----:B------:R-:W-:Y:S05]  /*8580*/  @P0 BRA `(.L_x_122) ;  /* 0x0000000000bc0947 */ /* 0x000fea0003800000 */
[----:B------:R-:W-:Y:S02]  /*8590*/  LOP3.LUT P0, RZ, R0, 0x3, R86, 0x48, !PT ;  /* 0x0000000300ff7812 */ /* 0x000fe40007804856 */
[----:B------:R-:W-:Y:S11]  /*85a0*/  MOV R16, R3 ;  /* 0x0000000300107202 */ /* 0x000ff60000000f00 */
[----:B------:R-:W-:Y:S05]  /*85b0*/  @!P0 BRA `(.L_x_123) ;  /* 0x0000000000408947 */ /* 0x000fea0003800000 */
[----:B------:R-:W1:Y:S01]  /*85c0*/  LDCU.64 UR8, c[0x4][0x70] ;  /* 0x01000e00ff0877ac */ /* 0x000e620008000a00 */
[----:B------:R-:W-:Y:S01]  /*85d0*/  MOV R15, 0x0 ;  /* 0x00000000000f7802 */ /* 0x000fe20000000f00 */
[----:B------:R-:W-:Y:S02]  /*85e0*/  HFMA2 R12, -RZ, RZ, 0, 5.9604644775390625e-08 ;  /* 0x00000001ff0c7431 */ /* 0x000fe400000001ff */
[----:B------:R-:W-:Y:S02]  /*85f0*/  IMAD.MOV.U32 R8, RZ, RZ, 0x192 ;  /* 0x00000192ff087424 */ /* 0x000fe400078e00ff */
[----:B------:R-:W-:Y:S01]  /*8600*/  IMAD.MOV.U32 R13, RZ, RZ, RZ ;  /* 0x000000ffff0d7224 */ /* 0x000fe200078e00ff */
[----:B------:R-:W2:Y:S01]  /*8610*/  LDCU.64 UR6, c[0x4][0x78] ;  /* 0x01000f00ff0677ac */ /* 0x000ea20008000a00 */
[----:B------:R-:W3:Y:S01]  /*8620*/  LDC.64 R14, c[0x4][R15] ;  /* 0x010000000f0e7b82 */ /* 0x000ee20000000a00 */
[----:B------:R-:W5:Y:S01]  /*8630*/  LDCU.64 UR4, c[0x4][0x10] ;  /* 0x01000200ff0477ac */ /* 0x000f620008000a00 */
[----:B-1----:R-:W-:Y:S01]  /*8640*/  MOV R5, UR9 ;  /* 0x0000000900057c02 */ /* 0x002fe20008000f00 */
[----:B------:R-:W-:Y:S01]  /*8650*/  IMAD.U32 R4, RZ, RZ, UR8 ;  /* 0x00000008ff047e24 */ /* 0x000fe2000f8e00ff */
[----:B--2---:R-:W-:Y:S01]  /*8660*/  MOV R7, UR7 ;  /* 0x0000000700077c02 */ /* 0x004fe20008000f00 */
[----:B------:R-:W-:Y:S01]  /*8670*/  IMAD.U32 R6, RZ, RZ, UR6 ;  /* 0x00000006ff067e24 */ /* 0x000fe2000f8e00ff */
[----:B-----5:R-:W-:Y:S01]  /*8680*/  MOV R11, UR5 ;  /* 0x00000005000b7c02 */ /* 0x020fe20008000f00 */
[----:B------:R-:W-:Y:S02]  /*8690*/  IMAD.U32 R10, RZ, RZ, UR4 ;  /* 0x00000004ff0a7e24 */ /* 0x000fe4000f8e00ff */
[----:B------:R-:W-:Y:S07]  /*86a0*/  LEPC R20, `(.L_x_123) ;  /* 0x000000001014794e */ /* 0x000fee0000000000 */
[----:B---34-:R-:W-:Y:S05]  /*86b0*/  CALL.ABS.NOINC R14 ;  /* 0x000000000e007343 */ /* 0x018fea0003c00000 */
.L_x_123:
        /* <DEDUP_REMOVED lines=23> */
.L_x_124:
[----:B------:R-:W-:Y:S05]  /*8830*/  WARPSYNC.ALL ;  /* 0x0000000000007948 */ /* 0x000fea0003800000 */
[----:B------:R-:W-:Y:S11]  /*8840*/  R2UR UR4, R16 ;  /* 0x00000000100472ca */ /* 0x000ff600000e0000 */
[----:B------:R-:W-:Y:S02]  /*8850*/  @!UPT UIADD3 URZ, UPT, UPT, URZ, URZ, URZ ;  /* 0x000000fffffff290 */ /* 0x000fe4000fffe0ff */
[----:B------:R-:W1:Y:S02]  /*8860*/  LDTM.x16 R4, tmem[UR4+0x20] ;  /* 0x00002004000479ee */ /* 0x000e640008240000 */
[----:B-1----:R-:W-:Y:S01]  /*8870*/  NOP ;  /* 0x0000000000007918 */ /* 0x002fe20000000000 */
.L_x_122:
[----:B----4-:R-:W-:Y:S01]  /*8880*/  SHF.L.U32 R3, R52, 0x10, RZ ;  /* 0x0000001034037819 */ /* 0x010fe200000006ff */
[C---:B------:R-:W-:Y:S01]  /*8890*/  FMUL R0, R43.reuse, R24 ;  /* 0x000000182b007220 */ /* 0x040fe20000400000 */
[----:B------:R-:W-:Y:S01]  /*88a0*/  ISETP.NE.AND P1, PT, R84, R2, PT ;  /* 0x000000025400720c */ /* 0x000fe20003f25270 */
[----:B------:R-:W-:Y:S01]  /*88b0*/  FMUL R2, R43, R25 ;  /* 0x000000192b027220 */ /* 0x000fe20000400000 */
[----:B------:R-:W-:Y:S01]  /*88c0*/  LOP3.LUT R21, R52, 0xffff0000, RZ, 0xc0, !PT ;  /* 0xffff000034157812 */ /* 0x000fe200078ec0ff */
[----:B------:R-:W-:Y:S01]  /*88d0*/  FFMA R0, R45, R3, R0 ;  /* 0x000000032d007223 */ /* 0x000fe20000000000 */
[----:B------:R-:W-:Y:S01]  /*88e0*/  SHF.L.U32 R22, R53, 0x10, RZ ;  /* 0x0000001035167819 */ /* 0x000fe200000006ff */
[----:B------:R-:W-:Y:S01]  /*88f0*/  FMUL R3, R43, R26 ;  /* 0x0000001a2b037220 */ /* 0x000fe20000400000 */
[----:B------:R-:W-:Y:S01]  /*8900*/  LOP3.LUT R23, R53, 0xffff0000, RZ, 0xc0, !PT ;  /* 0xffff000035177812 */ /* 0x000fe200078ec0ff */
[----:B------:R-:W-:Y:S01]  /*8910*/  FMUL R20, R43, R27 ;  /* 0x0000001b2b147220 */ /* 0x000fe20000400000 */
[----:B------:R-:W-:Y:S01]  /*8920*/  SHF.L.U32 R40, R54, 0x10, RZ ;  /* 0x0000001036287819 */ /* 0x000fe200000006ff */
[----:B------:R-:W-:Y:S01]  /*8930*/  FFMA R2, R45, R21, R2 ;  /* 0x000000152d027223 */ /* 0x000fe20000000002 */
[----:B------:R-:W-:Y:S01]  /*8940*/  LOP3.LUT R41, R57, 0xffff0000, RZ, 0xc0, !PT ;  /* 0xffff000039297812 */ /* 0x000fe200078ec0ff */
[C---:B------:R-:W-:Y:S01]  /*8950*/  FFMA R3, R45.reuse, R22, R3 ;  /* 0x000000162d037223 */ /* 0x040fe20000000003 */
[----:B------:R-:W-:Y:S01]  /*8960*/  LOP3.LUT R42, R66, 0xffff0000, RZ, 0xc0, !PT ;  /* 0xffff0000422a7812 */ /* 0x000fe200078ec0ff */
[----:B------:R-:W-:Y:S01]  /*8970*/  FFMA R20, R45, R23, R20 ;  /* 0x000000172d147223 */ /* 0x000fe20000000014 */
[----:B------:R-:W-:Y:S01]  /*8980*/  LOP3.LUT R23, R54, 0xffff0000, RZ, 0xc0, !PT ;  /* 0xffff000036177812 */ /* 0x000fe200078ec0ff */
[C---:B------:R-:W-:Y:S01]  /*8990*/  FMUL R21, R43.reuse, R28 ;  /* 0x0000001c2b157220 */ /* 0x040fe20000400000 */
[----:B------:R-:W-:Y:S01]  /*89a0*/  F2FP.BF16.F32.PACK_AB R48, R2, R0 ;  /* 0x000000000230723e */ /* 0x000fe200000010ff */
[----:B------:R-:W-:Y:S01]  /*89b0*/  FMUL R22, R43, R29 ;  /* 0x0000001d2b167220 */ /* 0x000fe20000400000 */
[----:B---3--:R-:W-:Y:S01]  /*89c0*/  F2FP.BF16.F32.PACK_AB R49, R20, R3 ;  /* 0x000000031431723e */ /* 0x008fe200000010ff */
[----:B------:R-:W-:Y:S01]  /*89d0*/  FFMA R21, R45, R40, R21 ;  /* 0x000000282d157223 */ /* 0x000fe20000000015 */
[----:B------:R-:W-:Y:S01]  /*89e0*/  SHF.L.U32 R20, R55, 0x10, RZ ;  /* 0x0000001037147819 */ /* 0x000fe200000006ff */
[----:B------:R-:W-:Y:S01]  /*89f0*/  FFMA R22, R45, R23, R22 ;  /* 0x000000172d167223 */ /* 0x000fe20000000016 */
[----:B------:R-:W-:Y:S01]  /*8a00*/  LOP3.LUT R23, R55, 0xffff0000, RZ, 0xc0, !PT ;  /* 0xffff000037177812 */ /* 0x000fe200078ec0ff */
[C---:B------:R-:W-:Y:S01]  /*8a10*/  FMUL R0, R43.reuse, R30 ;  /* 0x0000001e2b007220 */ /* 0x040fe20000400000 */
[----:B------:R-:W-:Y:S01]  /*8a20*/  SHF.L.U32 R40, R56, 0x10, RZ ;  /* 0x0000001038287819 */ /* 0x000fe200000006ff */
[C---:B------:R-:W-:Y:S01]  /*8a30*/  FMUL R2, R43.reuse, R31 ;  /* 0x0000001f2b027220 */ /* 0x040fe20000400000 */
[----:B------:R-:W-:Y:S01]  /*8a40*/  F2FP.BF16.F32.PACK_AB R50, R22, R21 ;  /* 0x000000151632723e */ /* 0x000fe200000010ff */
[----:B------:R-:W-:Y:S01]  /*8a50*/  FMUL R3, R43, R32 ;  /* 0x000000202b037220 */ /* 0x000fe20000400000 */
[----:B------:R-:W-:Y:S01]  /*8a60*/  SHF.L.U32 R44, R67, 0x10, RZ ;  /* 0x00000010432c7819 */ /* 0x000fe200000006ff */
[----:B------:R-:W-:Y:S01]  /*8a70*/  FFMA R0, R45, R20, R0 ;  /* 0x000000142d007223 */ /* 0x000fe20000000000 */
[----:B------:R-:W-:Y:S01]  /*8a80*/  LOP3.LUT R46, R67, 0xffff0000, RZ, 0xc0, !PT ;  /* 0xffff0000432e7812 */ /* 0x000fe200078ec0ff */
[C---:B------:R-:W-:Y:S01]  /*8a90*/  FFMA R2, R45.reuse, R23, R2 ;  /* 0x000000172d027223 */ /* 0x040fe20000000002 */
[----:B------:R-:W-:Y:S01]  /*8aa0*/  LOP3.LUT R23, R56, 0xffff0000, RZ, 0xc0, !PT ;  /* 0xffff000038177812 */ /* 0x000fe200078ec0ff */
[----:B------:R-:W-:Y:S01]  /*8ab0*/  FFMA R3, R45, R40, R3 ;  /* 0x000000282d037223 */ /* 0x000fe20000000003 */
[----:B------:R-:W-:Y:S01]  /*8ac0*/  SHF.L.U32 R40, R57, 0x10, RZ ;  /* 0x0000001039287819 */ /* 0x000fe200000006ff */
[C---:B------:R-:W-:Y:S01]  /*8ad0*/  FMUL R20, R43.reuse, R33 ;  /* 0x000000212b147220 */ /* 0x040fe20000400000 */
[----:B------:R-:W-:Y:S01]  /*8ae0*/  F2FP.BF16.F32.PACK_AB R51, R2, R0 ;  /* 0x000000000233723e */ /* 0x000fe200000010ff */
[C---:B------:R-:W-:Y:S01]  /*8af0*/  FMUL R21, R43.reuse, R34 ;  /* 0x000000222b157220 */ /* 0x040fe20000400000 */
[----:B------:R-:W-:Y:S01]  /*8b00*/  MOV R47, UR46 ;  /* 0x0000002e002f7c02 */ /* 0x000fe20008000f00 */
[----:B------:R-:W-:Y:S01]  /*8b10*/  FMUL R22, R43, R35 ;  /* 0x000000232b167220 */ /* 0x000fe20000400000 */
[----:B------:R-:W-:Y:S01]  /*8b20*/  ISETP.NE.AND P0, PT, R84, RZ, PT ;  /* 0x000000ff5400720c */ /* 0x000fe20003f05270 */
[C---:B------:R-:W-:Y:S01]  /*8b30*/  FFMA R20, R45.reuse, R23, R20 ;  /* 0x000000172d147223 */ /* 0x040fe20000000014 */
[C---:B------:R-:W-:Y:S01]  /*8b40*/  SHF.L.U32 R23, R58.reuse, 0x10, RZ ;  /* 0x000000103a177819 */ /* 0x040fe200000006ff */
[C---:B------:R-:W-:Y:S01]  /*8b50*/  FFMA R21, R45.reuse, R40, R21 ;  /* 0x000000282d157223 */ /* 0x040fe20000000015 */
[----:B------:R-:W-:Y:S01]  /*8b60*/  LOP3.LUT R40, R58, 0xffff0000, RZ, 0xc0, !PT ;  /* 0xffff00003a287812 */ /* 0x000fe200078ec0ff */
[----:B------:R-:W-:Y:S01]  /*8b70*/  FFMA R22, R45, R41, R22 ;  /* 0x000000292d167223 */ /* 0x000fe20000000016 */
[----:B------:R-:W-:Y:S01]  /*8b80*/  F2FP.BF16.F32.PACK_AB R60, R20, R3 ;  /* 0x00000003143c723e */ /* 0x000fe200000010ff */
[----:B------:R-:W-:Y:S01]  /*8b90*/  FMUL R0, R43, R36 ;  /* 0x000000242b007220 */ /* 0x000fe20000400000 */
[----:B------:R-:W-:Y:S01]  /*8ba0*/  LOP3.LUT R41, R65, 0xffff0000, RZ, 0xc0, !PT ;  /* 0xffff000041297812 */ /* 0x000fe200078ec0ff */
[----:B------:R-:W-:Y:S01]  /*8bb0*/  FMUL R2, R43, R37 ;  /* 0x000000252b027220 */ /* 0x000fe20000400000 */
[----:B------:R-:W-:Y:S01]  /*8bc0*/  F2FP.BF16.F32.PACK_AB R61, R22, R21 ;  /* 0x00000015163d723e */ /* 0x000fe200000010ff */
[----:B------:R-:W-:Y:S01]  /*8bd0*/  FFMA R0, R45, R23, R0 ;  /* 0x000000172d007223 */ /* 0x000fe20000000000 */
[----:B------:R-:W-:Y:S01]  /*8be0*/  SHF.L.U32 R22, R59, 0x10, RZ ;  /* 0x000000103b167819 */ /* 0x000fe200000006ff */
[----:B------:R-:W-:Y:S01]  /*8bf0*/  FFMA R2, R45, R40, R2 ;  /* 0x000000282d027223 */ /* 0x000fe20000000002 */
[----:B------:R-:W-:Y:S01]  /*8c00*/  LOP3.LUT R23, R59, 0xffff0000, RZ, 0xc0, !PT ;  /* 0xffff00003b177812 */ /* 0x000fe200078ec0ff */
[C---:B------:R-:W-:Y:S01]  /*8c10*/  FMUL R3, R43.reuse, R38 ;  /* 0x000000262b037220 */ /* 0x040fe20000400000 */
[----:B------:R-:W-:Y:S01]  /*8c20*/  SHF.L.U32 R40, R64, 0x10, RZ ;  /* 0x0000001040287819 */ /* 0x000fe200000006ff */
[C---:B------:R-:W-:Y:S01]  /*8c30*/  FMUL R20, R43.reuse, R39 ;  /* 0x000000272b147220 */ /* 0x040fe20000400000 */
[----:B------:R-:W-:Y:S01]  /*8c40*/  FMUL R21, R43, R4 ;  /* 0x000000042b157220 */ /* 0x000fe20000400000 */
[C---:B------:R-:W-:Y:S01]  /*8c50*/  FFMA R3, R45.reuse, R22, R3 ;  /* 0x000000162d037223 */ /* 0x040fe20000000003 */
[----:B------:R-:W-:Y:S01]  /*8c60*/  F2FP.BF16.F32.PACK_AB R62, R2, R0 ;  /* 0x00000000023e723e */ /* 0x000fe200000010ff */
[C---:B------:R-:W-:Y:S01]  /*8c70*/  FFMA R20, R45.reuse, R23, R20 ;  /* 0x000000172d147223 */ /* 0x040fe20000000014 */
[----:B------:R-:W-:Y:S01]  /*8c80*/  FFMA R21, R45, R40, R21 ;  /* 0x000000282d157223 */ /* 0x000fe20000000015 */
[----:B------:R-:W-:Y:S01]  /*8c90*/  LOP3.LUT R23, R64, 0xffff0000, RZ, 0xc0, !PT ;  /* 0xffff000040177812 */ /* 0x000fe200078ec0ff */
[----:B------:R-:W-:Y:S01]  /*8ca0*/  FMUL R0, R43, R5 ;  /* 0x000000052b007220 */ /* 0x000fe20000400000 */
[----:B------:R-:W-:Y:S01]  /*8cb0*/  SHF.L.U32 R40, R65, 0x10, RZ ;  /* 0x0000001041287819 */ /* 0x000fe200000006ff */
[C---:B------:R-:W-:Y:S01]  /*8cc0*/  FMUL R2, R43.reuse, R6 ;  /* 0x000000062b027220 */ /* 0x040fe20000400000 */
[----:B------:R-:W-:Y:S01]  /*8cd0*/  FMUL R22, R43, R7 ;  /* 0x000000072b167220 */ /* 0x000fe20000400000 */
[C---:B------:R-:W-:Y:S01]  /*8ce0*/  FFMA R0, R45.reuse, R23, R0 ;  /* 0x000000172d007223 */ /* 0x040fe20000000000 */
[----:B------:R-:W-:Y:S01]  /*8cf0*/  F2FP.BF16.F32.PACK_AB R63, R20, R3 ;  /* 0x00000003143f723e */ /* 0x000fe200000010ff */
[C---:B------:R-:W-:Y:S01]  /*8d00*/  FFMA R2, R45.reuse, R40, R2 ;  /* 0x000000282d027223 */ /* 0x040fe20000000002 */
[----:B------:R-:W-:Y:S01]  /*8d10*/  FFMA R22, R45, R41, R22 ;  /* 0x000000292d167223 */ /* 0x000fe20000000016 */
[----:B------:R-:W-:Y:S01]  /*8d20*/  SHF.L.U32 R41, R66, 0x10, RZ ;  /* 0x0000001042297819 */ /* 0x000fe200000006ff */
[C---:B------:R-:W-:Y:S01]  /*8d30*/  FMUL R3, R43.reuse, R8 ;  /* 0x000000082b037220 */ /* 0x040fe20000400000 */
[C---:B------:R-:W-:Y:S01]  /*8d40*/  FMUL R20, R43.reuse, R9 ;  /* 0x000000092b147220 */ /* 0x040fe20000400000 */
[C---:B------:R-:W-:Y:S01]  /*8d50*/  FMUL R23, R43.reuse, R10 ;  /* 0x0000000a2b177220 */ /* 0x040fe20000400000 */
[----:B------:R-:W-:Y:S01]  /*8d60*/  FMUL R40, R43, R11 ;  /* 0x0000000b2b287220 */ /* 0x000fe20000400000 */
[C---:B------:R-:W-:Y:S01]  /*8d70*/  FFMA R3, R45.reuse, R41, R3 ;  /* 0x000000292d037223 */ /* 0x040fe20000000003 */
[C---:B------:R-:W-:Y:S01]  /*8d80*/  FFMA R20, R45.reuse, R42, R20 ;  /* 0x0000002a2d147223 */ /* 0x040fe20000000014 */
[C---:B------:R-:W-:Y:S01]  /*8d90*/  FFMA R23, R45.reuse, R44, R23 ;  /* 0x0000002c2d177223 */ /* 0x040fe20000000017 */
[----:B------:R-:W-:Y:S01]  /*8da0*/  FFMA R40, R45, R46, R40 ;  /* 0x0000002e2d287223 */ /* 0x000fe20000000028 */
[----:B------:R-:W-:Y:S01]  /*8db0*/  F2FP.BF16.F32.PACK_AB R100, R0, R21 ;  /* 0x000000150064723e */ /* 0x000fe200000010ff */
[----:B------:R-:W1:Y:S01]  /*8dc0*/  S2R R46, SR_CgaCtaId ;  /* 0x00000000002e7919 */ /* 0x000e620000008800 */
[----:B------:R-:W-:Y:S01]  /*8dd0*/  SHF.L.U32 R42, R68, 0x10, RZ ;  /* 0x00000010442a7819 */ /* 0x000fe200000006ff */
[C---:B------:R-:W-:Y:S01]  /*8de0*/  FMUL R41, R43.reuse, R12 ;  /* 0x0000000c2b297220 */ /* 0x040fe20000400000 */
[----:B------:R-:W-:Y:S01]  /*8df0*/  F2FP.BF16.F32.PACK_AB R101, R22, R2 ;  /* 0x000000021665723e */ /* 0x000fe200000010ff */
[C---:B------:R-:W-:Y:S01]  /*8e00*/  FMUL R0, R43.reuse, R13 ;  /* 0x0000000d2b007220 */ /* 0x040fe20000400000 */
[----:B------:R-:W-:Y:S01]  /*8e10*/  LOP3.LUT R21, R68, 0xffff0000, RZ, 0xc0, !PT ;  /* 0xffff000044157812 */ /* 0x000fe200078ec0ff */
[----:B------:R-:W-:Y:S01]  /*8e20*/  FMUL R2, R43, R14 ;  /* 0x0000000e2b027220 */ /* 0x000fe20000400000 */
[----:B------:R-:W-:Y:S01]  /*8e30*/  F2FP.BF16.F32.PACK_AB R103, R40, R23 ;  /* 0x000000172867723e */ /* 0x000fe200000010ff */
[----:B------:R-:W-:Y:S01]  /*8e40*/  FFMA R41, R45, R42, R41 ;  /* 0x0000002a2d297223 */ /* 0x000fe20000000029 */
[----:B------:R-:W-:Y:S01]  /*8e50*/  SHF.L.U32 R22, R69, 0x10, RZ ;  /* 0x0000001045167819 */ /* 0x000fe200000006ff */
[----:B------:R-:W-:Y:S01]  /*8e60*/  FFMA R0, R45, R21, R0 ;  /* 0x000000152d007223 */ /* 0x000fe20000000000 */
[----:B------:R-:W-:Y:S01]  /*8e70*/  F2FP.BF16.F32.PACK_AB R102, R20, R3 ;  /* 0x000000031466723e */ /* 0x000fe200000010ff */
[----:B------:R-:W-:Y:S01]  /*8e80*/  FMUL R3, R43, R15 ;  /* 0x0000000f2b037220 */ /* 0x000fe20000400000 */
[----:B------:R-:W-:Y:S01]  /*8e90*/  LOP3.LUT R23, R69, 0xffff0000, RZ, 0xc0, !PT ;  /* 0xffff000045177812 */ /* 0x000fe200078ec0ff */
[----:B------:R-:W-:Y:S01]  /*8ea0*/  FMUL R20, R43, R16 ;  /* 0x000000102b147220 */ /* 0x000fe20000400000 */
[C---:B------:R-:W-:Y:S01]  /*8eb0*/  SHF.L.U32 R40, R70.reuse, 0x10, RZ ;  /* 0x0000001046287819 */ /* 0x040fe200000006ff */
[----:B------:R-:W-:Y:S01]  /*8ec0*/  FFMA R2, R45, R22, R2 ;  /* 0x000000162d027223 */ /* 0x000fe20000000002 */
[----:B------:R-:W-:Y:S01]  /*8ed0*/  FMUL R21, R43, R17 ;  /* 0x000000112b157220 */ /* 0x000fe20000400000 */
[----:B------:R-:W-:Y:S01]  /*8ee0*/  FFMA R3, R45, R23, R3 ;  /* 0x000000172d037223 */ /* 0x000fe20000000003 */
[----:B------:R-:W-:Y:S01]  /*8ef0*/  @!P1 LEA R47, R47, R99, 0xc ;  /* 0x000000632f2f9211 */ /* 0x000fe200078e60ff */
[----:B------:R-:W-:Y:S01]  /*8f00*/  FFMA R20, R45, R40, R20 ;  /* 0x000000282d147223 */ /* 0x000fe20000000014 */
[----:B------:R-:W-:Y:S01]  /*8f10*/  LOP3.LUT R40, R70, 0xffff0000, RZ, 0xc0, !PT ;  /* 0xffff000046287812 */ /* 0x000fe200078ec0ff */
[----:B------:R-:W-:Y:S01]  /*8f20*/  FMUL R22, R43, R18 ;  /* 0x000000122b167220 */ /* 0x000fe20000400000 */
[----:B------:R-:W-:Y:S01]  /*8f30*/  F2FP.BF16.F32.PACK_AB R108, R0, R41 ;  /* 0x00000029006c723e */ /* 0x000fe200000010ff */
[----:B------:R2:W-:Y:S01]  /*8f40*/  @!P1 STS.128 [R47+UR44+0x200], R48 ;  /* 0x000200302f009988 */ /* 0x0005e20008000c2c */
[----:B------:R-:W-:Y:S01]  /*8f50*/  SHF.L.U32 R42, R71, 0x10, RZ ;  /* 0x00000010472a7819 */ /* 0x000fe200000006ff */
[----:B------:R-:W-:Y:S01]  /*8f60*/  FFMA R21, R45, R40, R21 ;  /* 0x000000282d157223 */ /* 0x000fe20000000015 */
[----:B------:R-:W-:Y:S01]  /*8f70*/  @!P1 IADD3 R40, PT, PT, R47, UR44, RZ ;  /* 0x0000002c2f289c10 */ /* 0x000fe2000fffe0ff */
[----:B------:R-:W-:Y:S01]  /*8f80*/  FMUL R23, R43, R19 ;  /* 0x000000132b177220 */ /* 0x000fe20000400000 */
[----:B------:R-:W-:Y:S01]  /*8f90*/  LOP3.LUT R44, R71, 0xffff0000, RZ, 0xc0, !PT ;  /* 0xffff0000472c7812 */ /* 0x000fe200078ec0ff */
[----:B------:R-:W-:Y:S01]  /*8fa0*/  FFMA R22, R45, R42, R22 ;  /* 0x0000002a2d167223 */ /* 0x000fe20000000016 */
[----:B------:R-:W-:Y:S02]  /*8fb0*/  @!P1 IADD3 R40, PT, PT, R98, R40, RZ ;  /* 0x0000002862289210 */ /* 0x000fe40007ffe0ff */
[----:B------:R-:W-:Y:S01]  /*8fc0*/  F2FP.BF16.F32.PACK_AB R109, R3, R2 ;  /* 0x00000002036d723e */ /* 0x000fe200000010ff */
[----:B------:R-:W-:Y:S01]  /*8fd0*/  FFMA R23, R45, R44, R23 ;  /* 0x0000002c2d177223 */ /* 0x000fe20000000017 */
[----:B------:R-:W-:Y:S01]  /*8fe0*/  F2FP.BF16.F32.PACK_AB R110, R21, R20 ;  /* 0x00000014156e723e */ /* 0x000fe200000010ff */
[----:B------:R2:W-:Y:S03]  /*8ff0*/  @!P1 STS.128 [R40+0x200], R60 ;  /* 0x0002003c28009388 */ /* 0x0005e60000000c00 */
[----:B------:R-:W-:Y:S05]  /*9000*/  F2FP.BF16.F32.PACK_AB R111, R23, R22 ;  /* 0x00000016176f723e */ /* 0x000fea00000010ff */
[----:B------:R2:W-:Y:S08]  /*9010*/  @!P1 STS.128 [R47+UR44+0xa00], R100 ;  /* 0x000a00642f009988 */ /* 0x0005f00008000c2c */
[----:B------:R2:W-:Y:S01]  /*9020*/  @!P1 STS.128 [R40+0xa00], R108 ;  /* 0x000a006c28009388 */ /* 0x0005e20000000c00 */
[----:B------:R-:W-:Y:S01]  /*9030*/  @!PT LDS RZ, [RZ] ;  /* 0x00000000fffff984 */ /* 0x000fe20000000800 */
[----:B------:R-:W-:Y:S01]  /*9040*/  @!PT LDS RZ, [RZ] ;  /* 0x00000000fffff984 */ /* 0x000fe20000000800 */
[----:B------:R-:W-:Y:S01]  /*9050*/  @!PT LDS RZ, [RZ] ;  /* 0x00000000fffff984 */ /* 0x000fe20000000800 */
[----:B------:R-:W-:Y:S01]  /*9060*/  @!PT LDS RZ, [RZ] ;  /* 0x00000000fffff984 */ /* 0x000fe20000000800 */
[----:B------:R3:W-:Y:S07]  /*9070*/  MEMBAR.ALL.CTA ;  /* 0x0000000000007992 */ /* 0x0007ee0000008000 */
[----:B---3--:R-:W3:Y:S01]  /*9080*/  FENCE.VIEW.ASYNC.S ;  /* 0x00000000000073c6 */ /* 0x008ee20000000000 */
[----:B------:R-:W-:Y:S05]  /*9090*/  WARPSYNC.ALL ;  /* 0x0000000000007948 */ /* 0x000fea0003800000 */
[----:B------:R-:W-:Y:S01]  /*90a0*/  BSSY.RECONVERGENT B0, `(.L_x_125) ;  /* 0x0000012000007945 */ /* 0x000fe20003800200 */
[----:B---3--:R-:W-:Y:S06]  /*90b0*/  BAR.SYNC.DEFER_BLOCKING 0x1, 0x80 ;  /* 0x0042000000007b1d */ /* 0x008fec0000010000 */
[----:B-1----:R-:W-:Y:S05]  /*90c0*/  @P0 BRA `(.L_x_126) ;  /* 0x00000000003c0947 */ /* 0x002fea0003800000 */
[----:B------:R-:W1:Y:S01]  /*90d0*/  LDCU.64 UR6, c[0x0][0x348] ;  /* 0x00006900ff0677ac */ /* 0x000e620008000a00 */
[----:B------:R-:W-:Y:S02]  /*90e0*/  ULEA UR5, UR46, UR44, 0xc ;  /* 0x0000002c2e057291 */ /* 0x000fe4000f8e60ff */
[----:B------:R-:W-:Y:S02]  /*90f0*/  UIADD3 UR10, UPT, UPT, UR50, 0x40, URZ ;  /* 0x00000040320a7890 */ /* 0x000fe4000fffe0ff */
[----:B------:R-:W-:Y:S02]  /*9100*/  UIADD3 UR8, UPT, UPT, UR5, 0x200, URZ ;  /* 0x0000020005087890 */ /* 0x000fe4000fffe0ff */
[----:B------:R-:W-:Y:S01]  /*9110*/  UIADD3 UR12, UPT, UPT, UR5, 0xa00, URZ ;  /* 0x00000a00050c7890 */ /* 0x000fe2000fffe0ff */
[----:B------:R-:W-:Y:S01]  /*9120*/  UMOV UR9, UR49 ;  /* 0x0000003100097c82 */ /* 0x000fe20008000000 */
[----:B------:R-:W-:Y:S01]  /*9130*/  UMOV UR11, UR36 ;  /* 0x00000024000b7c82 */ /* 0x000fe20008000000 */
[----:B------:R-:W-:Y:S01]  /*9140*/  UIADD3 UR13, UPT, UPT, UR49, 0x20, URZ ;  /* 0x00000020310d7890 */ /* 0x000fe2000fffe0ff */
[----:B------:R-:W-:Y:S01]  /*9150*/  UMOV UR15, UR36 ;  /* 0x00000024000f7c82 */ /* 0x000fe20008000000 */
[----:B------:R-:W-:Y:S01]  /*9160*/  UMOV UR14, UR10 ;  /* 0x0000000a000e7c82 */ /* 0x000fe20008000000 */
[----:B-1----:R-:W-:Y:S04]  /*9170*/  UIADD3 UR4, UP0, UPT, UR6, 0xa80, URZ ;  /* 0x00000a8006047890 */ /* 0x002fe8000ff1e0ff */
[----:B------:R-:W-:Y:S09]  /*9180*/  UIADD3.X UR5, UPT, UPT, URZ, UR7, URZ, UP0, !UPT ;  /* 0x00000007ff057290 */ /* 0x000ff200087fe4ff */
[----:B------:R1:W-:Y:S01]  /*9190*/  UTMASTG.3D [UR8], [UR4] ;  /* 0x00000008040073b5 */ /* 0x0003e20008010000 */
[----:B------:R1:W-:Y:S02]  /*91a0*/  UTMASTG.3D [UR12], [UR4] ;  /* 0x0000000c040073b5 */ /* 0x0003e40008010000 */
[----:B-1----:R0:W-:Y:S02]  /*91b0*/  UTMACMDFLUSH ;  /* 0x00000000000079b7 */ /* 0x0021e40000000000 */
.L_x_126:
[----:B------:R-:W-:Y:S05]  /*91c0*/  BSYNC.RECONVERGENT B0 ;  /* 0x0000000000007941 */ /* 0x000fea0003800200 */
.L_x_125:
[----:B------:R-:W-:Y:S01]  /*91d0*/  UIADD3 UR4, UPT, UPT, UR46, 0x1, URZ ;  /* 0x000000012e047890 */ /* 0x000fe2000fffe0ff */
[----:B------:R-:W-:Y:S03]  /*91e0*/  BSSY.RECONVERGENT B0, `(.L_x_127) ;  /* 0x0000007000007945 */ /* 0x000fe60003800200 */
[----:B------:R-:W-:Y:S04]  /*91f0*/  UISETP.NE.AND UP0, UPT, UR4, 0x3, UPT ;  /* 0x000000030400788c */ /* 0x000fe8000bf05270 */
[----:B------:R-:W-:Y:S02]  /*9200*/  USEL UR45, UR4, URZ, UP0 ;  /* 0x000000ff042d7287 */ /* 0x000fe40008000000 */
[----:B------:R-:W-:Y:S04]  /*9210*/  UISETP.EQ.XOR UP0, UPT, UR47, 0x3, !UP0 ;  /* 0x000000032f00788c */ /* 0x000fe8000c702a70 */
[----:B------:R-:W-:Y:S01]  /*9220*/  UP2UR UR51, UPR, URZ, 0x1 ;  /* 0x00000001ff337883 */ /* 0x000fe20008000000 */
[----:B------:R-:W-:Y:S11]  /*9230*/  @P0 BRA `(.L_x_128) ;  /* 0x0000000000040947 */ /* 0x000ff60003800000 */
[----:B------:R-:W-:Y:S04]  /*9240*/  DEPBAR.LE SB0, 0x1 ;  /* 0x000080400000791a */ /* 0x000fe80000000000 */
.L_x_128:
[----:B------:R-:W-:Y:S05]  /*9250*/  BSYNC.RECONVERGENT B0 ;  /* 0x0000000000007941 */ /* 0x000fea0003800200 */
.L_x_127:
[----:B------:R-:W1:Y:S08]  /*9260*/  S2UR UR4, SR_CgaCtaId ;  /* 0x00000000000479c3 */ /* 0x000e700000008800 */
[----:B------:R-:W-:Y:S01]  /*9270*/  BAR.SYNC.DEFER_BLOCKING 0x1, 0x80 ;  /* 0x0042000000007b1d */ /* 0x000fe20000010000 */
[----:B------:R-:W-:Y:S01]  /*9280*/  ISETP.NE.AND P1, PT, R97, RZ, PT ;  /* 0x000000ff6100720c */ /* 0x000fe20003f25270 */
[----:B------:R-:W-:Y:S01]  /*9290*/  IMAD.U32 R0, RZ, RZ, UR52 ;  /* 0x00000034ff007e24 */ /* 0x000fe2000f8e00ff */
[----:B------:R-:W-:Y:S11]  /*92a0*/  UIADD3 UR53, UPT, UPT, UR49, 0x10, URZ ;  /* 0x0000001031357890 */ /* 0x000ff6000fffe0ff */
[----:B------:R-:W-:Y:S05]  /*92b0*/  @P1 LEA R0, R0, UR44, 0x3 ;  /* 0x0000002c00001c11 */ /* 0x000fea000f8e18ff */
[----:B------:R-:W-:Y:S01]  /*92c0*/  @P1 VIADD R2, R0, 0x88 ;  /* 0x0000008800021836 */ /* 0x000fe20000000000 */
[----:B------:R-:W-:Y:S04]  /*92d0*/  @P1 SHF.L.U32 R0, R112, 0x1f, RZ ;  /* 0x0000001f70001819 */ /* 0x000fe800000006ff */
[----:B------:R-:W-:Y:S01]  /*92e0*/  @P1 PRMT R46, R46, 0x654, R2 ;  /* 0x000006542e2e1816 */ /* 0x000fe20000000002 */
[----:B------:R-:W-:Y:S01]  /*92f0*/  UMOV UR44, 0x400 ;  /* 0x00000400002c7882 */ /* 0x000fe20000000000 */
[----:B------:R-:W-:Y:S01]  /*9300*/  BSSY B1, `(.L_x_129) ;  /* 0x0000021000017945 */ /* 0x000fe20003800000 */
[----:B-1----:R-:W-:Y:S01]  /*9310*/  ULEA UR44, UR4, UR44, 0x18 ;  /* 0x0000002c042c7291 */ /* 0x002fe2000f8ec0ff */
[----:B------:R-:W-:Y:S01]  /*9320*/  @P1 SYNCS.ARRIVE.TRANS64.RED.A1T0 RZ, [R46+URZ], RZ ;  /* 0x000000ff2eff19a7 */ /* 0x000fe200081004ff */
[----:B------:R-:W-:Y:S04]  /*9330*/  UIADD3 UR4, UPT, UPT, UR52, 0x1, URZ ;  /* 0x0000000134047890 */ /* 0x000fe8000fffe0ff */
[----:B------:R-:W-:Y:S01]  /*9340*/  LEA R21, R106, UR44, 0x3 ;  /* 0x0000002c6a157c11 */ /* 0x000fe2000f8e18ff */
[----:B------:R-:W-:Y:S03]  /*9350*/  UISETP.NE.AND UP0, UPT, UR4, 0x3, UPT ;  /* 0x000000030400788c */ /* 0x000fe6000bf05270 */
[----:B------:R1:W3:Y:S01]  /*9360*/  @P1 SYNCS.PHASECHK.TRANS64.TRYWAIT P0, [R21+URZ+0x70], R0 ;  /* 0x00007000150015a7 */ /* 0x0002e200080011ff */
[----:B------:R-:W-:Y:S01]  /*9370*/  USEL UR48, UR4, URZ, UP0 ;  /* 0x000000ff04307287 */ /* 0x000fe20008000000 */
[----:B-1----:R-:W-:Y:S01]  /*9380*/  VIADD R0, R105, 0x10 ;  /* 0x0000001069007836 */ /* 0x002fe20000000000 */
[----:B---3--:R-:W-:Y:S01]  /*9390*/  @P1 SEL R107, RZ, 0x1, !P0 ;  /* 0x00000001ff6b1807 */ /* 0x008fe20004000000 */
[----:B------:R-:W-:Y:S09]  /*93a0*/  @!P1 BRA `(.L_x_130) ;  /* 0x0000000000589947 */ /* 0x000ff20003800000 */
[----:B------:R-:W-:Y:S01]  /*93b0*/  ISETP.NE.AND P1, PT, R113, RZ, PT ;  /* 0x000000ff7100720c */ /* 0x000fe20003f25270 */
[----:B------:R-:W-:Y:S01]  /*93c0*/  BSSY B0, `(.L_x_131) ;  /* 0x0000009000007945 */ /* 0x000fe20003800000 */
[----:B------:R-:W-:Y:S11]  /*93d0*/  ISETP.NE.AND P0, PT, R107, RZ, PT ;  /* 0x000000ff6b00720c */ /* 0x000ff60003f05270 */
[----:B------:R-:W-:Y:S05]  /*93e0*/  @P1 IMAD R3, R106, 0x1000, R99 ;  /* 0x000010006a031824 */ /* 0x000fea00078e0263 */
[----:B------:R-:W-:Y:S05]  /*93f0*/  @P1 IADD3 R2, PT, PT, R3, UR44, RZ ;  /* 0x0000002c03021c10 */ /* 0x000fea000fffe0ff */
[----:B------:R-:W-:Y:S01]  /*9400*/  @P1 IMAD.IADD R2, R98, 0x1, R2 ;  /* 0x0000000162021824 */ /* 0x000fe200078e0202 */
[----:B------:R-:W-:Y:S06]  /*9410*/  @P0 BRA `(.L_x_132) ;  /* 0x00000000000c0947 */ /* 0x000fec0003800000 */
[----:B------:R-:W-:Y:S04]  /*9420*/  SHF.L.U32 R20, R112, 0x1f, RZ ;  /* 0x0000001f70147819 */ /* 0x000fe800000006ff */
[----:B------:R-:W1:Y:S02]  /*9430*/  SYNCS.PHASECHK.TRANS64.TRYWAIT P0, [R21+URZ+0x70], R20 ;  /* 0x00007014150075a7 */ /* 0x000e6400080011ff */
[----:B-1----:R-:W-:Y:S05]  /*9440*/  @!P0 BRA `(.L_x_133) ;  /* 0x0000002c001c8947 */ /* 0x002fea0003800000 */
.L_x_132:
[----:B------:R-:W-:Y:S05]  /*9450*/  BSYNC B0 ;  /* 0x0000000000007941 */ /* 0x000fea0003800000 */
.L_x_131:
[----:B------:R-:W-:Y:S01]  /*9460*/  ISETP.NE.AND P0, PT, R113, RZ, PT ;  /* 0x000000ff7100720c */ /* 0x000fe20003f05270 */
[----:B------:R-:W-:Y:S11]  /*9470*/  VIADD R106, R106, 0x1 ;  /* 0x000000016a6a7836 */ /* 0x000ff60000000000 */
[----:B------:R-:W-:Y:S01]  /*9480*/  @!UPT UIADD3 URZ, UPT, UPT, URZ, URZ, URZ ;  /* 0x000000fffffff290 */ /* 0x000fe2000fffe0ff */
[----:B------:R-:W3:Y:S04]  /*9490*/  @P0 LDS.128 R52, [R3+UR44+0x200] ;  /* 0x0002002c03340984 */ /* 0x000ee80008000c00 */
[----:B------:R-:W4:Y:S04]  /*94a0*/  @P0 LDS.128 R64, [R3+UR44+0xa00] ;  /* 0x000a002c03400984 */ /* 0x000f280008000c00 */
[----:B------:R-:W1:Y:S04]  /*94b0*/  @P0 LDS.128 R56, [R2+0x200] ;  /* 0x0002000002380984 */ /* 0x000e680000000c00 */
[----:B------:R5:W1:Y:S01]  /*94c0*/  @P0 LDS.128 R68, [R2+0xa00] ;  /* 0x000a000002440984 */ /* 0x000a620000000c00 */
[C---:B------:R-:W-:Y:S04]  /*94d0*/  ISETP.NE.AND P0, PT, R106.reuse, 0x3, PT ;  /* 0x000000036a00780c */ /* 0x040fe80003f05270 */
[----:B------:R-:W-:Y:S02]  /*94e0*/  SEL R106, R106, RZ, P0 ;  /* 0x000000ff6a6a7207 */ /* 0x000fe40000000000 */
[----:B-----5:R-:W-:Y:S04]  /*94f0*/  SEL R2, RZ, 0x1, P0 ;  /* 0x00000001ff027807 */ /* 0x020fe80000000000 */
[----:B------:R-:W-:Y:S02]  /*9500*/  LOP3.LUT R112, R112, R2, RZ, 0x3c, !PT ;  /* 0x0000000270707212 */ /* 0x000fe400078e3cff */
.L_x_130:
[----:B------:R-:W-:Y:S05]  /*9510*/  BSYNC B1 ;  /* 0x0000000000017941 */ /* 0x000fea0003800000 */
.L_x_129:
[----:B------:R-:W-:Y:S04]  /*9520*/  SHF.R.U32.HI R3, RZ, 0x15, R0 ;  /* 0x00000015ff037819 */ /* 0x000fe80000011600 */
[----:B------:R-:W-:Y:S04]  /*9530*/  LOP3.LUT R2, R3, 0x3, RZ, 0xc0, !PT ;  /* 0x0000000303027812 */ /* 0x000fe800078ec0ff */
[----:B------:R-:W-:Y:S11]  /*9540*/  ISETP.NE.AND P0, PT, R84, R2, PT ;  /* 0x000000025400720c */ /* 0x000ff60003f05270 */
[----:B------:R-:W-:Y:S02]  /*9550*/  @!UPT UIADD3 URZ, UPT, UPT, URZ, URZ, URZ ;  /* 0x000000fffffff290 */ /* 0x000fe4000fffe0ff */
[----:B------:R-:W-:Y:S05]  /*9560*/  @P0 BRA `(.L_x_134) ;  /* 0x0000000000bc0947 */ /* 0x000fea0003800000 */
[----:B------:R-:W-:Y:S02]  /*9570*/  LOP3.LUT P0, RZ, R3, 0x3, R86, 0x48, !PT ;  /* 0x0000000303ff7812 */ /* 0x000fe40007804856 */
[----:B------:R-:W-:Y:S11]  /*9580*/  MOV R16, R0 ;  /* 0x0000000000107202 */ /* 0x000ff60000000f00 */
[----:B------:R-:W-:Y:S05]  /*9590*/  @!P0 BRA `(.L_x_135) ;  /* 0x0000000000408947 */ /* 0x000fea0003800000 */
[----:B------:R-:W5:Y:S01]  /*95a0*/  LDCU.64 UR8, c[0x4][0x70] ;  /* 0x01000e00ff0877ac */ /* 0x000f620008000a00 */
[----:B------:R-:W-:Y:S01]  /*95b0*/  MOV R15, 0x0 ;  /* 0x00000000000f7802 */ /* 0x000fe20000000f00 */
[----:B------:R-:W-:Y:S02]  /*95c0*/  HFMA2 R12, -RZ, RZ, 0, 5.9604644775390625e-08 ;  /* 0x00000001ff0c7431 */ /* 0x000fe400000001ff */
[----:B------:R-:W-:Y:S02]  /*95d0*/  IMAD.MOV.U32 R8, RZ, RZ, 0x192 ;  /* 0x00000192ff087424 */ /* 0x000fe400078e00ff */
[----:B------:R-:W-:Y:S01]  /*95e0*/  IMAD.MOV.U32 R13, RZ, RZ, RZ ;  /* 0x000000ffff0d7224 */ /* 0x000fe200078e00ff */
[----:B------:R-:W1:Y:S01]  /*95f0*/  LDCU.64 UR6, c[0x4][0x78] ;  /* 0x01000f00ff0677ac */ /* 0x000e620008000a00 */
[----:B------:R-:W2:Y:S01]  /*9600*/  LDC.64 R14, c[0x4][R15] ;  /* 0x010000000f0e7b82 */ /* 0x000ea20000000a00 */
[----:B------:R-:W3:Y:S01]  /*9610*/  LDCU.64 UR4, c[0x4][0x10] ;  /* 0x01000200ff0477ac */ /* 0x000ee20008000a00 */
[----:B-----5:R-:W-:Y:S01]  /*9620*/  MOV R5, UR9 ;  /* 0x0000000900057c02 */ /* 0x020fe20008000f00 */
[----:B------:R-:W-:Y:S01]  /*9630*/  IMAD.U32 R4, RZ, RZ, UR8 ;  /* 0x00000008ff047e24 */ /* 0x000fe2000f8e00ff */
[----:B-1----:R-:W-:Y:S01]  /*9640*/  MOV R7, UR7 ;  /* 0x0000000700077c02 */ /* 0x002fe20008000f00 */
[----:B------:R-:W-:Y:S01]  /*9650*/  IMAD.U32 R6, RZ, RZ, UR6 ;  /* 0x00000006ff067e24 */ /* 0x000fe2000f8e00ff */
[----:B---3--:R-:W-:Y:S01]  /*9660*/  MOV R11, UR5 ;  /* 0x00000005000b7c02 */ /* 0x008fe20008000f00 */
[----:B------:R-:W-:Y:S02]  /*9670*/  IMAD.U32 R10, RZ, RZ, UR4 ;  /* 0x00000004ff0a7e24 */ /* 0x000fe4000f8e00ff */
[----:B------:R-:W-:Y:S07]  /*9680*/  LEPC R20, `(.L_x_135) ;  /* 0x000000001014794e */ /* 0x000fee0000000000 */
[----:B--2-4-:R-:W-:Y:S05]  /*9690*/  CALL.ABS.NOINC R14 ;  /* 0x000000000e007343 */ /* 0x014fea0003c00000 */
.L_x_135:
        /* <DEDUP_REMOVED lines=12> */
[----:B------:R-:W5:Y:S01]  /*9760*/  LDCU.64 UR6, c[0x4][0x78] ;  /* 0x01000f00ff0677ac */ /* 0x000f620008000a00 */
[----:B------:R-:W2:Y:S01]  /*9770*/  LDC.64 R14, c[0x4][R15] ;  /* 0x010000000f0e7b82 */ /* 0x000ea20000000a00 */
[----:B------:R-:W3:Y:S01]  /*9780*/  LDCU.64 UR4, c[0x4][0x10] ;  /* 0x01000200ff0477ac */ /* 0x000ee20008000a00 */
[----:B-1----:R-:W-:Y:S01]  /*9790*/  MOV R5, UR9 ;  /* 0x0000000900057c02 */ /* 0x002fe20008000f00 */
[----:B------:R-:W-:Y:S01]  /*97a0*/  IMAD.U32 R4, RZ, RZ, UR8 ;  /* 0x00000008ff047e24 */ /* 0x000fe2000f8e00ff */
[----:B-----5:R-:W-:Y:S01]  /*97b0*/  MOV R7, UR7 ;  /* 0x0000000700077c02 */ /* 0x020fe20008000f00 */
[----:B------:R-:W-:Y:S01]  /*97c0*/  IMAD.U32 R6, RZ, RZ, UR6 ;  /* 0x00000006ff067e24 */ /* 0x000fe2000f8e00ff */
[----:B---3--:R-:W-:Y:S01]  /*97d0*/  MOV R11, UR5 ;  /* 0x00000005000b7c02 */ /* 0x008fe20008000f00 */
[----:B------:R-:W-:Y:S02]  /*97e0*/  IMAD.U32 R10, RZ, RZ, UR4 ;  /* 0x00000004ff0a7e24 */ /* 0x000fe4000f8e00ff */
[----:B------:R-:W-:Y:S07]  /*97f0*/  LEPC R20, `(.L_x_136) ;  /* 0x000000001014794e */ /* 0x000fee0000000000 */
[----:B--2-4-:R-:W-:Y:S05]  /*9800*/  CALL.ABS.NOINC R14 ;  /* 0x000000000e007343 */ /* 0x014fea0003c00000 */
.L_x_136:
[----:B------:R-:W-:Y:S05]  /*9810*/  WARPSYNC.ALL ;  /* 0x0000000000007948 */ /* 0x000fea0003800000 */
[----:B------:R-:W-:Y:S11]  /*9820*/  R2UR UR4, R16 ;  /* 0x00000000100472ca */ /* 0x000ff600000e0000 */
[----:B------:R-:W-:Y:S02]  /*9830*/  @!UPT UIADD3 URZ, UPT, UPT, URZ, URZ, URZ ;  /* 0x000000fffffff290 */ /* 0x000fe4000fffe0ff */
[----:B------:R-:W1:Y:S02]  /*9840*/  LDTM.x16 R4, tmem[UR4+0x20] ;  /* 0x00002004000479ee */ /* 0x000e640008240000 */
[----:B-1----:R-:W-:Y:S01]  /*9850*/  NOP ;  /* 0x0000000000007918 */ /* 0x002fe20000000000 */
.L_x_134:
[----:B---3--:R-:W-:Y:S01]  /*9860*/  SHF.L.U32 R3, R52, 0x10, RZ ;  /* 0x0000001034037819 */ /* 0x008fe200000006ff */
[C---:B------:R-:W-:Y:S01]  /*9870*/  FMUL R0, R43.reuse, R24 ;  /* 0x000000182b007220 */ /* 0x040fe20000400000 */
[----:B------:R-:W-:Y:S01]  /*9880*/  ISETP.NE.AND P1, PT, R84, R2, PT ;  /* 0x000000025400720c */ /* 0x000fe20003f25270 */
[----:B------:R-:W-:Y:S01]  /*9890*/  FMUL R2, R43, R25 ;  /* 0x000000192b027220 */ /* 0x000fe20000400000 */
[----:B-1----:R-:W-:Y:S01]  /*98a0*/  LOP3.LUT R21, R52, 0xffff0000, RZ, 0xc0, !PT ;  /* 0xffff000034157812 */ /* 0x002fe200078ec0ff */
[----:B------:R-:W-:Y:S01]  /*98b0*/  FFMA R0, R45, R3, R0 ;  /* 0x000000032d007223 */ /* 0x000fe20000000000 */
[----:B------:R-:W-:Y:S01]  /*98c0*/  SHF.L.U32 R22, R53, 0x10, RZ ;  /* 0x0000001035167819 */ /* 0x000fe200000006ff */
[----:B------:R-:W-:Y:S01]  /*98d0*/  FMUL R3, R43, R26 ;  /* 0x0000001a2b037220 */ /* 0x000fe20000400000 */
[----:B------:R-:W-:Y:S01]  /*98e0*/  LOP3.LUT R23, R53, 0xffff0000, RZ, 0xc0, !PT ;  /* 0xffff000035177812 */ /* 0x000fe200078ec0ff */
[----:B------:R-:W-:Y:S01]  /*98f0*/  FMUL R20, R43, R27 ;  /* 0x0000001b2b147220 */ /* 0x000fe20000400000 */
[----:B--2---:R-:W-:Y:S01]  /*9900*/  SHF.L.U32 R40, R54, 0x10, RZ ;  /* 0x0000001036287819 */ /* 0x004fe200000006ff */
[----:B------:R-:W-:Y:S01]  /*9910*/  FFMA R2, R45, R21, R2 ;  /* 0x000000152d027223 */ /* 0x000fe20000000002 */
[----:B------:R-:W-:Y:S01]  /*9920*/  LOP3.LUT R41, R57, 0xffff0000, RZ, 0xc0, !PT ;  /* 0xffff000039297812 */ /* 0x000fe200078ec0ff */
[C---:B------:R-:W-:Y:S01]  /*9930*/  FFMA R3, R45.reuse, R22, R3 ;  /* 0x000000162d037223 */ /* 0x040fe20000000003 */
[----:B----4-:R-:W-:Y:S01]  /*9940*/  LOP3.LUT R42, R66, 0xffff0000, RZ, 0xc0, !PT ;  /* 0xffff0000422a7812 */ /* 0x010fe200078ec0ff */
[----:B------:R-:W-:Y:S01]  /*9950*/  FFMA R20, R45, R23, R20 ;  /* 0x000000172d147223 */ /* 0x000fe20000000014 */
[----:B------:R-:W-:Y:S01]  /*9960*/  LOP3.LUT R23, R54, 0xffff0000, RZ, 0xc0, !PT ;  /* 0xffff000036177812 */ /* 0x000fe200078ec0ff */
[C---:B------:R-:W-:Y:S01]  /*9970*/  FMUL R21, R43.reuse, R28 ;  /* 0x0000001c2b157220 */ /* 0x040fe20000400000 */
[----:B------:R-:W-:Y:S01]  /*9980*/  F2FP.BF16.F32.PACK_AB R48, R2, R0 ;  /* 0x000000000230723e */ /* 0x000fe200000010ff */
        /* <DEDUP_REMOVED lines=115> */
[----:B------:R-:W-:Y:S01]  /*a0c0*/  ULEA UR5, UR45, UR44, 0xc ;  /* 0x0000002c2d057291 */ /* 0x000fe2000f8e60ff */
[----:B------:R-:W-:Y:S01]  /*a0d0*/  UMOV UR54, UR50 ;  /* 0x0000003200367c82 */ /* 0x000fe20008000000 */
[----:B------:R-:W-:Y:S02]  /*a0e0*/  UMOV UR55, UR36 ;  /* 0x0000002400377c82 */ /* 0x000fe40008000000 */
[----:B------:R-:W-:Y:S02]  /*a0f0*/  UIADD3 UR52, UPT, UPT, UR5, 0x200, URZ ;  /* 0x0000020005347890 */ /* 0x000fe4000fffe0ff */
[----:B------:R-:W-:Y:S02]  /*a100*/  UIADD3 UR8, UPT, UPT, UR5, 0xa00, URZ ;  /* 0x00000a0005087890 */ /* 0x000fe4000fffe0ff */
        /* <DEDUP_REMOVED lines=8> */
.L_x_138:
[----:B------:R-:W-:Y:S05]  /*a190*/  BSYNC.RECONVERGENT B0 ;  /* 0x0000000000007941 */ /* 0x000fea0003800200 */
.L_x_137:
[----:B------:R-:W-:Y:S01]  /*a1a0*/  UISETP.NE.AND UP1, UPT, UR51, URZ, UPT ;  /* 0x000000ff3300728c */ /* 0x000fe2000bf25270 */
[----:B------:R-:W-:Y:S01]  /*a1b0*/  BSSY.RECONVERGENT B0, `(.L_x_139) ;  /* 0x0000008000007945 */ /* 0x000fe20003800200 */
[----:B------:R-:W-:Y:S04]  /*a1c0*/  UIADD3 UR4, UPT, UPT, UR45, 0x1, URZ ;  /* 0x000000012d047890 */ /* 0x000fe8000fffe0ff */
[----:B------:R-:W-:Y:S02]  /*a1d0*/  UISETP.NE.AND UP0, UPT, UR4, 0x3, UPT ;  /* 0x000000030400788c */ /* 0x000fe4000bf05270 */
[----:B------:R-:W-:Y:S02]  /*a1e0*/  UISETP.EQ.XOR UP1, UPT, UR4, 0x3, UP1 ;  /* 0x000000030400788c */ /* 0x000fe40008f22a70 */
[----:B------:R-:W-:Y:S02]  /*a1f0*/  USEL UR46, UR4, URZ, UP0 ;  /* 0x000000ff042e7287 */ /* 0x000fe40008000000 */
[----:B------:R-:W-:Y:S01]  /*a200*/  UP2UR UR47, UPR, URZ, 0x2 ;  /* 0x00000002ff2f7883 */ /* 0x000fe20008000000 */
[----:B------:R-:W-:Y:S11]  /*a210*/  @P0 BRA `(.L_x_140) ;  /* 0x0000000000040947 */ /* 0x000ff60003800000 */
[----:B------:R-:W-:Y:S04]  /*a220*/  DEPBAR.LE SB0, 0x1 ;  /* 0x000080400000791a */ /* 0x000fe80000000000 */
.L_x_140:
[----:B------:R-:W-:Y:S05]  /*a230*/  BSYNC.RECONVERGENT B0 ;  /* 0x0000000000007941 */ /* 0x000fea0003800200 */
.L_x_139:
[----:B------:R-:W1:Y:S08]  /*a240*/  S2UR UR54, SR_CgaCtaId ;  /* 0x00000000003679c3 */ /* 0x000e700000008800 */
[----:B------:R-:W-:Y:S01]  /*a250*/  BAR.SYNC.DEFER_BLOCKING 0x1, 0x80 ;  /* 0x0042000000007b1d */ /* 0x000fe20000010000 */
[----:B------:R-:W-:Y:S01]  /*a260*/  ISETP.NE.AND P1, PT, R97, RZ, PT ;  /* 0x000000ff6100720c */ /* 0x000fe20003f25270 */
[----:B------:R-:W-:Y:S01]  /*a270*/  IMAD.U32 R0, RZ, RZ, UR48 ;  /* 0x00000030ff007e24 */ /* 0x000fe2000f8e00ff */
[----:B------:R-:W-:Y:S04]  /*a280*/  UIADD3 UR4, UPT, UPT, UR48, 0x1, URZ ;  /* 0x0000000130047890 */ /* 0x000fe8000fffe0ff */
[----:B------:R-:W-:Y:S04]  /*a290*/  UISETP.NE.AND UP0, UPT, UR4, 0x3, UPT ;  /* 0x000000030400788c */ /* 0x000fe8000bf05270 */
[----:B------:R-:W-:Y:S03]  /*a2a0*/  USEL UR52, UR4, URZ, UP0 ;  /* 0x000000ff04347287 */ /* 0x000fe60008000000 */
[----:B------:R-:W-:Y:S05]  /*a2b0*/  @P1 LEA R0, R0, UR44, 0x3 ;  /* 0x0000002c00001c11 */ /* 0x000fea000f8e18ff */
[----:B------:R-:W-:Y:S01]  /*a2c0*/  @P1 VIADD R2, R0, 0x88 ;  /* 0x0000008800021836 */ /* 0x000fe20000000000 */
[----:B------:R-:W-:Y:S04]  /*a2d0*/  @P1 SHF.L.U32 R0, R112, 0x1f, RZ ;  /* 0x0000001f70001819 */ /* 0x000fe800000006ff */
[----:B------:R-:W-:Y:S01]  /*a2e0*/  @P1 PRMT R46, R46, 0x654, R2 ;  /* 0x000006542e2e1816 */ /* 0x000fe20000000002 */
[----:B------:R-:W-:Y:S01]  /*a2f0*/  UMOV UR44, 0x400 ;  /* 0x00000400002c7882 */ /* 0x000fe20000000000 */
[----:B------:R-:W-:Y:S01]  /*a300*/  BSSY B1, `(.L_x_141) ;  /* 0x0000018000017945 */ /* 0x000fe20003800000 */
[----:B-1----:R-:W-:Y:S01]  /*a310*/  ULEA UR44, UR54, UR44, 0x18 ;  /* 0x0000002c362c7291 */ /* 0x002fe2000f8ec0ff */
[----:B------:R1:W-:Y:S05]  /*a320*/  @P1 SYNCS.ARRIVE.TRANS64.RED.A1T0 RZ, [R46+URZ], RZ ;  /* 0x000000ff2eff19a7 */ /* 0x0003ea00081004ff */
[----:B------:R-:W-:Y:S04]  /*a330*/  LEA R2, R106, UR44, 0x3 ;  /* 0x0000002c6a027c11 */ /* 0x000fe8000f8e18ff */
[----:B------:R-:W3:Y:S02]  /*a340*/  @P1 SYNCS.PHASECHK.TRANS64.TRYWAIT P0, [R2+URZ+0x70], R0 ;  /* 0x00007000020015a7 */ /* 0x000ee400080011ff */
[----:B---3--:R-:W-:Y:S01]  /*a350*/  @P1 SEL R107, RZ, 0x1, !P0 ;  /* 0x00000001ff6b1807 */ /* 0x008fe20004000000 */
[----:B-1----:R-:W-:Y:S06]  /*a360*/  @!P1 BRA `(.L_x_142) ;  /* 0x0000000000449947 */ /* 0x002fec0003800000 */
        /* <DEDUP_REMOVED lines=10> */
.L_x_144:
[----:B------:R-:W-:Y:S05]  /*a410*/  BSYNC B0 ;  /* 0x0000000000007941 */ /* 0x000fea0003800000 */
.L_x_143:
[----:B------:R-:W-:Y:S11]  /*a420*/  ISETP.NE.AND P0, PT, R113, RZ, PT ;  /* 0x000000ff7100720c */ /* 0x000ff60003f05270 */
[----:B------:R-:W-:Y:S02]  /*a430*/  @!UPT UIADD3 URZ, UPT, UPT, URZ, URZ, URZ ;  /* 0x000000fffffff290 */ /* 0x000fe4000fffe0ff */
[----:B------:R3:W4:Y:S04]  /*a440*/  @P0 LDS.128 R52, [R106+UR44+0x200] ;  /* 0x0002002c6a340984 */ /* 0x0007280008000c00 */
[----:B------:R3:W1:Y:S04]  /*a450*/  @P0 LDS.128 R64, [R106+UR44+0xa00] ;  /* 0x000a002c6a400984 */ /* 0x0006680008000c00 */
[----:B------:R3:W1:Y:S04]  /*a460*/  @P0 LDS.128 R56, [R0+0x200] ;  /* 0x0002000000380984 */ /* 0x0006680000000c00 */
[----:B------:R3:W1:Y:S02]  /*a470*/  @P0 LDS.128 R68, [R0+0xa00] ;  /* 0x000a000000440984 */ /* 0x0006640000000c00 */
.L_x_142:
[----:B------:R-:W-:Y:S05]  /*a480*/  BSYNC B1 ;  /* 0x0000000000017941 */ /* 0x000fea0003800000 */
.L_x_141:
[----:B------:R-:W-:Y:S05]  /*a490*/  VIADD R105, R105, 0x400010 ;  /* 0x0040001069697836 */ /* 0x000fea0000000000 */
[----:B---3--:R-:W-:Y:S04]  /*a4a0*/  SHF.R.U32.HI R0, RZ, 0x15, R105 ;  /* 0x00000015ff007819 */ /* 0x008fe80000011669 */
[----:B-1----:R-:W-:Y:S04]  /*a4b0*/  LOP3.LUT R2, R0, 0x3, RZ, 0xc0, !PT ;  /* 0x0000000300027812 */ /* 0x002fe800078ec0ff */
        /* <DEDUP_REMOVED lines=11> */
[----:B------:R-:W3:Y:S01]  /*a570*/  LDCU.64 UR6, c[0x4][0x78] ;  /* 0x01000f00ff0677ac */ /* 0x000ee20008000a00 */
[----:B------:R-:W2:Y:S01]  /*a580*/  LDC.64 R14, c[0x4][R15] ;  /* 0x010000000f0e7b82 */ /* 0x000ea20000000a00 */
[----:B------:R-:W5:Y:S01]  /*a590*/  LDCU.64 UR4, c[0x4][0x10] ;  /* 0x01000200ff0477ac */ /* 0x000f620008000a00 */
[----:B-1----:R-:W-:Y:S01]  /*a5a0*/  MOV R5, UR9 ;  /* 0x0000000900057c02 */ /* 0x002fe20008000f00 */
[----:B------:R-:W-:Y:S01]  /*a5b0*/  IMAD.U32 R4, RZ, RZ, UR8 ;  /* 0x00000008ff047e24 */ /* 0x000fe2000f8e00ff */
[----:B---3--:R-:W-:Y:S01]  /*a5c0*/  MOV R7, UR7 ;  /* 0x0000000700077c02 */ /* 0x008fe20008000f00 */
[----:B------:R-:W-:Y:S01]  /*a5d0*/  IMAD.U32 R6, RZ, RZ, UR6 ;  /* 0x00000006ff067e24 */ /* 0x000fe2000f8e00ff */
[----:B-----5:R-:W-:Y:S01]  /*a5e0*/  MOV R11, UR5 ;  /* 0x00000005000b7c02 */ /* 0x020fe20008000f00 */
[----:B------:R-:W-:Y:S02]  /*a5f0*/  IMAD.U32 R10, RZ, RZ, UR4 ;  /* 0x00000004ff0a7e24 */ /* 0x000fe4000f8e00ff */
[----:B------:R-:W-:Y:S07]  /*a600*/  LEPC R20, `(.L_x_147) ;  /* 0x000000001014794e */ /* 0x000fee0000000000 */
[----:B--2-4-:R-:W-:Y:S05]  /*a610*/  CALL.ABS.NOINC R14 ;  /* 0x000000000e007343 */ /* 0x014fea0003c00000 */
.L_x_147:
        /* <DEDUP_REMOVED lines=23> */
.L_x_148:
[----:B------:R-:W-:Y:S05]  /*a790*/  WARPSYNC.ALL ;  /* 0x0000000000007948 */ /* 0x000fea0003800000 */
[----:B------:R-:W-:Y:S11]  /*a7a0*/  R2UR UR4, R16 ;  /* 0x00000000100472ca */ /* 0x000ff600000e0000 */
[----:B------:R-:W-:Y:S02]  /*a7b0*/  @!UPT UIADD3 URZ, UPT, UPT, URZ, URZ, URZ ;  /* 0x000000fffffff290 */ /* 0x000fe4000fffe0ff */
[----:B------:R-:W1:Y:S02]  /*a7c0*/  LDTM.x16 R4, tmem[UR4+0x20] ;  /* 0x00002004000479ee */ /* 0x000e640008240000 */
[----:B-1----:R-:W-:Y:S01]  /*a7d0*/  NOP ;  /* 0x0000000000007918 */ /* 0x002fe20000000000 */
.L_x_146:
[----:B------:R-:W-:Y:S01]  /*a7e0*/  ISETP.NE.AND P1, PT, R84, R2, PT ;  /* 0x000000025400720c */ /* 0x000fe20003f25270 */
[----:B------:R-:W-:Y:S05]  /*a7f0*/  WARPSYNC.ALL ;  /* 0x0000000000007948 */ /* 0x000fea0003800000 */
[C---:B----4-:R-:W-:Y:S01]  /*a800*/  SHF.L.U32 R3, R52.reuse, 0x10, RZ ;  /* 0x0000001034037819 */ /* 0x050fe200000006ff */
[----:B------:R-:W-:Y:S01]  /*a810*/  NOP ;  /* 0x0000000000007918 */ /* 0x000fe20000000000 */
[----:B--2---:R-:W-:Y:S01]  /*a820*/  LOP3.LUT R40, R52, 0xffff0000, RZ, 0xc0, !PT ;  /* 0xffff000034287812 */ /* 0x004fe200078ec0ff */
[----:B------:R-:W-:Y:S01]  /*a830*/  FMUL R0, R43, R24 ;  /* 0x000000182b007220 */ /* 0x000fe20000400000 */
[----:B------:R-:W-:Y:S01]  /*a840*/  SHF.L.U32 R41, R53, 0x10, RZ ;  /* 0x0000001035297819 */ /* 0x000fe200000006ff */
[C---:B------:R-:W-:Y:S01]  /*a850*/  FMUL R20, R43.reuse, R4 ;  /* 0x000000042b147220 */ /* 0x040fe20000400000 */
[----:B------:R-:W-:Y:S01]  /*a860*/  MOV R4, UR46 ;  /* 0x0000002e00047c02 */ /* 0x000fe20008000f00 */
[----:B------:R-:W-:Y:S01]  /*a870*/  FMUL R2, R43, R25 ;  /* 0x000000192b027220 */ /* 0x000fe20000400000 */
[----:B------:R-:W-:Y:S01]  /*a880*/  LOP3.LUT R42, R53, 0xffff0000, RZ, 0xc0, !PT ;  /* 0xffff0000352a7812 */ /* 0x000fe200078ec0ff */
[C---:B------:R-:W-:Y:S01]  /*a890*/  FFMA R0, R45.reuse, R3, R0 ;  /* 0x000000032d007223 */ /* 0x040fe20000000000 */
[----:B------:R-:W-:Y:S01]  /*a8a0*/  @!P1 LEA R99, R4, R99, 0xc ;  /* 0x0000006304639211 */ /* 0x000fe200078e60ff */
[----:B------:R-:W-:Y:S01]  /*a8b0*/  FFMA R2, R45, R40, R2 ;  /* 0x000000282d027223 */ /* 0x000fe20000000002 */
[----:B------:R-:W-:Y:S01]  /*a8c0*/  R2UR UR4, R104 ;  /* 0x00000000680472ca */ /* 0x000fe200000e0000 */
[C---:B------:R-:W-:Y:S01]  /*a8d0*/  FMUL R3, R43.reuse, R26 ;  /* 0x0000001a2b037220 */ /* 0x040fe20000400000 */
[----:B------:R-:W-:Y:S01]  /*a8e0*/  SHF.L.U32 R44, R54, 0x10, RZ ;  /* 0x00000010362c7819 */ /* 0x000fe200000006ff */
[C---:B------:R-:W-:Y:S01]  /*a8f0*/  FMUL R4, R43.reuse, R27 ;  /* 0x0000001b2b047220 */ /* 0x040fe20000400000 */
[----:B------:R-:W-:Y:S01]  /*a900*/  F2FP.BF16.F32.PACK_AB R100, R2, R0 ;  /* 0x000000000264723e */ /* 0x000fe200000010ff */
[----:B------:R-:W-:Y:S01]  /*a910*/  FMUL R21, R43, R5 ;  /* 0x000000052b157220 */ /* 0x000fe20000400000 */
[----:B------:R-:W-:Y:S01]  /*a920*/  @!P1 IADD3 R5, PT, PT, R99, UR44, RZ ;  /* 0x0000002c63059c10 */ /* 0x000fe2000fffe0ff */
[C---:B------:R-:W-:Y:S01]  /*a930*/  FFMA R3, R45.reuse, R41, R3 ;  /* 0x000000292d037223 */ /* 0x040fe20000000003 */
[----:B------:R-:W-:Y:S01]  /*a940*/  LOP3.LUT R46, R54, 0xffff0000, RZ, 0xc0, !PT ;  /* 0xffff0000362e7812 */ /* 0x000fe200078ec0ff */
[----:B------:R-:W-:Y:S01]  /*a950*/  FFMA R4, R45, R42, R4 ;  /* 0x0000002a2d047223 */ /* 0x000fe20000000004 */
[----:B------:R-:W-:Y:S01]  /*a960*/  SHF.L.U32 R47, R55, 0x10, RZ ;  /* 0x00000010372f7819 */ /* 0x000fe200000006ff */
[C---:B------:R-:W-:Y:S01]  /*a970*/  FMUL R0, R43.reuse, R28 ;  /* 0x0000001c2b007220 */ /* 0x040fe20000400000 */
[----:B------:R-:W-:Y:S01]  /*a980*/  @!P1 IADD3 R98, PT, PT, R98, R5, RZ ;  /* 0x0000000562629210 */ /* 0x000fe20007ffe0ff */
[----:B------:R-:W-:Y:S01]  /*a990*/  FMUL R2, R43, R29 ;  /* 0x0000001d2b027220 */ /* 0x000fe20000400000 */
[----:B------:R-:W-:Y:S01]  /*a9a0*/  LOP3.LUT R48, R55, 0xffff0000, RZ, 0xc0, !PT ;  /* 0xffff000037307812 */ /* 0x000fe200078ec0ff */
[C---:B------:R-:W-:Y:S01]  /*a9b0*/  FMUL R5, R43.reuse, R30 ;  /* 0x0000001e2b057220 */ /* 0x040fe20000400000 */
[C---:B------:R-:W-:Y:S01]  /*a9c0*/  SHF.L.U32 R49, R56.reuse, 0x10, RZ ;  /* 0x0000001038317819 */ /* 0x040fe200000006ff */
[C---:B------:R-:W-:Y:S01]  /*a9d0*/  FMUL R22, R43.reuse, R6 ;  /* 0x000000062b167220 */ /* 0x040fe20000400000 */
[----:B------:R-:W-:Y:S01]  /*a9e0*/  LOP3.LUT R50, R56, 0xffff0000, RZ, 0xc0, !PT ;  /* 0xffff000038327812 */ /* 0x000fe200078ec0ff */
[----:B------:R-:W-:Y:S01]  /*a9f0*/  FMUL R6, R43, R31 ;  /* 0x0000001f2b067220 */ /* 0x000fe20000400000 */
[----:B------:R-:W-:Y:S01]  /*aa00*/  F2FP.BF16.F32.PACK_AB R101, R4, R3 ;  /* 0x000000030465723e */ /* 0x000fe200000010ff */
[----:B------:R-:W-:Y:S01]  /*aa10*/  FFMA R0, R45, R44, R0 ;  /* 0x0000002c2d007223 */ /* 0x000fe20000000000 */
[----:B------:R-:W-:Y:S01]  /*aa20*/  SHF.L.U32 R51, R57, 0x10, RZ ;  /* 0x0000001039337819 */ /* 0x000fe200000006ff */
[----:B------:R-:W-:Y:S01]  /*aa30*/  FMUL R23, R43, R7 ;  /* 0x000000072b177220 */ /* 0x000fe20000400000 */
[----:B------:R-:W-:Y:S01]  /*aa40*/  LOP3.LUT R52, R57, 0xffff0000, RZ, 0xc0, !PT ;  /* 0xffff000039347812 */ /* 0x000fe200078ec0ff */
[----:B------:R-:W-:Y:S01]  /*aa50*/  FFMA R2, R45, R46, R2 ;  /* 0x0000002e2d027223 */ /* 0x000fe20000000002 */
[C---:B------:R-:W-:Y:S01]  /*aa60*/  SHF.L.U32 R53, R58.reuse, 0x10, RZ ;  /* 0x000000103a357819 */ /* 0x040fe200000006ff */
[C---:B------:R-:W-:Y:S01]  /*aa70*/  FMUL R7, R43.reuse, R32 ;  /* 0x000000202b077220 */ /* 0x040fe20000400000 */
[----:B------:R-:W-:Y:S01]  /*aa80*/  LOP3.LUT R54, R58, 0xffff0000, RZ, 0xc0, !PT ;  /* 0xffff00003a367812 */ /* 0x000fe200078ec0ff */
[----:B------:R-:W-:Y:S01]  /*aa90*/  FMUL R3, R43, R33 ;  /* 0x000000212b037220 */ /* 0x000fe20000400000 */
[----:B------:R-:W-:Y:S01]  /*aaa0*/  F2FP.BF16.F32.PACK_AB R102, R2, R0 ;  /* 0x000000000266723e */ /* 0x000fe200000010ff */
[----:B------:R-:W-:Y:S01]  /*aab0*/  FFMA R5, R45, R47, R5 ;  /* 0x0000002f2d057223 */ /* 0x000fe20000000005 */
[----:B------:R-:W-:Y:S01]  /*aac0*/  SHF.L.U32 R55, R59, 0x10, RZ ;  /* 0x000000103b377819 */ /* 0x000fe200000006ff */
[----:B------:R-:W-:Y:S01]  /*aad0*/  FFMA R6, R45, R48, R6 ;  /* 0x000000302d067223 */ /* 0x000fe20000000006 */
[----:B------:R-:W-:Y:S01]  /*aae0*/  LOP3.LUT R56, R59, 0xffff0000, RZ, 0xc0, !PT ;  /* 0xffff00003b387812 */ /* 0x000fe200078ec0ff */
[C---:B------:R-:W-:Y:S01]  /*aaf0*/  FFMA R7, R45.reuse, R49, R7 ;  /* 0x000000312d077223 */ /* 0x040fe20000000007 */
[----:B------:R-:W-:Y:S01]  /*ab00*/  SHF.L.U32 R57, R64, 0x10, RZ ;  /* 0x0000001040397819 */ /* 0x000fe200000006ff */
[----:B------:R-:W-:Y:S01]  /*ab10*/  UIADD3 UR4, UPT, UPT, UR4, 0xe0, URZ ;  /* 0x000000e004047890 */ /* 0x000fe2000fffe0ff */
[----:B------:R-:W-:Y:S01]  /*ab20*/  F2FP.BF16.F32.PACK_AB R103, R6, R5 ;  /* 0x000000050667723e */ /* 0x000fe200000010ff */
[----:B------:R-:W-:Y:S01]  /*ab30*/  FFMA R3, R45, R50, R3 ;  /* 0x000000322d037223 */ /* 0x000fe20000000003 */
[----:B------:R-:W-:Y:S01]  /*ab40*/  LOP3.LUT R58, R64, 0xffff0000, RZ, 0xc0, !PT ;  /* 0xffff0000403a7812 */ /* 0x000fe200078ec0ff */
[----:B------:R-:W-:Y:S01]  /*ab50*/  FMUL R0, R43, R34 ;  /* 0x000000222b007220 */ /* 0x000fe20000400000 */
[----:B------:R-:W-:Y:S01]  /*ab60*/  SHF.L.U32 R59, R65, 0x10, RZ ;  /* 0x00000010413b7819 */ /* 0x000fe200000006ff */
[----:B------:R-:W-:Y:S01]  /*ab70*/  FMUL R2, R43, R35 ;  /* 0x000000232b027220 */ /* 0x000fe20000400000 */
[----:B------:R-:W-:Y:S01]  /*ab80*/  F2FP.BF16.F32.PACK_AB R28, R3, R7 ;  /* 0x00000007031c723e */ /* 0x000fe200000010ff */
[----:B------:R-:W-:Y:S01]  /*ab90*/  UPRMT UR4, UR54, 0x654, UR4 ;  /* 0x0000065436047896 */ /* 0x000fe20008000004 */
[----:B------:R-:W-:Y:S01]  /*aba0*/  LOP3.LUT R60, R65, 0xffff0000, RZ, 0xc0, !PT ;  /* 0xffff0000413c7812 */ /* 0x000fe200078ec0ff */
[C---:B------:R-:W-:Y:S01]  /*abb0*/  FMUL R4, R43.reuse, R36 ;  /* 0x000000242b047220 */ /* 0x040fe20000400000 */
[C---:B------:R-:W-:Y:S01]  /*abc0*/  SHF.L.U32 R61, R66.reuse, 0x10, RZ ;  /* 0x00000010423d7819 */ /* 0x040fe200000006ff */
[----:B------:R-:W-:Y:S01]  /*abd0*/  FMUL R5, R43, R37 ;  /* 0x000000252b057220 */ /* 0x000fe20000400000 */
[----:B------:R-:W-:Y:S01]  /*abe0*/  LOP3.LUT R62, R66, 0xffff0000, RZ, 0xc0, !PT ;  /* 0xffff0000423e7812 */ /* 0x000fe200078ec0ff */
[----:B------:R-:W-:Y:S01]  /*abf0*/  FFMA R0, R45, R51, R0 ;  /* 0x000000332d007223 */ /* 0x000fe20000000000 */
[----:B------:R-:W-:Y:S01]  /*ac00*/  FMUL R6, R43, R38 ;  /* 0x000000262b067220 */ /* 0x000fe20000400000 */
[----:B------:R-:W-:Y:S01]  /*ac10*/  FFMA R2, R45, R52, R2 ;  /* 0x000000342d027223 */ /* 0x000fe20000000002 */
[----:B------:R-:W-:Y:S01]  /*ac20*/  FMUL R3, R43, R39 ;  /* 0x000000272b037220 */ /* 0x000fe20000400000 */
[C---:B------:R-:W-:Y:S01]  /*ac30*/  FFMA R4, R45.reuse, R53, R4 ;  /* 0x000000352d047223 */ /* 0x040fe20000000004 */
[C---:B------:R-:W-:Y:S01]  /*ac40*/  FFMA R5, R45.reuse, R54, R5 ;  /* 0x000000362d057223 */ /* 0x040fe20000000005 */
[C---:B------:R-:W-:Y:S01]  /*ac50*/  FFMA R6, R45.reuse, R55, R6 ;  /* 0x000000372d067223 */ /* 0x040fe20000000006 */
[C---:B------:R-:W-:Y:S01]  /*ac60*/  FFMA R3, R45.reuse, R56, R3 ;  /* 0x000000382d037223 */ /* 0x040fe20000000003 */
[----:B------:R-:W-:Y:S01]  /*ac70*/  FFMA R20, R45, R57, R20 ;  /* 0x000000392d147223 */ /* 0x000fe20000000014 */
[----:B------:R-:W-:Y:S01]  /*ac80*/  FMUL R8, R43, R8 ;  /* 0x000000082b087220 */ /* 0x000fe20000400000 */
[----:B------:R-:W-:Y:S01]  /*ac90*/  SYNCS.ARRIVE.TRANS64.RED.A1T0 RZ, [UR4], RZ ;  /* 0x000000ffffff79a7 */ /* 0x000fe20008100404 */
[----:B------:R1:W-:Y:S01]  /*aca0*/  @!P1 STS.128 [R99+UR44+0x200], R100 ;  /* 0x0002006463009988 */ /* 0x0003e20008000c2c */
[----:B------:R-:W-:Y:S01]  /*acb0*/  SHF.L.U32 R63, R67, 0x10, RZ ;  /* 0x00000010433f7819 */ /* 0x000fe200000006ff */
[----:B------:R-:W-:Y:S01]  /*acc0*/  FFMA R21, R45, R58, R21 ;  /* 0x0000003a2d157223 */ /* 0x000fe20000000015 */
[----:B------:R-:W-:Y:S01]  /*acd0*/  LOP3.LUT R64, R67, 0xffff0000, RZ, 0xc0, !PT ;  /* 0xffff000043407812 */ /* 0x000fe200078ec0ff */
[----:B------:R-:W-:Y:S01]  /*ace0*/  FMUL R9, R43, R9 ;  /* 0x000000092b097220 */ /* 0x000fe20000400000 */
[C---:B------:R-:W-:Y:S01]  /*acf0*/  SHF.L.U32 R24, R68.reuse, 0x10, RZ ;  /* 0x0000001044187819 */ /* 0x040fe200000006ff */
[----:B------:R-:W-:Y:S01]  /*ad00*/  FFMA R22, R45, R59, R22 ;  /* 0x0000003b2d167223 */ /* 0x000fe20000000016 */
[----:B------:R-:W-:Y:S01]  /*ad10*/  LOP3.LUT R25, R68, 0xffff0000, RZ, 0xc0, !PT ;  /* 0xffff000044197812 */ /* 0x000fe200078ec0ff */
[----:B------:R-:W-:Y:S01]  /*ad20*/  FMUL R10, R43, R10 ;  /* 0x0000000a2b0a7220 */ /* 0x000fe20000400000 */
[----:B------:R-:W-:Y:S01]  /*ad30*/  FFMA R23, R45, R60, R23 ;  /* 0x0000003c2d177223 */ /* 0x000fe20000000017 */
[----:B------:R-:W-:Y:S01]  /*ad40*/  FMUL R11, R43, R11 ;  /* 0x0000000b2b0b7220 */ /* 0x000fe20000400000 */
[----:B------:R-:W-:Y:S01]  /*ad50*/  F2FP.BF16.F32.PACK_AB R29, R2, R0 ;  /* 0x00000000021d723e */ /* 0x000fe200000010ff */
[----:B------:R-:W-:Y:S01]  /*ad60*/  FFMA R8, R45, R61, R8 ;  /* 0x0000003d2d087223 */ /* 0x000fe20000000008 */
[----:B------:R-:W-:Y:S01]  /*ad70*/  F2FP.BF16.F32.PACK_AB R30, R5, R4 ;  /* 0x00000004051e723e */ /* 0x000fe200000010ff */
[----:B------:R-:W-:Y:S01]  /*ad80*/  FMUL R12, R43, R12 ;  /* 0x0000000c2b0c7220 */ /* 0x000fe20000400000 */
[----:B------:R-:W-:Y:S01]  /*ad90*/  F2FP.BF16.F32.PACK_AB R31, R3, R6 ;  /* 0x00000006031f723e */ /* 0x000fe200000010ff */
[----:B------:R-:W-:Y:S01]  /*ada0*/  FFMA R9, R45, R62, R9 ;  /* 0x0000003e2d097223 */ /* 0x000fe20000000009 */
[----:B------:R-:W-:Y:S01]  /*adb0*/  FMUL R13, R43, R13 ;  /* 0x0000000d2b0d7220 */ /* 0x000fe20000400000 */
[----:B------:R-:W-:Y:S01]  /*adc0*/  SHF.L.U32 R26, R69, 0x10, RZ ;  /* 0x00000010451a7819 */ /* 0x000fe200000006ff */
[----:B------:R-:W-:Y:S01]  /*add0*/  FFMA R10, R45, R63, R10 ;  /* 0x0000003f2d0a7223 */ /* 0x000fe2000000000a */
[----:B------:R1:W-:Y:S01]  /*ade0*/  @!P1 STS.128 [R98+0x200], R28 ;  /* 0x0002001c62009388 */ /* 0x0003e20000000c00 */
[----:B------:R-:W-:Y:S01]  /*adf0*/  FMUL R14, R43, R14 ;  /* 0x0000000e2b0e7220 */ /* 0x000fe20000400000 */
[----:B------:R-:W-:Y:S01]  /*ae00*/  LOP3.LUT R40, R69, 0xffff0000, RZ, 0xc0, !PT ;  /* 0xffff000045287812 */ /* 0x000fe200078ec0ff */
[----:B------:R-:W-:Y:S01]  /*ae10*/  FFMA R11, R45, R64, R11 ;  /* 0x000000402d0b7223 */ /* 0x000fe2000000000b */
[----:B------:R-:W-:Y:S01]  /*ae20*/  FMUL R15, R43, R15 ;  /* 0x0000000f2b0f7220 */ /* 0x000fe20000400000 */
[C---:B------:R-:W-:Y:S01]  /*ae30*/  SHF.L.U32 R65, R70.reuse, 0x10, RZ ;  /* 0x0000001046417819 */ /* 0x040fe200000006ff */
[----:B------:R-:W-:Y:S01]  /*ae40*/  FFMA R12, R45, R24, R12 ;  /* 0x000000182d0c7223 */ /* 0x000fe2000000000c */
[----:B------:R-:W-:Y:S01]  /*ae50*/  FMUL R16, R43, R16 ;  /* 0x000000102b107220 */ /* 0x000fe20000400000 */
[----:B------:R-:W-:Y:S01]  /*ae60*/  LOP3.LUT R66, R70, 0xffff0000, RZ, 0xc0, !PT ;  /* 0xffff000046427812 */ /* 0x000fe200078ec0ff */
[----:B------:R-:W-:Y:S01]  /*ae70*/  FFMA R13, R45, R25, R13 ;  /* 0x000000192d0d7223 */ /* 0x000fe2000000000d */
[----:B------:R-:W-:Y:S01]  /*ae80*/  FMUL R17, R43, R17 ;  /* 0x000000112b117220 */ /* 0x000fe20000400000 */
[----:B------:R-:W-:Y:S01]  /*ae90*/  SHF.L.U32 R67, R71, 0x10, RZ ;  /* 0x0000001047437819 */ /* 0x000fe200000006ff */
[----:B------:R-:W-:Y:S01]  /*aea0*/  FFMA R14, R45, R26, R14 ;  /* 0x0000001a2d0e7223 */ /* 0x000fe2000000000e */
[----:B------:R-:W-:Y:S01]  /*aeb0*/  F2FP.BF16.F32.PACK_AB R20, R21, R20 ;  /* 0x000000141514723e */ /* 0x000fe200000010ff */
[----:B------:R-:W-:Y:S01]  /*aec0*/  FMUL R18, R43, R18 ;  /* 0x000000122b127220 */ /* 0x000fe20000400000 */
[----:B------:R-:W-:Y:S01]  /*aed0*/  LOP3.LUT R68, R71, 0xffff0000, RZ, 0xc0, !PT ;  /* 0xffff000047447812 */ /* 0x000fe200078ec0ff */
[----:B------:R-:W-:Y:S01]  /*aee0*/  FFMA R15, R45, R40, R15 ;  /* 0x000000282d0f7223 */ /* 0x000fe2000000000f */
[----:B------:R-:W-:Y:S01]  /*aef0*/  F2FP.BF16.F32.PACK_AB R21, R23, R22 ;  /* 0x000000161715723e */ /* 0x000fe200000010ff */
[----:B------:R-:W-:Y:S01]  /*af00*/  FMUL R19, R43, R19 ;  /* 0x000000132b137220 */ /* 0x000fe20000400000 */
[----:B------:R-:W-:Y:S01]  /*af10*/  F2FP.BF16.F32.PACK_AB R22, R9, R8 ;  /* 0x000000080916723e */ /* 0x000fe200000010ff */
[----:B------:R-:W-:Y:S01]  /*af20*/  FFMA R16, R45, R65, R16 ;  /* 0x000000412d107223 */ /* 0x000fe20000000010 */
[----:B------:R-:W-:Y:S01]  /*af30*/  F2FP.BF16.F32.PACK_AB R23, R11, R10 ;  /* 0x0000000a0b17723e */ /* 0x000fe200000010ff */
[C---:B------:R-:W-:Y:S01]  /*af40*/  FFMA R17, R45.reuse, R66, R17 ;  /* 0x000000422d117223 */ /* 0x040fe20000000011 */
[C---:B------:R-:W-:Y:S01]  /*af50*/  FFMA R18, R45.reuse, R67, R18 ;  /* 0x000000432d127223 */ /* 0x040fe20000000012 */
[----:B------:R-:W-:Y:S01]  /*af60*/  FFMA R19, R45, R68, R19 ;  /* 0x000000442d137223 */ /* 0x000fe20000000013 */
[----:B------:R-:W-:Y:S01]  /*af70*/  F2FP.BF16.F32.PACK_AB R12, R13, R12 ;  /* 0x0000000c0d0c723e */ /* 0x000fe200000010ff */
[----:B------:R1:W-:Y:S01]  /*af80*/  @!P1 STS.128 [R99+UR44+0xa00], R20 ;  /* 0x000a001463009988 */ /* 0x0003e20008000c2c */
[----:B------:R-:W-:Y:S01]  /*af90*/  F2FP.BF16.F32.PACK_AB R13, R15, R14 ;  /* 0x0000000e0f0d723e */ /* 0x000fe200000010ff */
[----:B------:R-:W-:Y:S01]  /*afa0*/  BSSY.RECONVERGENT B0, `(.L_x_149) ;  /* 0x000001c000007945 */ /* 0x000fe20003800200 */
[----:B------:R-:W-:Y:S02]  /*afb0*/  F2FP.BF16.F32.PACK_AB R14, R17, R16 ;  /* 0x00000010110e723e */ /* 0x000fe400000010ff */
[----:B------:R-:W-:Y:S02]  /*afc0*/  F2FP.BF16.F32.PACK_AB R15, R19, R18 ;  /* 0x00000012130f723e */ /* 0x000fe400000010ff */
[----:B------:R-:W-:Y:S03]  /*afd0*/  ISETP.NE.AND P0, PT, R84, RZ, PT ;  /* 0x000000ff5400720c */ /* 0x000fe60003f05270 */
[----:B------:R1:W-:Y:S01]  /*afe0*/  @!P1 STS.128 [R98+0xa00], R12 ;  /* 0x000a000c62009388 */ /* 0x0003e20000000c00 */
[----:B------:R-:W-:Y:S01]  /*aff0*/  @!PT LDS RZ, [RZ] ;  /* 0x00000000fffff984 */ /* 0x000fe20000000800 */
[----:B------:R-:W-:Y:S01]  /*b000*/  @!PT LDS RZ, [RZ] ;  /* 0x00000000fffff984 */ /* 0x000fe20000000800 */
[----:B------:R-:W-:Y:S01]  /*b010*/  @!PT LDS RZ, [RZ] ;  /* 0x00000000fffff984 */ /* 0x000fe20000000800 */
[----:B------:R-:W-:Y:S01]  /*b020*/  @!PT LDS RZ, [RZ] ;  /* 0x00000000fffff984 */ /* 0x000fe20000000800 */
[----:B------:R2:W-:Y:S07]  /*b030*/  MEMBAR.ALL.CTA ;  /* 0x0000000000007992 */ /* 0x0005ee0000008000 */
[----:B--2---:R-:W2:Y:S02]  /*b040*/  FENCE.VIEW.ASYNC.S ;  /* 0x00000000000073c6 */ /* 0x004ea40000000000 */
[----:B--2---:R-:W-:Y:S06]  /*b050*/  BAR.SYNC.DEFER_BLOCKING 0x1, 0x80 ;  /* 0x0042000000007b1d */ /* 0x004fec0000010000 */
[----:B------:R-:W-:Y:S05]  /*b060*/  @P0 BRA `(.L_x_150) ;  /* 0x00000000003c0947 */ /* 0x000fea0003800000 */
[----:B------:R-:W2:Y:S01]  /*b070*/  LDCU.64 UR6, c[0x0][0x348] ;  /* 0x00006900ff0677ac */ /* 0x000ea20008000a00 */
        /* <DEDUP_REMOVED lines=9> */
[----:B--2---:R-:W-:Y:S04]  /*b110*/  UIADD3 UR4, UP0, UPT, UR6, 0xa80, URZ ;  /* 0x00000a8006047890 */ /* 0x004fe8000ff1e0ff */
[----:B------:R-:W-:Y:S09]  /*b120*/  UIADD3.X UR5, UPT, UPT, URZ, UR7, URZ, UP0, !UPT ;  /* 0x00000007ff057290 */ /* 0x000ff200087fe4ff */
[----:B------:R2:W-:Y:S01]  /*b130*/  UTMASTG.3D [UR8], [UR4] ;  /* 0x00000008040073b5 */ /* 0x0005e20008010000 */
[----:B------:R2:W-:Y:S02]  /*b140*/  UTMASTG.3D [UR12], [UR4] ;  /* 0x0000000c040073b5 */ /* 0x0005e40008010000 */
[----:B--2---:R0:W-:Y:S02]  /*b150*/  UTMACMDFLUSH ;  /* 0x00000000000079b7 */ /* 0x0041e40000000000 */
.L_x_150:
[----:B------:R-:W-:Y:S05]  /*b160*/  BSYNC.RECONVERGENT B0 ;  /* 0x0000000000007941 */ /* 0x000fea0003800200 */
.L_x_149:
[----:B------:R-:W-:Y:S01]  /*b170*/  UISETP.NE.AND UP0, UPT, UR47, URZ, UPT ;  /* 0x000000ff2f00728c */ /* 0x000fe2000bf05270 */
[----:B------:R-:W-:Y:S01]  /*b180*/  BSSY.RECONVERGENT B0, `(.L_x_151) ;  /* 0x0000009000007945 */ /* 0x000fe20003800200 */
[----:B------:R-:W-:Y:S04]  /*b190*/  UIADD3 UR4, UPT, UPT, UR46, 0x1, URZ ;  /* 0x000000012e047890 */ /* 0x000fe8000fffe0ff */
[----:B------:R-:W-:Y:S02]  /*b1a0*/  UISETP.EQ.XOR UP1, UPT, UR4, 0x3, UP0 ;  /* 0x000000030400788c */ /* 0x000fe40008722a70 */
[----:B------:R-:W-:Y:S02]  /*b1b0*/  UISETP.NE.AND UP0, UPT, UR4, 0x3, UPT ;  /* 0x000000030400788c */ /* 0x000fe4000bf05270 */
[----:B------:R-:W-:Y:S02]  /*b1c0*/  USEL UR5, URZ, 0x1, !UP1 ;  /* 0x00000001ff057887 */ /* 0x000fe4000c800000 */
[----:B------:R-:W-:Y:S02]  /*b1d0*/  USEL UR45, UR4, URZ, UP0 ;  /* 0x000000ff042d7287 */ /* 0x000fe40008000000 */
[----:B------:R-:W-:Y:S01]  /*b1e0*/  ULOP3.LUT UR57, UR57, UR5, URZ, 0x3c, !UPT ;  /* 0x0000000539397292 */ /* 0x000fe2000f8e3cff */
[----:B------:R-:W-:Y:S11]  /*b1f0*/  @P0 BRA `(.L_x_152) ;  /* 0x0000000000040947 */ /* 0x000ff60003800000 */
[----:B------:R-:W-:Y:S04]  /*b200*/  DEPBAR.LE SB0, 0x1 ;  /* 0x000080400000791a */ /* 0x000fe80000000000 */
.L_x_152:
[----:B------:R-:W-:Y:S05]  /*b210*/  BSYNC.RECONVERGENT B0 ;  /* 0x0000000000007941 */ /* 0x000fea0003800200 */
.L_x_151:
[----:B------:R-:W-:Y:S01]  /*b220*/  BAR.SYNC.DEFER_BLOCKING 0x1, 0x80 ;  /* 0x0042000000007b1d */ /* 0x000fe20000010000 */
[----:B------:R-:W-:Y:S01]  /*b230*/  UISETP.NE.AND UP0, UPT, UR56, -0x4, UPT ;  /* 0xfffffffc3800788c */ /* 0x000fe2000bf05270 */
[----:B------:R-:W-:Y:S08]  /*b240*/  IADD3 R80, PT, PT, R80, 0x1, RZ ;  /* 0x0000000150507810 */ /* 0x000ff00007ffe0ff */
[----:B------:R-:W-:Y:S05]  /*b250*/  BRA.U !UP0, `(.L_x_153) ;  /* 0x0000000108287547 */ /* 0x000fea000b800000 */
[----:B------:R-:W2:Y:S01]  /*b260*/  S2R R0, SR_CgaCtaId ;  /* 0x0000000000007919 */ /* 0x000ea20000008800 */
[----:B------:R-:W-:Y:S01]  /*b270*/  ISETP.NE.AND P0, PT, R97, RZ, PT ;  /* 0x000000ff6100720c */ /* 0x000fe20003f05270 */
[----:B------:R-:W-:Y:S01]  /*b280*/  IMAD.U32 R2, RZ, RZ, UR52 ;  /* 0x00000034ff027e24 */ /* 0x000fe2000f8e00ff */
[----:B------:R-:W-:Y:S04]  /*b290*/  UIADD3 UR4, UPT, UPT, UR52, 0x1, URZ ;  /* 0x0000000134047890 */ /* 0x000fe8000fffe0ff */
[----:B------:R-:W-:Y:S04]  /*b2a0*/  UISETP.NE.AND UP0, UPT, UR4, 0x3, UPT ;  /* 0x000000030400788c */ /* 0x000fe8000bf05270 */
[----:B------:R-:W-:Y:S03]  /*b2b0*/  USEL UR52, UR4, URZ, UP0 ;  /* 0x000000ff04347287 */ /* 0x000fe60008000000 */
[----:B------:R-:W-:Y:S05]  /*b2c0*/  @P0 LEA R2, R2, UR44, 0x3 ;  /* 0x0000002c02020c11 */ /* 0x000fea000f8e18ff */
[----:B------:R-:W-:Y:S05]  /*b2d0*/  @P0 VIADD R2, R2, 0x88 ;  /* 0x0000008802020836 */ /* 0x000fea0000000000 */
[----:B--2---:R-:W-:Y:S04]  /*b2e0*/  @P0 PRMT R0, R0, 0x654, R2 ;  /* 0x0000065400000816 */ /* 0x004fe80000000002 */
[----:B------:R2:W-:Y:S03]  /*b2f0*/  @P0 SYNCS.ARRIVE.TRANS64.RED.A1T0 RZ, [R0+URZ], RZ ;  /* 0x000000ff00ff09a7 */ /* 0x0005e600081004ff */
.L_x_153:
[----:B------:R-:W-:Y:S01]  /*b300*/  R2UR UR6, R95 ;  /* 0x000000005f0672ca */ /* 0x000fe200000e0000 */
[----:B------:R-:W-:Y:S01]  /*b310*/  UIADD3 UR56, UPT, UPT, UR56, 0x4, URZ ;  /* 0x0000000438387890 */ /* 0x000fe2000fffe0ff */
[----:B------:R-:W-:Y:S02]  /*b320*/  R2UR UR5, R91 ;  /* 0x000000005b0572ca */ /* 0x000fe400000e0000 */
[----:B------:R-:W-:Y:S02]  /*b330*/  R2UR UR4, R92 ;  /* 0x000000005c0472ca */ /* 0x000fe400000e0000 */
[----:B------:R-:W-:Y:S02]  /*b340*/  R2UR UR36, R93 ;  /* 0x000000005d2472ca */ /* 0x000fe400000e0000 */
[----:B------:R-:W-:Y:S02]  /*b350*/  ISETP.NE.AND P0, PT, R77, 0x2, PT ;  /* 0x000000024d00780c */ /* 0x000fe40003f05270 */
[----:B------:R-:W-:Y:S02]  /*b360*/  ISETP.NE.AND P1, PT, R80, 0x2, PT ;  /* 0x000000025000780c */ /* 0x000fe40003f25270 */
[----:B------:R-:W-:Y:S01]  /*b370*/  SEL R2, RZ, 0x1, P0 ;  /* 0x00000001ff027807 */ /* 0x000fe20000000000 */
[----:B------:R-:W-:Y:S01]  /*b380*/  UISETP.NE.AND UP0, UPT, UR6, URZ, UPT ;  /* 0x000000ff0600728c */ /* 0x000fe2000bf05270 */
[----:B--2---:R-:W-:Y:S01]  /*b390*/  SEL R0, RZ, 0x1, P1 ;  /* 0x00000001ff007807 */ /* 0x004fe20000800000 */
[----:B------:R-:W-:Y:S01]  /*b3a0*/  UIADD3 UR26, UPT, UPT, UR37, UR5, URZ ;  /* 0x00000005251a7290 */ /* 0x000fe2000fffe0ff */
[----:B------:R-:W-:Y:S01]  /*b3b0*/  LOP3.LUT R78, R78, R2, RZ, 0x3c, !PT ;  /* 0x000000024e4e7212 */ /* 0x000fe200078e3cff */
[----:B------:R-:W-:Y:S01]  /*b3c0*/  UIADD3 UR20, UPT, UPT, UR38, UR4, URZ ;  /* 0x0000000426147290 */ /* 0x000fe2000fffe0ff */
[----:B------:R-:W-:Y:S02]  /*b3d0*/  LOP3.LUT R79, R79, R0, RZ, 0x3c, !PT ;  /* 0x000000004f4f7212 */ /* 0x000fe400078e3cff */
[----:B------:R-:W-:Y:S02]  /*b3e0*/  SEL R77, R77, RZ, P0 ;  /* 0x000000ff4d4d7207 */ /* 0x000fe40000000000 */
[----:B------:R-:W-:Y:S01]  /*b3f0*/  SEL R80, R80, RZ, P1 ;  /* 0x000000ff50507207 */ /* 0x000fe20000800000 */
[----:B------:R-:W-:Y:S06]  /*b400*/  BRA.U UP0, `(.L_x_154) ;  /* 0xffffffb1001c7547 */ /* 0x000fec000b83ffff */
[----:B------:R-:W-:-:S13]  /*b410*/  R2UR UR4, R96 ;  /* 0x00000000600472ca */ /* 0x000fda00000e0000 */
[----:B------:R-:W-:-:S09]  /*b420*/  UISETP.NE.AND UP0, UPT, UR4, URZ, UPT ;  /* 0x000000ff0400728c */ /* 0x000fd2000bf05270 */
[----:B------:R-:W-:Y:S05]  /*b430*/  BRA.U !UP0, `(.L_x_155) ;  /* 0x0000000108487547 */ /* 0x000fea000b800000 */
[----:B------:R-:W2:Y:S02]  /*b440*/  LDCU.64 UR4, c[0x0][0xc90] ;  /* 0x00019200ff0477ac */ /* 0x000ea40008000a00 */
[----:B--2---:R-:W-:-:S04]  /*b450*/  UISETP.NE.U32.AND UP0, UPT, UR4, URZ, UPT ;  /* 0x000000ff0400728c */ /* 0x004fc8000bf05070 */
[----:B------:R-:W-:-:S09]  /*b460*/  UISETP.NE.AND.EX UP0, UPT, UR5, URZ, UPT, UP0 ;  /* 0x000000ff0500728c */ /* 0x000fd2000bf05300 */
[----:B------:R-:W-:Y:S05]  /*b470*/  BRA.U UP0, `(.L_x_156) ;  /* 0x00000001000c7547 */ /* 0x000fea000b800000 */
[----:B------:R-:W-:-:S13]  /*b480*/  FSETP.NEU.AND P0, PT, R45, RZ, PT ;  /* 0x000000ff2d00720b */ /* 0x000fda0003f0d000 */
[----:B------:R-:W-:Y:S05]  /*b490*/  @!P0 EXIT ;  /* 0x000000000000894d */ /* 0x000fea0003800000 */
[----:B------:R-:W-:Y:S05]  /*b4a0*/  BRA `(.L_x_155) ;  /* 0x00000000002c7947 */ /* 0x000fea0003800000 */
.L_x_156:
[----:B------:R-:W-:Y:S01]  /*b4b0*/  ISETP.NE.AND P0, PT, R76, RZ, PT ;  /* 0x000000ff4c00720c */ /* 0x000fe20003f05270 */
[----:B------:R-:W-:-:S12]  /*b4c0*/  BSSY.RECONVERGENT B0, `(.L_x_155) ;  /* 0x0000009000007945 */ /* 0x000fd80003800200 */
[----:B------:R-:W-:Y:S05]  /*b4d0*/  @P0 BRA `(.L_x_157) ;  /* 0x0000000000140947 */ /* 0x000fea0003800000 */
[----:B------:R-:W2:Y:S02]  /*b4e0*/  LDCU.64 UR4, c[0x0][0xc88] ;  /* 0x00019100ff0477ac */ /* 0x000ea40008000a00 */
[----:B--2---:R-:W-:-:S04]  /*b4f0*/  ISETP.NE.U32.AND P0, PT, RZ, UR4, PT ;  /* 0x00000004ff007c0c */ /* 0x004fc8000bf05070 */
[----:B------:R-:W-:-:S13]  /*b500*/  ISETP.NE.AND.EX P0, PT, RZ, UR5, PT, P0 ;  /* 0x00000005ff007c0c */ /* 0x000fda000bf05300 */
[----:B------:R-:W-:Y:S05]  /*b510*/  @!P0 EXIT ;  /* 0x000000000000894d */ /* 0x000fea0003800000 */
[----:B------:R-:W-:Y:S05]  /*b520*/  BRA `(.L_x_158) ;  /* 0x0000000000087947 */ /* 0x000fea0003800000 */
.L_x_157:
[----:B------:R-:W-:-:S13]  /*b530*/  FSETP.NEU.AND P0, PT, R45, RZ, PT ;  /* 0x000000ff2d00720b */ /* 0x000fda0003f0d000 */
[----:B------:R-:W-:Y:S05]  /*b540*/  @!P0 EXIT ;  /* 0x000000000000894d */ /* 0x000fea0003800000 */
.L_x_158:
[----:B------:R-:W-:Y:S05]  /*b550*/  BSYNC.RECONVERGENT B0 ;  /* 0x0000000000007941 */ /* 0x000fea0003800200 */
.L_x_155:
[----:B------:R-:W-:Y:S01]  /*b560*/  ULEA UR4, UR52, UR44, 0x3 ;  /* 0x0000002c34047291 */ /* 0x000fe2000f8e18ff */
[----:B------:R-:W-:-:S04]  /*b570*/  DEPBAR.LE SB0, 0x0 ;  /* 0x000080000000791a */ /* 0x000fc80000000000 */
[----:B------:R-:W-:-:S04]  /*b580*/  UIADD3 UR4, UPT, UPT, UR4, 0x88, URZ ;  /* 0x0000008804047890 */ /* 0x000fc8000fffe0ff */
[----:B------:R-:W-:-:S09]  /*b590*/  UPRMT UR4, UR54, 0x654, UR4 ;  /* 0x0000065436047896 */ /* 0x000fd20008000004 */
[----:B------:R-:W-:Y:S01]  /*b5a0*/  SYNCS.ARRIVE.TRANS64.RED.A1T0 RZ, [UR4], RZ ;  /* 0x000000ffffff79a7 */ /* 0x000fe20008100404 */
[----:B------:R-:W-:Y:S05]  /*b5b0*/  EXIT ;  /* 0x000000000000794d */ /* 0x000fea0003800000 */
.L_x_24:
[----:B--2---:R2:W3:Y:S02]  /*b5c0*/  SYNCS.PHASECHK.TRANS64.TRYWAIT P0, [R0+URZ+0x100], R2 ;  /* 0x00010002000075a7 */ /* 0x0044e400080011ff */
[----:B---3--:R-:W-:Y:S05]  /*b5d0*/  @!P0 NANOSLEEP.SYNCS 0x989680 ;  /* 0x009896800000895d */ /* 0x008fea0003900000 */
[----:B------:R-:W3:Y:S02]  /*b5e0*/  @!P0 SYNCS.PHASECHK.TRANS64 P0, [R0+URZ+0x100], R2 ;  /* 0x00010002000085a7 */ /* 0x000ee400080010ff */
[----:B---3--:R-:W-:Y:S05]  /*b5f0*/  @!P0 BRA `(.L_x_24) ;  /* 0xfffffffc00f08947 */ /* 0x008fea000383ffff */
[----:B------:R-:W-:Y:S05]  /*b600*/  BRA `(.L_x_159) ;  /* 0xffffff6000c47947 */ /* 0x000fea000383ffff */
.L_x_27:
[----:B-1----:R-:W-:-:S07]  /*b610*/  MOV R0, UR33 ;  /* 0x0000002100007c02 */ /* 0x002fce0008000f00 */
.L_x_160:
[----:B-1----:R1:W2:Y:S02]  /*b620*/  SYNCS.PHASECHK.TRANS64.TRYWAIT P0, [R0+URZ+0x38], R3 ;  /* 0x00003803000075a7 */ /* 0x0022a400080011ff */
[----:B--2---:R-:W-:Y:S05]  /*b630*/  @!P0 NANOSLEEP.SYNCS 0x989680 ;  /* 0x009896800000895d */ /* 0x004fea0003900000 */
[----:B------:R-:W2:Y:S02]  /*b640*/  @!P0 SYNCS.PHASECHK.TRANS64 P0, [R0+URZ+0x38], R3 ;  /* 0x00003803000085a7 */ /* 0x000ea400080010ff */
[----:B--2---:R-:W-:Y:S05]  /*b650*/  @!P0 BRA `(.L_x_160) ;  /* 0xfffffffc00f08947 */ /* 0x004fea000383ffff */
[----:B------:R-:W-:Y:S05]  /*b660*/  BRA `(.L_x_26) ;  /* 0xffffff6400147947 */ /* 0x000fea000383ffff */
.L_x_36:
[----:B-1----:R-:W-:-:S07]  /*b670*/  MOV R0, UR33 ;  /* 0x0000002100007c02 */ /* 0x002fce0008000f00 */
.L_x_161:
[----:B-1----:R1:W2:Y:S02]  /*b680*/  SYNCS.PHASECHK.TRANS64.TRYWAIT P0, [R0+URZ+0x38], R3 ;  /* 0x00003803000075a7 */ /* 0x0022a400080011ff */
[----:B--2---:R-:W-:Y:S05]  /*b690*/  @!P0 NANOSLEEP.SYNCS 0x989680 ;  /* 0x009896800000895d */ /* 0x004fea0003900000 */
[----:B------:R-:W2:Y:S02]  /*b6a0*/  @!P0 SYNCS.PHASECHK.TRANS64 P0, [R0+URZ+0x38], R3 ;  /* 0x00003803000085a7 */ /* 0x000ea400080010ff */
[----:B--2---:R-:W-:Y:S05]  /*b6b0*/  @!P0 BRA `(.L_x_161) ;  /* 0xfffffffc00f08947 */ /* 0x004fea000383ffff */
[----:B------:R-:W-:Y:S05]  /*b6c0*/  BRA `(.L_x_35) ;  /* 0xffffff68002c7947 */ /* 0x000fea000383ffff */
.L_x_43:
[----:B-1----:R1:W4:Y:S02]  /*b6d0*/  SYNCS.PHASECHK.TRANS64.TRYWAIT P0, [R3+URZ+0xb0], R0 ;  /* 0x0000b000030075a7 */ /* 0x00232400080011ff */
[----:B----4-:R-:W-:Y:S05]  /*b6e0*/  @!P0 NANOSLEEP.SYNCS 0x989680 ;  /* 0x009896800000895d */ /* 0x010fea0003900000 */
[----:B------:R-:W4:Y:S02]  /*b6f0*/  @!P0 SYNCS.PHASECHK.TRANS64 P0, [R3+URZ+0xb0], R0 ;  /* 0x0000b000030085a7 */ /* 0x000f2400080010ff */
[----:B----4-:R-:W-:Y:S05]  /*b700*/  @!P0 BRA `(.L_x_43) ;  /* 0xfffffffc00f08947 */ /* 0x010fea000383ffff */
[----:B------:R-:W-:Y:S05]  /*b710*/  BRA `(.L_x_162) ;  /* 0xffffff6c00247947 */ /* 0x000fea000383ffff */
.L_x_47:
[----:B------:R-:W-:-:S07]  /*b720*/  MOV R0, UR4 ;  /* 0x0000000400007c02 */ /* 0x000fce0008000f00 */
.L_x_163:
[----:B-1----:R1:W2:Y:S02]  /*b730*/  SYNCS.PHASECHK.TRANS64.TRYWAIT P0, [R0+URZ], R2 ;  /* 0x00000002000075a7 */ /* 0x0022a400080011ff */
[----:B--2---:R-:W-:Y:S05]  /*b740*/  @!P0 NANOSLEEP.SYNCS 0x989680 ;  /* 0x009896800000895d */ /* 0x004fea0003900000 */
[----:B------:R-:W2:Y:S02]  /*b750*/  @!P0 SYNCS.PHASECHK.TRANS64 P0, [R0+URZ], R2 ;  /* 0x00000002000085a7 */ /* 0x000ea400080010ff */
[----:B--2---:R-:W-:Y:S05]  /*b760*/  @!P0 BRA `(.L_x_163) ;  /* 0xfffffffc00f08947 */ /* 0x004fea000383ffff */
[----:B------:R-:W-:Y:S05]  /*b770*/  BRA `(.L_x_164) ;  /* 0xffffff7000d07947 */ /* 0x000fea000383ffff */
.L_x_48:
[----:B------:R-:W-:-:S07]  /*b780*/  MOV R0, UR5 ;  /* 0x0000000500007c02 */ /* 0x000fce0008000f00 */
.L_x_165:
[----:B-1----:R1:W2:Y:S02]  /*b790*/  SYNCS.PHASECHK.TRANS64.TRYWAIT P0, [R0+URZ], R3 ;  /* 0x00000003000075a7 */ /* 0x0022a400080011ff */
[----:B--2---:R-:W-:Y:S05]  /*b7a0*/  @!P0 NANOSLEEP.SYNCS 0x989680 ;  /* 0x009896800000895d */ /* 0x004fea0003900000 */
[----:B------:R-:W2:Y:S02]  /*b7b0*/  @!P0 SYNCS.PHASECHK.TRANS64 P0, [R0+URZ], R3 ;  /* 0x00000003000085a7 */ /* 0x000ea400080010ff */
[----:B--2---:R-:W-:Y:S05]  /*b7c0*/  @!P0 BRA `(.L_x_165) ;  /* 0xfffffffc00f08947 */ /* 0x004fea000383ffff */
[----:B------:R-:W-:Y:S05]  /*b7d0*/  BRA `(.L_x_166) ;  /* 0xffffff7000dc7947 */ /* 0x000fea000383ffff */
.L_x_49:
[----:B------:R-:W-:-:S07]  /*b7e0*/  MOV R0, UR5 ;  /* 0x0000000500007c02 */ /* 0x000fce0008000f00 */
.L_x_167:
[----:B-1----:R1:W2:Y:S02]  /*b7f0*/  SYNCS.PHASECHK.TRANS64.TRYWAIT P0, [R0+URZ], R3 ;  /* 0x00000003000075a7 */ /* 0x0022a400080011ff */
[----:B--2---:R-:W-:Y:S05]  /*b800*/  @!P0 NANOSLEEP.SYNCS 0x989680 ;  /* 0x009896800000895d */ /* 0x004fea0003900000 */
[----:B------:R-:W2:Y:S02]  /*b810*/  @!P0 SYNCS.PHASECHK.TRANS64 P0, [R0+URZ], R3 ;  /* 0x00000003000085a7 */ /* 0x000ea400080010ff */
[----:B--2---:R-:W-:Y:S05]  /*b820*/  @!P0 BRA `(.L_x_167) ;  /* 0xfffffffc00f08947 */ /* 0x004fea000383ffff */
[----:B------:R-:W-:Y:S05]  /*b830*/  BRA `(.L_x_168) ;  /* 0xffffff7000e87947 */ /* 0x000fea000383ffff */
.L_x_50:
[----:B------:R-:W-:-:S07]  /*b840*/  MOV R0, UR5 ;  /* 0x0000000500007c02 */ /* 0x000fce0008000f00 */
.L_x_169:
[----:B-1----:R1:W2:Y:S02]  /*b850*/  SYNCS.PHASECHK.TRANS64.TRYWAIT P0, [R0+URZ], R3 ;  /* 0x00000003000075a7 */ /* 0x0022a400080011ff */
[----:B--2---:R-:W-:Y:S05]  /*b860*/  @!P0 NANOSLEEP.SYNCS 0x989680 ;  /* 0x009896800000895d */ /* 0x004fea0003900000 */
[----:B------:R-:W2:Y:S02]  /*b870*/  @!P0 SYNCS.PHASECHK.TRANS64 P0, [R0+URZ], R3 ;  /* 0x00000003000085a7 */ /* 0x000ea400080010ff */
[----:B--2---:R-:W-:Y:S05]  /*b880*/  @!P0 BRA `(.L_x_169) ;  /* 0xfffffffc00f08947 */ /* 0x004fea000383ffff */
[----:B------:R-:W-:Y:S05]  /*b890*/  BRA `(.L_x_170) ;  /* 0xffffff7000f47947 */ /* 0x000fea000383ffff */
.L_x_51:
[----:B------:R-:W-:-:S07]  /*b8a0*/  MOV R0, UR5 ;  /* 0x0000000500007c02 */ /* 0x000fce0008000f00 */
.L_x_171:
[----:B-1----:R1:W2:Y:S02]  /*b8b0*/  SYNCS.PHASECHK.TRANS64.TRYWAIT P0, [R0+URZ], R3 ;  /* 0x00000003000075a7 */ /* 0x0022a400080011ff */
[----:B--2---:R-:W-:Y:S05]  /*b8c0*/  @!P0 NANOSLEEP.SYNCS 0x989680 ;  /* 0x009896800000895d */ /* 0x004fea0003900000 */
[----:B------:R-:W2:Y:S02]  /*b8d0*/  @!P0 SYNCS.PHASECHK.TRANS64 P0, [R0+URZ], R3 ;  /* 0x00000003000085a7 */ /* 0x000ea400080010ff */
[----:B--2---:R-:W-:Y:S05]  /*b8e0*/  @!P0 BRA `(.L_x_171) ;  /* 0xfffffffc00f08947 */ /* 0x004fea000383ffff */
[----:B------:R-:W-:Y:S05]  /*b8f0*/  BRA `(.L_x_172) ;  /* 0xffffff7400007947 */ /* 0x000fea000383ffff */
.L_x_52:
[----:B------:R-:W-:-:S07]  /*b900*/  MOV R0, UR5 ;  /* 0x0000000500007c02 */ /* 0x000fce0008000f00 */
.L_x_173:
[----:B-1----:R1:W2:Y:S02]  /*b910*/  SYNCS.PHASECHK.TRANS64.TRYWAIT P0, [R0+URZ], R3 ;  /* 0x00000003000075a7 */ /* 0x0022a400080011ff */
[----:B--2---:R-:W-:Y:S05]  /*b920*/  @!P0 NANOSLEEP.SYNCS 0x989680 ;  /* 0x009896800000895d */ /* 0x004fea0003900000 */
[----:B------:R-:W2:Y:S02]  /*b930*/  @!P0 SYNCS.PHASECHK.TRANS64 P0, [R0+URZ], R3 ;  /* 0x00000003000085a7 */ /* 0x000ea400080010ff */
[----:B--2---:R-:W-:Y:S05]  /*b940*/  @!P0 BRA `(.L_x_173) ;  /* 0xfffffffc00f08947 */ /* 0x004fea000383ffff */
[----:B------:R-:W-:Y:S05]  /*b950*/  BRA `(.L_x_174) ;  /* 0xffffff74000c7947 */ /* 0x000fea000383ffff */
.L_x_55:
[----:B--2---:R2:W3:Y:S02]  /*b960*/  SYNCS.PHASECHK.TRANS64.TRYWAIT P0, [R2+URZ+0xf0], R4 ;  /* 0x0000f004020075a7 */ /* 0x0044e400080011ff */
[----:B---3--:R-:W-:Y:S05]  /*b970*/  @!P0 NANOSLEEP.SYNCS 0x989680 ;  /* 0x009896800000895d */ /* 0x008fea0003900000 */
[----:B------:R-:W3:Y:S02]  /*b980*/  @!P0 SYNCS.PHASECHK.TRANS64 P0, [R2+URZ+0xf0], R4 ;  /* 0x0000f004020085a7 */ /* 0x000ee400080010ff */
[----:B---3--:R-:W-:Y:S05]  /*b990*/  @!P0 BRA `(.L_x_55) ;  /* 0xfffffffc00f08947 */ /* 0x008fea000383ffff */
[----:B------:R-:W-:Y:S05]  /*b9a0*/  BRA `(.L_x_175) ;  /* 0xffffff7400687947 */ /* 0x000fea000383ffff */
.L_x_56:
[----:B------:R-:W-:-:S07]  /*b9b0*/  MOV R2, UR4 ;  /* 0x0000000400027c02 */ /* 0x000fce0008000f00 */
.L_x_176:
[----:B--2---:R2:W3:Y:S02]  /*b9c0*/  SYNCS.PHASECHK.TRANS64.TRYWAIT P0, [R2+URZ+0xc0], R5 ;  /* 0x0000c005020075a7 */ /* 0x0044e400080011ff */
[----:B---3--:R-:W-:Y:S05]  /*b9d0*/  @!P0 NANOSLEEP.SYNCS 0x989680 ;  /* 0x009896800000895d */ /* 0x008fea0003900000 */
[----:B------:R-:W3:Y:S02]  /*b9e0*/  @!P0 SYNCS.PHASECHK.TRANS64 P0, [R2+URZ+0xc0], R5 ;  /* 0x0000c005020085a7 */ /* 0x000ee400080010ff */
[----:B---3--:R-:W-:Y:S05]  /*b9f0*/  @!P0 BRA `(.L_x_176) ;  /* 0xfffffffc00f08947 */ /* 0x008fea000383ffff */
[----:B------:R-:W-:Y:S05]  /*ba00*/  BRA `(.L_x_177) ;  /* 0xffffff7400787947 */ /* 0x000fea000383ffff */
.L_x_57:
[----:B--2---:R2:W3:Y:S02]  /*ba10*/  SYNCS.PHASECHK.TRANS64.TRYWAIT P1, [R2+URZ+0xb0], R4 ;  /* 0x0000b004020075a7 */ /* 0x0044e400080211ff */
[----:B---3--:R-:W-:Y:S05]  /*ba20*/  @!P1 NANOSLEEP.SYNCS 0x989680 ;  /* 0x009896800000995d */ /* 0x008fea0003900000 */
[----:B------:R-:W3:Y:S02]  /*ba30*/  @!P1 SYNCS.PHASECHK.TRANS64 P1, [R2+URZ+0xb0], R4 ;  /* 0x0000b004020095a7 */ /* 0x000ee400080210ff */
[----:B---3--:R-:W-:Y:S05]  /*ba40*/  @!P1 BRA `(.L_x_57) ;  /* 0xfffffffc00f09947 */ /* 0x008fea000383ffff */
[----:B------:R-:W-:Y:S05]  /*ba50*/  BRA `(.L_x_178) ;  /* 0xffffff7400a87947 */ /* 0x000fea000383ffff */
.L_x_60:
[----:B------:R-:W-:-:S07]  /*ba60*/  MOV R0, UR4 ;  /* 0x0000000400007c02 */ /* 0x000fce0008000f00 */
.L_x_179:
[----:B--2---:R2:W3:Y:S02]  /*ba70*/  SYNCS.PHASECHK.TRANS64.TRYWAIT P0, [R0+URZ+0xc0], R2 ;  /* 0x0000c002000075a7 */ /* 0x0044e400080011ff */
[----:B---3--:R-:W-:Y:S05]  /*ba80*/  @!P0 NANOSLEEP.SYNCS 0x989680 ;  /* 0x009896800000895d */ /* 0x008fea0003900000 */
[----:B------:R-:W3:Y:S02]  /*ba90*/  @!P0 SYNCS.PHASECHK.TRANS64 P0, [R0+URZ+0xc0], R2 ;  /* 0x0000c002000085a7 */ /* 0x000ee400080010ff */
[----:B---3--:R-:W-:Y:S05]  /*baa0*/  @!P0 BRA `(.L_x_179) ;  /* 0xfffffffc00f08947 */ /* 0x008fea000383ffff */
[----:B------:R-:W-:Y:S05]  /*bab0*/  BRA `(.L_x_59) ;  /* 0xffffff7400fc7947 */ /* 0x000fea000383ffff */
.L_x_67:
[----:B-1----:R1:W2:Y:S02]  /*bac0*/  SYNCS.PHASECHK.TRANS64.TRYWAIT P0, [R2+URZ+0xb0], R0 ;  /* 0x0000b000020075a7 */ /* 0x0022a400080011ff */
[----:B--2---:R-:W-:Y:S05]  /*bad0*/  @!P0 NANOSLEEP.SYNCS 0x989680 ;  /* 0x009896800000895d */ /* 0x004fea0003900000 */
[----:B------:R-:W2:Y:S02]  /*bae0*/  @!P0 SYNCS.PHASECHK.TRANS64 P0, [R2+URZ+0xb0], R0 ;  /* 0x0000b000020085a7 */ /* 0x000ea400080010ff */
[----:B--2---:R-:W-:Y:S05]  /*baf0*/  @!P0 BRA `(.L_x_67) ;  /* 0xfffffffc00f08947 */ /* 0x004fea000383ffff */
[----:B------:R-:W-:Y:S05]  /*bb00*/  BRA `(.L_x_180) ;  /* 0xffffff7c00b87947 */ /* 0x000fea000383ffff */
.L_x_70:
[----:B------:R-:W-:-:S07]  /*bb10*/  MOV R0, UR66 ;  /* 0x0000004200007c02 */ /* 0x000fce0008000f00 */
.L_x_181:
[----:B-1----:R1:W2:Y:S02]  /*bb20*/  SYNCS.PHASECHK.TRANS64.TRYWAIT P0, [R0+URZ+0xe0], R2 ;  /* 0x0000e002000075a7 */ /* 0x0022a400080011ff */
[----:B--2---:R-:W-:Y:S05]  /*bb30*/  @!P0 NANOSLEEP.SYNCS 0x989680 ;  /* 0x009896800000895d */ /* 0x004fea0003900000 */
[----:B------:R-:W2:Y:S02]  /*bb40*/  @!P0 SYNCS.PHASECHK.TRANS64 P0, [R0+URZ+0xe0], R2 ;  /* 0x0000e002000085a7 */ /* 0x000ea400080010ff */
[----:B--2---:R-:W-:Y:S05]  /*bb50*/  @!P0 BRA `(.L_x_181) ;  /* 0xfffffffc00f08947 */ /* 0x004fea000383ffff */
[----:B------:R-:W-:Y:S05]  /*bb60*/  BRA `(.L_x_182) ;  /* 0xffffff8400487947 */ /* 0x000fea000383ffff */
.L_x_73:
[----:B------:R-:W-:Y:S07]  /*bb70*/  MOV R0, UR7 ;  /* 0x0000000700007c02 */ /* 0x000fee0008000f00 */
.L_x_183:
[----:B-1----:R1:W2:Y:S02]  /*bb80*/  SYNCS.PHASECHK.TRANS64.TRYWAIT P0, [R0+URZ], R2 ;  /* 0x00000002000075a7 */ /* 0x0022a400080011ff */
[----:B--2---:R-:W-:Y:S05]  /*bb90*/  @!P0 NANOSLEEP.SYNCS 0x989680 ;  /* 0x009896800000895d */ /* 0x004fea0003900000 */
[----:B------:R-:W2:Y:S02]  /*bba0*/  @!P0 SYNCS.PHASECHK.TRANS64 P0, [R0+URZ], R2 ;  /* 0x00000002000085a7 */ /* 0x000ea400080010ff */
[----:B--2---:R-:W-:Y:S05]  /*bbb0*/  @!P0 BRA `(.L_x_183) ;  /* 0xfffffffc00f08947 */ /* 0x004fea000383ffff */
[----:B------:R-:W-:Y:S05]  /*bbc0*/  BRA `(.L_x_72) ;  /* 0xffffff8400c07947 */ /* 0x000fea000383ffff */
.L_x_76:
[----:B------:R-:W-:-:S07]  /*bbd0*/  MOV R0, UR4 ;  /* 0x0000000400007c02 */ /* 0x000fce0008000f00 */
.L_x_184:
[----:B--2---:R2:W4:Y:S02]  /*bbe0*/  SYNCS.PHASECHK.TRANS64.TRYWAIT P0, [R0+URZ], R2 ;  /* 0x00000002000075a7 */ /* 0x00452400080011ff */
[----:B----4-:R-:W-:Y:S05]  /*bbf0*/  @!P0 NANOSLEEP.SYNCS 0x989680 ;  /* 0x009896800000895d */ /* 0x010fea0003900000 */
[----:B------:R-:W4:Y:S02]  /*bc00*/  @!P0 SYNCS.PHASECHK.TRANS64 P0, [R0+URZ], R2 ;  /* 0x00000002000085a7 */ /* 0x000f2400080010ff */
[----:B----4-:R-:W-:Y:S05]  /*bc10*/  @!P0 BRA `(.L_x_184) ;  /* 0xfffffffc00f08947 */ /* 0x010fea000383ffff */
[----:B------:R-:W-:Y:S05]  /*bc20*/  BRA `(.L_x_185) ;  /* 0xffffff8c00087947 */ /* 0x000fea000383ffff */
.L_x_77:
[----:B------:R-:W-:-:S07]  /*bc30*/  MOV R0, UR4 ;  /* 0x0000000400007c02 */ /* 0x000fce0008000f00 */
.L_x_186:
[----:B-1----:R1:W2:Y:S02]  /*bc40*/  SYNCS.PHASECHK.TRANS64.TRYWAIT P0, [R0+URZ], R2 ;  /* 0x00000002000075a7 */ /* 0x0022a400080011ff */
[----:B--2---:R-:W-:Y:S05]  /*bc50*/  @!P0 NANOSLEEP.SYNCS 0x989680 ;  /* 0x009896800000895d */ /* 0x004fea0003900000 */
[----:B------:R-:W2:Y:S02]  /*bc60*/  @!P0 SYNCS.PHASECHK.TRANS64 P0, [R0+URZ], R2 ;  /* 0x00000002000085a7 */ /* 0x000ea400080010ff */
[----:B--2---:R-:W-:Y:S05]  /*bc70*/  @!P0 BRA `(.L_x_186) ;  /* 0xfffffffc00f08947 */ /* 0x004fea000383ffff */
[----:B------:R-:W-:Y:S05]  /*bc80*/  BRA `(.L_x_187) ;  /* 0xffffff8c00147947 */ /* 0x000fea000383ffff */
.L_x_82:
[----:B--2---:R2:W3:Y:S02]  /*bc90*/  SYNCS.PHASECHK.TRANS64.TRYWAIT P0, [R8+URZ+0xb0], R0 ;  /* 0x0000b000080075a7 */ /* 0x0044e400080011ff */
[----:B---3--:R-:W-:Y:S05]  /*bca0*/  @!P0 NANOSLEEP.SYNCS 0x989680 ;  /* 0x009896800000895d */ /* 0x008fea0003900000 */
[----:B------:R-:W3:Y:S02]  /*bcb0*/  @!P0 SYNCS.PHASECHK.TRANS64 P0, [R8+URZ+0xb0], R0 ;  /* 0x0000b000080085a7 */ /* 0x000ee400080010ff */
[----:B---3--:R-:W-:Y:S05]  /*bcc0*/  @!P0 BRA `(.L_x_82) ;  /* 0xfffffffc00f08947 */ /* 0x008fea000383ffff */
[----:B------:R-:W-:Y:S05]  /*bcd0*/  BRA `(.L_x_188) ;  /* 0xffffff9000387947 */ /* 0x000fea000383ffff */
.L_x_85:
[----:B--2---:R-:W-:Y:S07]  /*bce0*/  MOV R0, UR21 ;  /* 0x0000001500007c02 */ /* 0x004fee0008000f00 */
.L_x_189:
[----:B--2---:R2:W3:Y:S02]  /*bcf0*/  SYNCS.PHASECHK.TRANS64.TRYWAIT P1, [R0+URZ+0xa8], R2 ;  /* 0x0000a802000075a7 */ /* 0x0044e400080211ff */
[----:B---3--:R-:W-:Y:S05]  /*bd00*/  @!P1 NANOSLEEP.SYNCS 0x989680 ;  /* 0x009896800000995d */ /* 0x008fea0003900000 */
[----:B------:R-:W3:Y:S02]  /*bd10*/  @!P1 SYNCS.PHASECHK.TRANS64 P1, [R0+URZ+0xa8], R2 ;  /* 0x0000a802000095a7 */ /* 0x000ee400080210ff */
[----:B---3--:R-:W-:Y:S05]  /*bd20*/  @!P1 BRA `(.L_x_189) ;  /* 0xfffffffc00f09947 */ /* 0x008fea000383ffff */
[----:B------:R-:W-:Y:S05]  /*bd30*/  BRA `(.L_x_84) ;  /* 0xffffff9400b07947 */ /* 0x000fea000383ffff */
.L_x_88:
[----:B------:R-:W-:Y:S07]  /*bd40*/  MOV R0, UR4 ;  /* 0x0000000400007c02 */ /* 0x000fee0008000f00 */
.L_x_190:
[----:B--2---:R2:W3:Y:S02]  /*bd50*/  SYNCS.PHASECHK.TRANS64.TRYWAIT P0, [R0+URZ+0x88], R2 ;  /* 0x00008802000075a7 */ /* 0x0044e400080011ff */
[----:B---3--:R-:W-:Y:S05]  /*bd60*/  @!P0 NANOSLEEP.SYNCS 0x989680 ;  /* 0x009896800000895d */ /* 0x008fea0003900000 */
[----:B------:R-:W3:Y:S02]  /*bd70*/  @!P0 SYNCS.PHASECHK.TRANS64 P0, [R0+URZ+0x88], R2 ;  /* 0x00008802000085a7 */ /* 0x000ee400080010ff */
[----:B---3--:R-:W-:Y:S05]  /*bd80*/  @!P0 BRA `(.L_x_190) ;  /* 0xfffffffc00f08947 */ /* 0x008fea000383ffff */
[----:B------:R-:W-:Y:S05]  /*bd90*/  BRA `(.L_x_191) ;  /* 0xffffff98000c7947 */ /* 0x000fea000383ffff */
.L_x_89:
[----:B------:R-:W-:Y:S07]  /*bda0*/  MOV R0, UR5 ;  /* 0x0000000500007c02 */ /* 0x000fee0008000f00 */
.L_x_192:
[----:B--2---:R2:W3:Y:S02]  /*bdb0*/  SYNCS.PHASECHK.TRANS64.TRYWAIT P0, [R0+URZ+0x88], R2 ;  /* 0x00008802000075a7 */ /* 0x0044e400080011ff */
[----:B---3--:R-:W-:Y:S05]  /*bdc0*/  @!P0 NANOSLEEP.SYNCS 0x989680 ;  /* 0x009896800000895d */ /* 0x008fea0003900000 */
[----:B------:R-:W3:Y:S02]  /*bdd0*/  @!P0 SYNCS.PHASECHK.TRANS64 P0, [R0+URZ+0x88], R2 ;  /* 0x00008802000085a7 */ /* 0x000ee400080010ff */
[----:B---3--:R-:W-:Y:S05]  /*bde0*/  @!P0 BRA `(.L_x_192) ;  /* 0xfffffffc00f08947 */ /* 0x008fea000383ffff */
[----:B------:R-:W-:Y:S05]  /*bdf0*/  BRA `(.L_x_193) ;  /* 0xffffff98008c7947 */ /* 0x000fea000383ffff */
.L_x_90:
[----:B------:R-:W-:Y:S07]  /*be00*/  MOV R0, UR4 ;  /* 0x0000000400007c02 */ /* 0x000fee0008000f00 */
.L_x_194:
[----:B--2---:R2:W3:Y:S02]  /*be10*/  SYNCS.PHASECHK.TRANS64.TRYWAIT P0, [R0+URZ+0x88], R2 ;  /* 0x00008802000075a7 */ /* 0x0044e400080011ff */
[----:B---3--:R-:W-:Y:S05]  /*be20*/  @!P0 NANOSLEEP.SYNCS 0x989680 ;  /* 0x009896800000895d */ /* 0x008fea0003900000 */
[----:B------:R-:W3:Y:S02]  /*be30*/  @!P0 SYNCS.PHASECHK.TRANS64 P0, [R0+URZ+0x88], R2 ;  /* 0x00008802000085a7 */ /* 0x000ee400080010ff */
[----:B---3--:R-:W-:Y:S05]  /*be40*/  @!P0 BRA `(.L_x_194) ;  /* 0xfffffffc00f08947 */ /* 0x008fea000383ffff */
[----:B------:R-:W-:Y:S05]  /*be50*/  BRA `(.L_x_195) ;  /* 0xffffff9c00147947 */ /* 0x000fea000383ffff */
.L_x_91:
[----:B------:R-:W-:Y:S07]  /*be60*/  MOV R2, UR5 ;  /* 0x0000000500027c02 */ /* 0x000fee0008000f00 */
.L_x_196:
[----:B--2---:R2:W3:Y:S02]  /*be70*/  SYNCS.PHASECHK.TRANS64.TRYWAIT P0, [R2+URZ+0x88], R0 ;  /* 0x00008800020075a7 */ /* 0x0044e400080011ff */
[----:B---3--:R-:W-:Y:S05]  /*be80*/  @!P0 NANOSLEEP.SYNCS 0x989680 ;  /* 0x009896800000895d */ /* 0x008fea0003900000 */
[----:B------:R-:W3:Y:S02]  /*be90*/  @!P0 SYNCS.PHASECHK.TRANS64 P0, [R2+URZ+0x88], R0 ;  /* 0x00008800020085a7 */ /* 0x000ee400080010ff */
[----:B---3--:R-:W-:Y:S05]  /*bea0*/  @!P0 BRA `(.L_x_196) ;  /* 0xfffffffc00f08947 */ /* 0x008fea000383ffff */
[----:B------:R-:W-:Y:S05]  /*beb0*/  BRA `(.L_x_197) ;  /* 0xffffff9c00a07947 */ /* 0x000fea000383ffff */
.L_x_93:
[----:B------:R-:W-:-:S07]  /*bec0*/  MOV R0, UR4 ;  /* 0x0000000400007c02 */ /* 0x000fce0008000f00 */
.L_x_198:
[----:B--2---:R2:W3:Y:S02]  /*bed0*/  SYNCS.PHASECHK.TRANS64.TRYWAIT P0, [R0+URZ], R2 ;  /* 0x00000002000075a7 */ /* 0x0044e400080011ff */
[----:B---3--:R-:W-:Y:S05]  /*bee0*/  @!P0 NANOSLEEP.SYNCS 0x989680 ;  /* 0x009896800000895d */ /* 0x008fea0003900000 */
[----:B------:R-:W3:Y:S02]  /*bef0*/  @!P0 SYNCS.PHASECHK.TRANS64 P0, [R0+URZ], R2 ;  /* 0x00000002000085a7 */ /* 0x000ee400080010ff */
[----:B---3--:R-:W-:Y:S05]  /*bf00*/  @!P0 BRA `(.L_x_198) ;  /* 0xfffffffc00f08947 */ /* 0x008fea000383ffff */
[----:B------:R-:W-:Y:S05]  /*bf10*/  BRA `(.L_x_199) ;  /* 0xffffffa000507947 */ /* 0x000fea000383ffff */
.L_x_94:
[----:B------:R-:W-:-:S07]  /*bf20*/  MOV R0, UR5 ;  /* 0x0000000500007c02 */ /* 0x000fce0008000f00 */
.L_x_200:
[----:B--2---:R2:W3:Y:S02]  /*bf30*/  SYNCS.PHASECHK.TRANS64.TRYWAIT P0, [R0+URZ], R2 ;  /* 0x00000002000075a7 */ /* 0x0044e400080011ff */
[----:B---3--:R-:W-:Y:S05]  /*bf40*/  @!P0 NANOSLEEP.SYNCS 0x989680 ;  /* 0x009896800000895d */ /* 0x008fea0003900000 */
[----:B------:R-:W3:Y:S02]  /*bf50*/  @!P0 SYNCS.PHASECHK.TRANS64 P0, [R0+URZ], R2 ;  /* 0x00000002000085a7 */ /* 0x000ee400080010ff */
[----:B---3--:R-:W-:Y:S05]  /*bf60*/  @!P0 BRA `(.L_x_200) ;  /* 0xfffffffc00f08947 */ /* 0x008fea000383ffff */
[----:B------:R-:W-:Y:S05]  /*bf70*/  BRA `(.L_x_201) ;  /* 0xffffffa0005c7947 */ /* 0x000fea000383ffff */
.L_x_96:
[----:B-1----:R1:W2:Y:S02]  /*bf80*/  SYNCS.PHASECHK.TRANS64.TRYWAIT P0, [R0+URZ+0xb0], R2 ;  /* 0x0000b002000075a7 */ /* 0x0022a400080011ff */
[----:B--2---:R-:W-:Y:S05]  /*bf90*/  @!P0 NANOSLEEP.SYNCS 0x989680 ;  /* 0x009896800000895d */ /* 0x004fea0003900000 */
[----:B------:R-:W2:Y:S02]  /*bfa0*/  @!P0 SYNCS.PHASECHK.TRANS64 P0, [R0+URZ+0xb0], R2 ;  /* 0x0000b002000085a7 */ /* 0x000ea400080010ff */
[----:B--2---:R-:W-:Y:S05]  /*bfb0*/  @!P0 BRA `(.L_x_96) ;  /* 0xfffffffc00f08947 */ /* 0x004fea000383ffff */
[----:B------:R-:W-:Y:S05]  /*bfc0*/  BRA `(.L_x_202) ;  /* 0xffffffa4004c7947 */ /* 0x000fea000383ffff */
.L_x_106:
[----:B-1----:R1:W3:Y:S02]  /*bfd0*/  SYNCS.PHASECHK.TRANS64.TRYWAIT P1, [R0+URZ+0x70], R3 ;  /* 0x00007003000075a7 */ /* 0x0022e400080211ff */
[----:B---3--:R-:W-:Y:S05]  /*bfe0*/  @!P1 NANOSLEEP.SYNCS 0x989680 ;  /* 0x009896800000995d */ /* 0x008fea0003900000 */
[----:B------:R-:W3:Y:S02]  /*bff0*/  @!P1 SYNCS.PHASECHK.TRANS64 P1, [R0+URZ+0x70], R3 ;  /* 0x00007003000095a7 */ /* 0x000ee400080210ff */
[----:B---3--:R-:W-:Y:S05]  /*c000*/  @!P1 BRA `(.L_x_106) ;  /* 0xfffffffc00f09947 */ /* 0x008fea000383ffff */
[----:B------:R-:W-:Y:S05]  /*c010*/  BRA `(.L_x_105) ;  /* 0xffffffb000f47947 */ /* 0x000fea000383ffff */
.L_x_108:
[----:B-1----:R1:W4:Y:S02]  /*c020*/  SYNCS.PHASECHK.TRANS64.TRYWAIT P0, [R104+URZ+0xd0], R2 ;  /* 0x0000d002680075a7 */ /* 0x00232400080011ff */
[----:B----4-:R-:W-:Y:S05]  /*c030*/  @!P0 NANOSLEEP.SYNCS 0x989680 ;  /* 0x009896800000895d */ /* 0x010fea0003900000 */
[----:B------:R-:W4:Y:S02]  /*c040*/  @!P0 SYNCS.PHASECHK.TRANS64 P0, [R104+URZ+0xd0], R2 ;  /* 0x0000d002680085a7 */ /* 0x000f2400080010ff */
[----:B----4-:R-:W-:Y:S05]  /*c050*/  @!P0 BRA `(.L_x_108) ;  /* 0xfffffffc00f08947 */ /* 0x010fea000383ffff */
[----:B------:R-:W-:Y:S05]  /*c060*/  BRA `(.L_x_107) ;  /* 0xffffffb400287947 */ /* 0x000fea000383ffff */
.L_x_121:
[----:B-1----:R1:W2:Y:S02]  /*c070*/  SYNCS.PHASECHK.TRANS64.TRYWAIT P0, [R20+URZ+0x70], R0 ;  /* 0x00007000140075a7 */ /* 0x0022a400080011ff */
[----:B--2---:R-:W-:Y:S05]  /*c080*/  @!P0 NANOSLEEP.SYNCS 0x989680 ;  /* 0x009896800000895d */ /* 0x004fea0003900000 */
[----:B------:R-:W2:Y:S02]  /*c090*/  @!P0 SYNCS.PHASECHK.TRANS64 P0, [R20+URZ+0x70], R0 ;  /* 0x00007000140085a7 */ /* 0x000ea400080010ff */
[----:B--2---:R-:W-:Y:S05]  /*c0a0*/  @!P0 BRA `(.L_x_121) ;  /* 0xfffffffc00f08947 */ /* 0x004fea000383ffff */
[----:B------:R-:W-:Y:S05]  /*c0b0*/  BRA `(.L_x_120) ;  /* 0xffffffc000e87947 */ /* 0x000fea000383ffff */
.L_x_133:
[----:B-1----:R1:W3:Y:S02]  /*c0c0*/  SYNCS.PHASECHK.TRANS64.TRYWAIT P0, [R21+URZ+0x70], R20 ;  /* 0x00007014150075a7 */ /* 0x0022e400080011ff */
[----:B---3--:R-:W-:Y:S05]  /*c0d0*/  @!P0 NANOSLEEP.SYNCS 0x989680 ;  /* 0x009896800000895d */ /* 0x008fea0003900000 */
[----:B------:R-:W3:Y:S02]  /*c0e0*/  @!P0 SYNCS.PHASECHK.TRANS64 P0, [R21+URZ+0x70], R20 ;  /* 0x00007014150085a7 */ /* 0x000ee400080010ff */
[----:B---3--:R-:W-:Y:S05]  /*c0f0*/  @!P0 BRA `(.L_x_133) ;  /* 0xfffffffc00f08947 */ /* 0x008fea000383ffff */
[----:B------:R-:W-:Y:S05]  /*c100*/  BRA `(.L_x_132) ;  /* 0xffffffd000d07947 */ /* 0x000fea000383ffff */
.L_x_145:
[----:B-1----:R1:W3:Y:S02]  /*c110*/  SYNCS.PHASECHK.TRANS64.TRYWAIT P0, [R2+URZ+0x70], R112 ;  /* 0x00007070020075a7 */ /* 0x0022e400080011ff */
[----:B---3--:R-:W-:Y:S05]  /*c120*/  @!P0 NANOSLEEP.SYNCS 0x989680 ;  /* 0x009896800000895d */ /* 0x008fea0003900000 */
[----:B------:R-:W3:Y:S02]  /*c130*/  @!P0 SYNCS.PHASECHK.TRANS64 P0, [R2+URZ+0x70], R112 ;  /* 0x00007070020085a7 */ /* 0x000ee400080010ff */
[----:B---3--:R-:W-:Y:S05]  /*c140*/  @!P0 BRA `(.L_x_145) ;  /* 0xfffffffc00f08947 */ /* 0x008fea000383ffff */
[----:B------:R-:W-:Y:S05]  /*c150*/  BRA `(.L_x_144) ;  /* 0xffffffe000ac7947 */ /* 0x000fea000383ffff */
        .weak           $__internal_0_$__cuda_sm10x_tcgen05_guardrail_trap_col_being_dealloced_not_returned_by_alloc
        .type           $__internal_0_$__cuda_sm10x_tcgen05_guardrail_trap_col_being_dealloced_not_returned_by_alloc,@function
        .size           $__internal_0_$__cuda_sm10x_tcgen05_guardrail_trap_col_being_dealloced_not_returned_by_alloc,($__internal_1_$__cuda_sm10x_tcgen05_guardrail_trap_phase_invalid_during_alloc - $__internal_0_$__cuda_sm10x_tcgen05_guardrail_trap_col_being_dealloced_not_returned_by_alloc)
$__internal_0_$__cuda_sm10x_tcgen05_guardrail_trap_col_being_dealloced_not_returned_by_alloc:
[----:B------:R-:W-:Y:S05]  /*c160*/  BPT.TRAP 0x1 ;  /* 0x000000040000795c */ /* 0x000fea0000300000 */
[----:B------:R-:W-:-:S04]  /*c170*/  HFMA2 R3, -RZ, RZ, 0, 0 ;  /* 0x00000000ff037431 */ /* 0x000fc800000001ff */
[----:B------:R-:W-:Y:S05]  /*c180*/  RET.REL.NODEC R2 `(_ZN7cutlass13device_kernelINS_4gemm6kernel13GemmUniversalIN4cute5tupleIJiiiiEEENS1_10collective13CollectiveMmaINS1_46MainloopSm100TmaUmmaWarpSpecializedBlockScaledILi7ELi2ELi2ENS5_IJNS4_1CILi2EEENSA_ILi1EEESC_EEEEENS5_IJNSA_ILi128EEENSA_ILi64EEENSA_ILi256EEEEEENS5_IJNS_12float_e2m1_tENS_13float_ue4m3_tEEEENS5_IJNS5_IJlSC_lEEENS4_6LayoutINS5_IJNS5_IJNS5_IJNSA_ILi32EEENSA_ILi4EEEEEEiEEENS5_IJNS5_IJNSA_ILi16EEESP_EEEiEEENS5_IJSC_iEEEEEENS5_IJSU_NS5_IJNS5_IJNSA_ILi0EEESC_EEENSA_ILi512EEEEEENS5_IJSX_iEEEEEEEEEEESL_S14_NS4_8TiledMMAINS4_8MMA_AtomIJNS4_17SM100_MMA_MXF4_SSISJ_SJ_fSK_Li128ELi64ELi16ELNS4_4UMMA5MajorE0ELS19_0ELNS18_7ScaleInE0ELS1A_0EEEEEENSN_INS5_IJSC_SC_SC_EEENS5_IJSX_SX_SX_EEEEENS5_IJNS4_10UnderscoreES1G_S1G_EEEEENS5_IJNS4_13SM90_TMA_LOADES1J_EEENS5_IJNS4_14ComposedLayoutINS4_7SwizzleILi3ELi4ELi3EEENS4_18smem_ptr_flag_bitsILi4EEENSN_INS5_IJNSA_ILi8EEESH_EEENS5_IJSH_SC_EEEEEEENSN_INS5_IJNS5_IJNS5_IJSQ_SC_EEEST_EEESC_NS5_IJSC_SP_EEEEEENS5_IJNS5_IJNS5_IJST_SZ_EEESY_EEESX_NS5_IJSP_SZ_EEEEEEEEEEEvNS4_8identityENS5_IJNS4_23SM90_TMA_LOAD_MULTICASTES26_EEES24_vS25_EENS_8epilogue10collective18CollectiveEpilogueINS29_23Sm100TmaWarpSpecializedILi3ELi2ELi16ELb1ELb0EEEJNS5_IJSG_SG_SH_EEENS5_IJNSN_ISG_SC_EENSN_INS5_IJSS_SB_EEENS5_IJSC_SO_EEEEEEEENS_10bfloat16_tESM_S2K_SM_NS29_6fusion15FusionCallbacksIS2D_NS2L_17LinearCombinationIS2K_fS2K_fLNS_15FloatRoundStyleE2EEES2E_S2J_JEEENS4_5SM1004TMEM4LOAD26SM100_TMEM_LOAD_32dp32b16xES1J_NS1L_INS1M_ILi1ELi4ELi3EEENS1O_ILi16EEENSN_INS5_IJS1Q_SS_EEENS5_IJSS_SC_EEEEEEENS4_39AutoVectorizingCopyWithAssumedAlignmentILi128EEENS4_14SM90_TMA_STOREES30_S32_S32_EEEvvEEEEvNT_6ParamsE) ;  /* 0xffffff3c029c7950 */ /* 0x000fea0003c3ffff */
        .weak           $__internal_1_$__cuda_sm10x_tcgen05_guardrail_trap_phase_invalid_during_alloc
        .type           $__internal_1_$__cuda_sm10x_tcgen05_guardrail_trap_phase_invalid_during_alloc,@function
        .size           $__internal_1_$__cuda_sm10x_tcgen05_guardrail_trap_phase_invalid_during_alloc,($__internal_2_$__cuda_sm10x_tcgen05_guardrail_trap_unallocated_columns_being_dealloced - $__internal_1_$__cuda_sm10x_tcgen05_guardrail_trap_phase_invalid_during_alloc)
$__internal_1_$__cuda_sm10x_tcgen05_guardrail_trap_phase_invalid_during_alloc:
[----:B------:R-:W-:Y:S05]  /*c190*/  BPT.TRAP 0x1 ;  /* 0x000000040000795c */ /* 0x000fea0000300000 */
[----:B------:R-:W-:-:S04]  /*c1a0*/  MOV R5, 0x0 ;  /* 0x0000000000057802 */ /* 0x000fc80000000f00 */
[----:B------:R-:W-:Y:S05]  /*c1b0*/  RET.REL.NODEC R4 `(_ZN7cutlass13device_kernelINS_4gemm6kernel13GemmUniversalIN4cute5tupleIJiiiiEEENS1_10collective13CollectiveMmaINS1_46MainloopSm100TmaUmmaWarpSpecializedBlockScaledILi7ELi2ELi2ENS5_IJNS4_1CILi2EEENSA_ILi1EEESC_EEEEENS5_IJNSA_ILi128EEENSA_ILi64EEENSA_ILi256EEEEEENS5_IJNS_12float_e2m1_tENS_13float_ue4m3_tEEEENS5_IJNS5_IJlSC_lEEENS4_6LayoutINS5_IJNS5_IJNS5_IJNSA_ILi32EEENSA_ILi4EEEEEEiEEENS5_IJNS5_IJNSA_ILi16EEESP_EEEiEEENS5_IJSC_iEEEEEENS5_IJSU_NS5_IJNS5_IJNSA_ILi0EEESC_EEENSA_ILi512EEEEEENS5_IJSX_iEEEEEEEEEEESL_S14_NS4_8TiledMMAINS4_8MMA_AtomIJNS4_17SM100_MMA_MXF4_SSISJ_SJ_fSK_Li128ELi64ELi16ELNS4_4UMMA5MajorE0ELS19_0ELNS18_7ScaleInE0ELS1A_0EEEEEENSN_INS5_IJSC_SC_SC_EEENS5_IJSX_SX_SX_EEEEENS5_IJNS4_10UnderscoreES1G_S1G_EEEEENS5_IJNS4_13SM90_TMA_LOADES1J_EEENS5_IJNS4_14ComposedLayoutINS4_7SwizzleILi3ELi4ELi3EEENS4_18smem_ptr_flag_bitsILi4EEENSN_INS5_IJNSA_ILi8EEESH_EEENS5_IJSH_SC_EEEEEEENSN_INS5_IJNS5_IJNS5_IJSQ_SC_EEEST_EEESC_NS5_IJSC_SP_EEEEEENS5_IJNS5_IJNS5_IJST_SZ_EEESY_EEESX_NS5_IJSP_SZ_EEEEEEEEEEEvNS4_8identityENS5_IJNS4_23SM90_TMA_LOAD_MULTICASTES26_EEES24_vS25_EENS_8epilogue10collective18CollectiveEpilogueINS29_23Sm100TmaWarpSpecializedILi3ELi2ELi16ELb1ELb0EEEJNS5_IJSG_SG_SH_EEENS5_IJNSN_ISG_SC_EENSN_INS5_IJSS_SB_EEENS5_IJSC_SO_EEEEEEEENS_10bfloat16_tESM_S2K_SM_NS29_6fusion15FusionCallbacksIS2D_NS2L_17LinearCombinationIS2K_fS2K_fLNS_15FloatRoundStyleE2EEES2E_S2J_JEEENS4_5SM1004TMEM4LOAD26SM100_TMEM_LOAD_32dp32b16xES1J_NS1L_INS1M_ILi1ELi4ELi3EEENS1O_ILi16EEENSN_INS5_IJS1Q_SS_EEENS5_IJSS_SC_EEEEEEENS4_39AutoVectorizingCopyWithAssumedAlignmentILi128EEENS4_14SM90_TMA_STOREES30_S32_S32_EEEvvEEEEvNT_6ParamsE) ;  /* 0xffffff3c04907950 */ /* 0x000fea0003c3ffff */
        .weak           $__internal_2_$__cuda_sm10x_tcgen05_guardrail_trap_unallocated_columns_being_dealloced
        .type           $__internal_2_$__cuda_sm10x_tcgen05_guardrail_trap_unallocated_columns_being_dealloced,@function
        .size           $__internal_2_$__cuda_sm10x_tcgen05_guardrail_trap_unallocated_columns_being_dealloced,(.L_x_204 - $__internal_2_$__cuda_sm10x_tcgen05_guardrail_trap_unallocated_columns_being_dealloced)
$__internal_2_$__cuda_sm10x_tcgen05_guardrail_trap_unallocated_columns_being_dealloced:
[----:B------:R-:W-:Y:S05]  /*c1c0*/  BPT.TRAP 0x1 ;  /* 0x000000040000795c */ /* 0x000fea0000300000 */
[----:B------:R-:W-:-:S04]  /*c1d0*/  HFMA2 R3, -RZ, RZ, 0, 0 ;  /* 0x00000000ff037431 */ /* 0x000fc800000001ff */
[----:B------:R-:W-:Y:S05]  /*c1e0*/  RET.REL.NODEC R2 `(_ZN7cutlass13device_kernelINS_4gemm6kernel13GemmUniversalIN4cute5tupleIJiiiiEEENS1_10collective13CollectiveMmaINS1_46MainloopSm100TmaUmmaWarpSpecializedBlockScaledILi7ELi2ELi2ENS5_IJNS4_1CILi2EEENSA_ILi1EEESC_EEEEENS5_IJNSA_ILi128EEENSA_ILi64EEENSA_ILi256EEEEEENS5_IJNS_12float_e2m1_tENS_13float_ue4m3_tEEEENS5_IJNS5_IJlSC_lEEENS4_6LayoutINS5_IJNS5_IJNS5_IJNSA_ILi32EEENSA_ILi4EEEEEEiEEENS5_IJNS5_IJNSA_ILi16EEESP_EEEiEEENS5_IJSC_iEEEEEENS5_IJSU_NS5_IJNS5_IJNSA_ILi0EEESC_EEENSA_ILi512EEEEEENS5_IJSX_iEEEEEEEEEEESL_S14_NS4_8TiledMMAINS4_8MMA_AtomIJNS4_17SM100_MMA_MXF4_SSISJ_SJ_fSK_Li128ELi64ELi16ELNS4_4UMMA5MajorE0ELS19_0ELNS18_7ScaleInE0ELS1A_0EEEEEENSN_INS5_IJSC_SC_SC_EEENS5_IJSX_SX_SX_EEEEENS5_IJNS4_10UnderscoreES1G_S1G_EEEEENS5_IJNS4_13SM90_TMA_LOADES1J_EEENS5_IJNS4_14ComposedLayoutINS4_7SwizzleILi3ELi4ELi3EEENS4_18smem_ptr_flag_bitsILi4EEENSN_INS5_IJNSA_ILi8EEESH_EEENS5_IJSH_SC_EEEEEEENSN_INS5_IJNS5_IJNS5_IJSQ_SC_EEEST_EEESC_NS5_IJSC_SP_EEEEEENS5_IJNS5_IJNS5_IJST_SZ_EEESY_EEESX_NS5_IJSP_SZ_EEEEEEEEEEEvNS4_8identityENS5_IJNS4_23SM90_TMA_LOAD_MULTICASTES26_EEES24_vS25_EENS_8epilogue10collective18CollectiveEpilogueINS29_23Sm100TmaWarpSpecializedILi3ELi2ELi16ELb1ELb0EEEJNS5_IJSG_SG_SH_EEENS5_IJNSN_ISG_SC_EENSN_INS5_IJSS_SB_EEENS5_IJSC_SO_EEEEEEEENS_10bfloat16_tESM_S2K_SM_NS29_6fusion15FusionCallbacksIS2D_NS2L_17LinearCombinationIS2K_fS2K_fLNS_15FloatRoundStyleE2EEES2E_S2J_JEEENS4_5SM1004TMEM4LOAD26SM100_TMEM_LOAD_32dp32b16xES1J_NS1L_INS1M_ILi1ELi4ELi3EEENS1O_ILi16EEENSN_INS5_IJS1Q_SS_EEENS5_IJSS_SC_EEEEEEENS4_39AutoVectorizingCopyWithAssumedAlignmentILi128EEENS4_14SM90_TMA_STOREES30_S32_S32_EEEvvEEEEvNT_6ParamsE) ;  /* 0xffffff3c02847950 */ /* 0x000fea0003c3ffff */
.L_x_203:
[----:B------:R-:W-:-:S00]  /*c1f0*/  BRA `(.L_x_203) ;  /* 0xfffffffc00fc7947 */ /* 0x000fc0000383ffff */
[----:B------:R-:W-:-:S00]  /*c200*/  NOP ;  /* 0x0000000000007918 */ /* 0x000fc00000000000 */
[----:B------:R-:W-:-:S00]  /*c210*/  NOP ;  /* 0x0000000000007918 */ /* 0x000fc00000000000 */
[----:B------:R-:W-:-:S00]  /*c220*/  NOP ;  /* 0x0000000000007918 */ /* 0x000fc00000000000 */
[----:B------:R-:W-:-:S00]  /*c230*/  NOP ;  /* 0x0000000000007918 */ /* 0x000fc00000000000 */
[----:B------:R-:W-:-:S00]  /*c240*/  NOP ;  /* 0x0000000000007918 */ /* 0x000fc00000000000 */
[----:B------:R-:W-:-:S00]  /*c250*/  NOP ;  /* 0x0000000000007918 */ /* 0x000fc00000000000 */
[----:B------:R-:W-:-:S00]  /*c260*/  NOP ;  /* 0x0000000000007918 */ /* 0x000fc00000000000 */
[----:B------:R-:W-:-:S00]  /*c270*/  NOP ;  /* 0x0000000000007918 */ /* 0x000fc00000000000 */
.L_x_204:


//--------------------- .nv.global.init           --------------------------
	.section	.nv.global.init,"aw",@progbits
.nv.global.init:
	.type		$str$29,@object
	.size		$str$29,($str$30 - $str$29)
$str$29:
        /*0000*/ 	.byte	0x28, 0x61, 0x64, 0x64, 0x72, 0x65, 0x73, 0x73, 0x20, 0x26, 0x20, 0x6d, 0x61, 0x73, 0x6b, 0x29
        /*0010*/ 	.byte	0x20, 0x3d, 0x3d, 0x20, 0x30, 0x00
	.type		$str$30,@object
	.size		$str$30,($str$26 - $str$30)
$str$30:
        /*0016*/ 	.byte	0x2f, 0x74, 0x6d, 0x70, 0x2f, 0x63, 0x75, 0x74, 0x6c, 0x61, 0x73, 0x73, 0x5f, 0x73, 0x77, 0x65
        /*0026*/ 	.byte	0x65, 0x70, 0x5f, 0x73, 0x72, 0x63, 0x2f, 0x69, 0x6e, 0x63, 0x6c, 0x75, 0x64, 0x65, 0x2f, 0x63
        /*0036*/ 	.byte	0x75, 0x74, 0x65, 0x2f, 0x70, 0x6f, 0x69, 0x6e, 0x74, 0x65, 0x72, 0x5f, 0x66, 0x6c, 0x61, 0x67
        /*0046*/ 	.byte	0x67, 0x65, 0x64, 0x2e, 0x68, 0x70, 0x70, 0x00
	.type		$str$26,@object
	.size		$str$26,($str$25 - $str$26)
$str$26:
        /*004e*/ 	.byte	0x2f, 0x74, 0x6d, 0x70, 0x2f, 0x63, 0x75, 0x74, 0x6c, 0x61, 0x73, 0x73, 0x5f, 0x73, 0x77, 0x65
        /*005e*/ 	.byte	0x65, 0x70, 0x5f, 0x73, 0x72, 0x63, 0x2f, 0x69, 0x6e, 0x63, 0x6c, 0x75, 0x64, 0x65, 0x2f, 0x63
        /*006e*/ 	.byte	0x75, 0x74, 0x65, 0x2f, 0x61, 0x74, 0x6f, 0x6d, 0x2f, 0x63, 0x6f, 0x70, 0x79, 0x5f, 0x74, 0x72
        /*007e*/ 	.byte	0x61, 0x69, 0x74, 0x73, 0x5f, 0x73, 0x6d, 0x31, 0x30, 0x30, 0x2e, 0x68, 0x70, 0x70, 0x00
	.type		$str$25,@object
	.size		$str$25,(__unnamed_1 - $str$25)
$str$25:
        /*008d*/ 	.byte	0x28, 0x28, 0x75, 0x69, 0x6e, 0x74, 0x33, 0x32, 0x5f, 0x74, 0x28, 0x74, 0x68, 0x72, 0x65, 0x61
        /*009d*/ 	.byte	0x64, 0x49, 0x64, 0x78, 0x2e, 0x78, 0x29, 0x20, 0x2f, 0x20, 0x33, 0x32, 0x29, 0x20, 0x25, 0x20
        /*00ad*/ 	.byte	0x34, 0x29, 0x20, 0x3d, 0x3d, 0x20, 0x28, 0x28, 0x28, 0x74, 0x6d, 0x65, 0x6d, 0x5f, 0x61, 0x64
        /*00bd*/ 	.byte	0x64, 0x72, 0x20, 0x3e, 0x3e, 0x20, 0x31, 0x36, 0x29, 0x20, 0x2f, 0x20, 0x33, 0x32, 0x29, 0x20
        /*00cd*/ 	.byte	0x25, 0x20, 0x34, 0x29, 0x00
	.type		__unnamed_1,@object
	.size		__unnamed_1,(__unnamed_2 - __unnamed_1)
__unnamed_1:
        /*00d2*/ 	.byte	0x61, 0x75, 0x74, 0x6f, 0x20, 0x63, 0x75, 0x74, 0x65, 0x3a, 0x3a, 0x61, 0x73, 0x5f, 0x70, 0x6f
        /* <DEDUP_REMOVED lines=24> */
        /*0262*/ 	.byte	0x43, 0x3c, 0x32, 0x30, 0x34, 0x38, 0x3e, 0x3e, 0x3e, 0x3e, 0x5d, 0x00
	.type		__unnamed_2,@object
	.size		__unnamed_2,(.L_2 - __unnamed_2)
__unnamed_2:
        /* <DEDUP_REMOVED lines=40> */
        /*04ee*/ 	.byte	0x3a, 0x3a, 0x43, 0x3c, 0x30, 0x3e, 0x3e, 0x3e, 0x3e, 0x5d, 0x00
.L_2:


//--------------------- .nv.shared._ZN7cutlass13device_kernelINS_4gemm6kernel13GemmUniversalIN4cute5tupleIJiiiiEEENS1_10collective13CollectiveMmaINS1_46MainloopSm100TmaUmmaWarpSpecializedBlockScaledILi7ELi2ELi2ENS5_IJNS4_1CILi2EEENSA_ILi1EEESC_EEEEENS5_IJNSA_ILi128EEENSA_ILi64EEENSA_ILi256EEEEEENS5_IJNS_12float_e2m1_tENS_13float_ue4m3_tEEEENS5_IJNS5_IJlSC_lEEENS4_6LayoutINS5_IJNS5_IJNS5_IJNSA_ILi32EEENSA_ILi4EEEEEEiEEENS5_IJNS5_IJNSA_ILi16EEESP_EEEiEEENS5_IJSC_iEEEEEENS5_IJSU_NS5_IJNS5_IJNSA_ILi0EEESC_EEENSA_ILi512EEEEEENS5_IJSX_iEEEEEEEEEEESL_S14_NS4_8TiledMMAINS4_8MMA_AtomIJNS4_17SM100_MMA_MXF4_SSISJ_SJ_fSK_Li128ELi64ELi16ELNS4_4UMMA5MajorE0ELS19_0ELNS18_7ScaleInE0ELS1A_0EEEEEENSN_INS5_IJSC_SC_SC_EEENS5_IJSX_SX_SX_EEEEENS5_IJNS4_10UnderscoreES1G_S1G_EEEEENS5_IJNS4_13SM90_TMA_LOADES1J_EEENS5_IJNS4_14ComposedLayoutINS4_7SwizzleILi3ELi4ELi3EEENS4_18smem_ptr_flag_bitsILi4EEENSN_INS5_IJNSA_ILi8EEESH_EEENS5_IJSH_SC_EEEEEEENSN_INS5_IJNS5_IJNS5_IJSQ_SC_EEEST_EEESC_NS5_IJSC_SP_EEEEEENS5_IJNS5_IJNS5_IJST_SZ_EEESY_EEESX_NS5_IJSP_SZ_EEEEEEEEEEEvNS4_8identityENS5_IJNS4_23SM90_TMA_LOAD_MULTICASTES26_EEES24_vS25_EENS_8epilogue10collective18CollectiveEpilogueINS29_23Sm100TmaWarpSpecializedILi3ELi2ELi16ELb1ELb0EEEJNS5_IJSG_SG_SH_EEENS5_IJNSN_ISG_SC_EENSN_INS5_IJSS_SB_EEENS5_IJSC_SO_EEEEEEEENS_10bfloat16_tESM_S2K_SM_NS29_6fusion15FusionCallbacksIS2D_NS2L_17LinearCombinationIS2K_fS2K_fLNS_15FloatRoundStyleE2EEES2E_S2J_JEEENS4_5SM1004TMEM4LOAD26SM100_TMEM_LOAD_32dp32b16xES1J_NS1L_INS1M_ILi1ELi4ELi3EEENS1O_ILi16EEENSN_INS5_IJS1Q_SS_EEENS5_IJSS_SC_EEEEEEENS4_39AutoVectorizingCopyWithAssumedAlignmentILi128EEENS4_14SM90_TMA_STOREES30_S32_S32_EEEvvEEEEvNT_6ParamsE --------------------------
	.section	.nv.shared._ZN7cutlass13device_kernelINS_4gemm6kernel13GemmUniversalIN4cute5tupleIJiiiiEEENS1_10collective13CollectiveMmaINS1_46MainloopSm100TmaUmmaWarpSpecializedBlockScaledILi7ELi2ELi2ENS5_IJNS4_1CILi2EEENSA_ILi1EEESC_EEEEENS5_IJNSA_ILi128EEENSA_ILi64EEENSA_ILi256EEEEEENS5_IJNS_12float_e2m1_tENS_13float_ue4m3_tEEEENS5_IJNS5_IJlSC_lEEENS4_6LayoutINS5_IJNS5_IJNS5_IJNSA_ILi32EEENSA_ILi4EEEEEEiEEENS5_IJNS5_IJNSA_ILi16EEESP_EEEiEEENS5_IJSC_iEEEEEENS5_IJSU_NS5_IJNS5_IJNSA_ILi0EEESC_EEENSA_ILi512EEEEEENS5_IJSX_iEEEEEEEEEEESL_S14_NS4_8TiledMMAINS4_8MMA_AtomIJNS4_17SM100_MMA_MXF4_SSISJ_SJ_fSK_Li128ELi64ELi16ELNS4_4UMMA5MajorE0ELS19_0ELNS18_7ScaleInE0ELS1A_0EEEEEENSN_INS5_IJSC_SC_SC_EEENS5_IJSX_SX_SX_EEEEENS5_IJNS4_10UnderscoreES1G_S1G_EEEEENS5_IJNS4_13SM90_TMA_LOADES1J_EEENS5_IJNS4_14ComposedLayoutINS4_7SwizzleILi3ELi4ELi3EEENS4_18smem_ptr_flag_bitsILi4EEENSN_INS5_IJNSA_ILi8EEESH_EEENS5_IJSH_SC_EEEEEEENSN_INS5_IJNS5_IJNS5_IJSQ_SC_EEEST_EEESC_NS5_IJSC_SP_EEEEEENS5_IJNS5_IJNS5_IJST_SZ_EEESY_EEESX_NS5_IJSP_SZ_EEEEEEEEEEEvNS4_8identityENS5_IJNS4_23SM90_TMA_LOAD_MULTICASTES26_EEES24_vS25_EENS_8epilogue10collective18CollectiveEpilogueINS29_23Sm100TmaWarpSpecializedILi3ELi2ELi16ELb1ELb0EEEJNS5_IJSG_SG_SH_EEENS5_IJNSN_ISG_SC_EENSN_INS5_IJSS_SB_EEENS5_IJSC_SO_EEEEEEEENS_10bfloat16_tESM_S2K_SM_NS29_6fusion15FusionCallbacksIS2D_NS2L_17LinearCombinationIS2K_fS2K_fLNS_15FloatRoundStyleE2EEES2E_S2J_JEEENS4_5SM1004TMEM4LOAD26SM100_TMEM_LOAD_32dp32b16xES1J_NS1L_INS1M_ILi1ELi4ELi3EEENS1O_ILi16EEENSN_INS5_IJS1Q_SS_EEENS5_IJSS_SC_EEEEEEENS4_39AutoVectorizingCopyWithAssumedAlignmentILi128EEENS4_14SM90_TMA_STOREES30_S32_S32_EEEvvEEEEvNT_6ParamsE,"aw",@nobits
	.sectionflags	@""
	.align	16
	.zero		1024


//--------------------- .nv.shared.reserved.0     --------------------------
	.section	.nv.shared.reserved.0,"aw",@nobits
	.weak		__nv_reservedSMEM_offset_0_alias
	.size		__nv_reservedSMEM_offset_0_alias, 0, 64
	.other		__nv_reservedSMEM_offset_0_alias,@"STO_CUDA_RESERVED_SHARED STV_DEFAULT"
__nv_reservedSMEM_offset_0_alias:
	.zero		0
.nv.shared.reserved.0:
	.zero		64
	.weak		__nv_reservedSMEM_tcgen05_partition
	.type		__nv_reservedSMEM_tcgen05_partition,@object
	.size		__nv_reservedSMEM_tcgen05_partition,(.L_0 - __nv_reservedSMEM_tcgen05_partition)
__nv_reservedSMEM_tcgen05_partition:
	.zero		32
.L_0:


//--------------------- .nv.global                --------------------------
	.section	.nv.global,"aw",@nobits
.nv.global:
	.type		_ZN40_INTERNAL_ca657f19_4_k_cu_85f13017_382214cute1_E,@object
	.size		_ZN40_INTERNAL_ca657f19_4_k_cu_85f13017_382214cute1_E,(_ZN40_INTERNAL_ca657f19_4_k_cu_85f13017_382214cuda3std3__45__cpo6cbeginE - _ZN40_INTERNAL_ca657f19_4_k_cu_85f13017_382214cute1_E)
_ZN40_INTERNAL_ca657f19_4_k_cu_85f13017_382214cute1_E:
	.zero		1
	.type		_ZN40_INTERNAL_ca657f19_4_k_cu_85f13017_382214cuda3std3__45__cpo6cbeginE,@object
	.size		_ZN40_INTERNAL_ca657f19_4_k_cu_85f13017_382214cuda3std3__45__cpo6cbeginE,(_ZN40_INTERNAL_ca657f19_4_k_cu_85f13017_382214cuda3std3__48in_placeE - _ZN40_INTERNAL_ca657f19_4_k_cu_85f13017_382214cuda3std3__45__cpo6cbeginE)
_ZN40_INTERNAL_ca657f19_4_k_cu_85f13017_382214cuda3std3__45__cpo6cbeginE:
	.zero		1
	.type		_ZN40_INTERNAL_ca657f19_4_k_cu_85f13017_382214cuda3std3__48in_placeE,@object
	.size		_ZN40_INTERNAL_ca657f19_4_k_cu_85f13017_382214cuda3std3__48in_placeE,(_ZN40_INTERNAL_ca657f19_4_k_cu_85f13017_382214cuda3std6ranges3__45__cpo9iter_moveE - _ZN40_INTERNAL_ca657f19_4_k_cu_85f13017_382214cuda3std3__48in_placeE)
_ZN40_INTERNAL_ca657f19_4_k_cu_85f13017_382214cuda3std3__48in_placeE:
	.zero		1
	.type		_ZN40_INTERNAL_ca657f19_4_k_cu_85f13017_382214cuda3std6ranges3__45__cpo9iter_moveE,@object
	.size		_ZN40_INTERNAL_ca657f19_4_k_cu_85f13017_382214cuda3std6ranges3__45__cpo9iter_moveE,(_ZN40_INTERNAL_ca657f19_4_k_cu_85f13017_382214cuda3std3__45__cpo5beginE - _ZN40_INTERNAL_ca657f19_4_k_cu_85f13017_382214cuda3std6ranges3__45__cpo9iter_moveE)
_ZN40_INTERNAL_ca657f19_4_k_cu_85f13017_382214cuda3std6ranges3__45__cpo9iter_moveE:
	.zero		1
	.type		_ZN40_INTERNAL_ca657f19_4_k_cu_85f13017_382214cuda3std3__45__cpo5beginE,@object
	.size		_ZN40_INTERNAL_ca657f19_4_k_cu_85f13017_382214cuda3std3__45__cpo5beginE,(_ZN40_INTERNAL_ca657f19_4_k_cu_85f13017_382214cuda3std3__442_GLOBAL__N__ca657f19_4_k_cu_85f13017_382216ignoreE - _ZN40_INTERNAL_ca657f19_4_k_cu_85f13017_382214cuda3std3__45__cpo5beginE)
_ZN40_INTERNAL_ca657f19_4_k_cu_85f13017_382214cuda3std3__45__cpo5beginE:
	.zero		1
	.type		_ZN40_INTERNAL_ca657f19_4_k_cu_85f13017_382214cuda3std3__442_GLOBAL__N__ca657f19_4_k_cu_85f13017_382216ignoreE,@object
	.size		_ZN40_INTERNAL_ca657f19_4_k_cu_85f13017_382214cuda3std3__442_GLOBAL__N__ca657f19_4_k_cu_85f13017_382216ignoreE,(_ZN40_INTERNAL_ca657f19_4_k_cu_85f13017_382214cute7productE - _ZN40_INTERNAL_ca657f19_4_k_cu_85f13017_382214cuda3std3__442_GLOBAL__N__ca657f19_4_k_cu_85f13017_382216ignoreE)
_ZN40_INTERNAL_ca657f19_4_k_cu_85f13017_382214cuda3std3__442_GLOBAL__N__ca657f19_4_k_cu_85f13017_382216ignoreE:
	.zero		1
	.type		_ZN40_INTERNAL_ca657f19_4_k_cu_85f13017_382214cute7productE,@object
	.size		_ZN40_INTERNAL_ca657f19_4_k_cu_85f13017_382214cute7productE,(_ZN40_INTERNAL_ca657f19_4_k_cu_85f13017_382214cuda3std3__45__cpo3endE - _ZN40_INTERNAL_ca657f19_4_k_cu_85f13017_382214cute7productE)
_ZN40_INTERNAL_ca657f19_4_k_cu_85f13017_382214cute7productE:
	.zero		1
	.type		_ZN40_INTERNAL_ca657f19_4_k_cu_85f13017_382214cuda3std3__45__cpo3endE,@object
	.size		_ZN40_INTERNAL_ca657f19_4_k_cu_85f13017_382214cuda3std3__45__cpo3endE,(_ZN40_INTERNAL_ca657f19_4_k_cu_85f13017_382214cuda3std3__419piecewise_constructE - _ZN40_INTERNAL_ca657f19_4_k_cu_85f13017_382214cuda3std3__45__cpo3endE)
_ZN40_INTERNAL_ca657f19_4_k_cu_85f13017_382214cuda3std3__45__cpo3endE:
	.zero		1
	.type		_ZN40_INTERNAL_ca657f19_4_k_cu_85f13017_382214cuda3std3__419piecewise_constructE,@object
	.size		_ZN40_INTERNAL_ca657f19_4_k_cu_85f13017_382214cuda3std3__419piecewise_constructE,(_ZN40_INTERNAL_ca657f19_4_k_cu_85f13017_382214cuda3std3__45__cpo4cendE - _ZN40_INTERNAL_ca657f19_4_k_cu_85f13017_382214cuda3std3__419piecewise_constructE)
_ZN40_INTERNAL_ca657f19_4_k_cu_85f13017_382214cuda3std3__419piecewise_constructE:
	.zero		1
	.type		_ZN40_INTERNAL_ca657f19_4_k_cu_85f13017_382214cuda3std3__45__cpo4cendE,@object
	.size		_ZN40_INTERNAL_ca657f19_4_k_cu_85f13017_382214cuda3std3__45__cpo4cendE,(_ZN40_INTERNAL_ca657f19_4_k_cu_85f13017_382214cuda3std6ranges3__45__cpo4swapE - _ZN40_INTERNAL_ca657f19_4_k_cu_85f13017_382214cuda3std3__45__cpo4cendE)
_ZN40_INTERNAL_ca657f19_4_k_cu_85f13017_382214cuda3std3__45__cpo4cendE:
	.zero		1
	.type		_ZN40_INTERNAL_ca657f19_4_k_cu_85f13017_382214cuda3std6ranges3__45__cpo4swapE,@object
	.size		_ZN40_INTERNAL_ca657f19_4_k_cu_85f13017_382214cuda3std6ranges3__45__cpo4swapE,(.L_10 - _ZN40_INTERNAL_ca657f19_4_k_cu_85f13017_382214cuda3std6ranges3__45__cpo4swapE)
_ZN40_INTERNAL_ca657f19_4_k_cu_85f13017_382214cuda3std6ranges3__45__cpo4swapE:
	.zero		1
.L_10:


//--------------------- .nv.constant0._ZN7cutlass13device_kernelINS_4gemm6kernel13GemmUniversalIN4cute5tupleIJiiiiEEENS1_10collective13CollectiveMmaINS1_46MainloopSm100TmaUmmaWarpSpecializedBlockScaledILi7ELi2ELi2ENS5_IJNS4_1CILi2EEENSA_ILi1EEESC_EEEEENS5_IJNSA_ILi128EEENSA_ILi64EEENSA_ILi256EEEEEENS5_IJNS_12float_e2m1_tENS_13float_ue4m3_tEEEENS5_IJNS5_IJlSC_lEEENS4_6LayoutINS5_IJNS5_IJNS5_IJNSA_ILi32EEENSA_ILi4EEEEEEiEEENS5_IJNS5_IJNSA_ILi16EEESP_EEEiEEENS5_IJSC_iEEEEEENS5_IJSU_NS5_IJNS5_IJNSA_ILi0EEESC_EEENSA_ILi512EEEEEENS5_IJSX_iEEEEEEEEEEESL_S14_NS4_8TiledMMAINS4_8MMA_AtomIJNS4_17SM100_MMA_MXF4_SSISJ_SJ_fSK_Li128ELi64ELi16ELNS4_4UMMA5MajorE0ELS19_0ELNS18_7ScaleInE0ELS1A_0EEEEEENSN_INS5_IJSC_SC_SC_EEENS5_IJSX_SX_SX_EEEEENS5_IJNS4_10UnderscoreES1G_S1G_EEEEENS5_IJNS4_13SM90_TMA_LOADES1J_EEENS5_IJNS4_14ComposedLayoutINS4_7SwizzleILi3ELi4ELi3EEENS4_18smem_ptr_flag_bitsILi4EEENSN_INS5_IJNSA_ILi8EEESH_EEENS5_IJSH_SC_EEEEEEENSN_INS5_IJNS5_IJNS5_IJSQ_SC_EEEST_EEESC_NS5_IJSC_SP_EEEEEENS5_IJNS5_IJNS5_IJST_SZ_EEESY_EEESX_NS5_IJSP_SZ_EEEEEEEEEEEvNS4_8identityENS5_IJNS4_23SM90_TMA_LOAD_MULTICASTES26_EEES24_vS25_EENS_8epilogue10collective18CollectiveEpilogueINS29_23Sm100TmaWarpSpecializedILi3ELi2ELi16ELb1ELb0EEEJNS5_IJSG_SG_SH_EEENS5_IJNSN_ISG_SC_EENSN_INS5_IJSS_SB_EEENS5_IJSC_SO_EEEEEEEENS_10bfloat16_tESM_S2K_SM_NS29_6fusion15FusionCallbacksIS2D_NS2L_17LinearCombinationIS2K_fS2K_fLNS_15FloatRoundStyleE2EEES2E_S2J_JEEENS4_5SM1004TMEM4LOAD26SM100_TMEM_LOAD_32dp32b16xES1J_NS1L_INS1M_ILi1ELi4ELi3EEENS1O_ILi16EEENSN_INS5_IJS1Q_SS_EEENS5_IJSS_SC_EEEEEEENS4_39AutoVectorizingCopyWithAssumedAlignmentILi128EEENS4_14SM90_TMA_STOREES30_S32_S32_EEEvvEEEEvNT_6ParamsE --------------------------
	.section	.nv.constant0._ZN7cutlass13device_kernelINS_4gemm6kernel13GemmUniversalIN4cute5tupleIJiiiiEEENS1_10collective13CollectiveMmaINS1_46MainloopSm100TmaUmmaWarpSpecializedBlockScaledILi7ELi2ELi2ENS5_IJNS4_1CILi2EEENSA_ILi1EEESC_EEEEENS5_IJNSA_ILi128EEENSA_ILi64EEENSA_ILi256EEEEEENS5_IJNS_12float_e2m1_tENS_13float_ue4m3_tEEEENS5_IJNS5_IJlSC_lEEENS4_6LayoutINS5_IJNS5_IJNS5_IJNSA_ILi32EEENSA_ILi4EEEEEEiEEENS5_IJNS5_IJNSA_ILi16EEESP_EEEiEEENS5_IJSC_iEEEEEENS5_IJSU_NS5_IJNS5_IJNSA_ILi0EEESC_EEENSA_ILi512EEEEEENS5_IJSX_iEEEEEEEEEEESL_S14_NS4_8TiledMMAINS4_8MMA_AtomIJNS4_17SM100_MMA_MXF4_SSISJ_SJ_fSK_Li128ELi64ELi16ELNS4_4UMMA5MajorE0ELS19_0ELNS18_7ScaleInE0ELS1A_0EEEEEENSN_INS5_IJSC_SC_SC_EEENS5_IJSX_SX_SX_EEEEENS5_IJNS4_10UnderscoreES1G_S1G_EEEEENS5_IJNS4_13SM90_TMA_LOADES1J_EEENS5_IJNS4_14ComposedLayoutINS4_7SwizzleILi3ELi4ELi3EEENS4_18smem_ptr_flag_bitsILi4EEENSN_INS5_IJNSA_ILi8EEESH_EEENS5_IJSH_SC_EEEEEEENSN_INS5_IJNS5_IJNS5_IJSQ_SC_EEEST_EEESC_NS5_IJSC_SP_EEEEEENS5_IJNS5_IJNS5_IJST_SZ_EEESY_EEESX_NS5_IJSP_SZ_EEEEEEEEEEEvNS4_8identityENS5_IJNS4_23SM90_TMA_LOAD_MULTICASTES26_EEES24_vS25_EENS_8epilogue10collective18CollectiveEpilogueINS29_23Sm100TmaWarpSpecializedILi3ELi2ELi16ELb1ELb0EEEJNS5_IJSG_SG_SH_EEENS5_IJNSN_ISG_SC_EENSN_INS5_IJSS_SB_EEENS5_IJSC_SO_EEEEEEEENS_10bfloat16_tESM_S2K_SM_NS29_6fusion15FusionCallbacksIS2D_NS2L_17LinearCombinationIS2K_fS2K_fLNS_15FloatRoundStyleE2EEES2E_S2J_JEEENS4_5SM1004TMEM4LOAD26SM100_TMEM_LOAD_32dp32b16xES1J_NS1L_INS1M_ILi1ELi4ELi3EEENS1O_ILi16EEENSN_INS5_IJS1Q_SS_EEENS5_IJSS_SC_EEEEEEENS4_39AutoVectorizingCopyWithAssumedAlignmentILi128EEENS4_14SM90_TMA_STOREES30_S32_S32_EEEvvEEEEvNT_6ParamsE,"a",@progbits
	.sectionflags	@""
	.align	4
.nv.constant0._ZN7cutlass13device_kernelINS_4gemm6kernel13GemmUniversalIN4cute5tupleIJiiiiEEENS1_10collective13CollectiveMmaINS1_46MainloopSm100TmaUmmaWarpSpecializedBlockScaledILi7ELi2ELi2ENS5_IJNS4_1CILi2EEENSA_ILi1EEESC_EEEEENS5_IJNSA_ILi128EEENSA_ILi64EEENSA_ILi256EEEEEENS5_IJNS_12float_e2m1_tENS_13float_ue4m3_tEEEENS5_IJNS5_IJlSC_lEEENS4_6LayoutINS5_IJNS5_IJNS5_IJNSA_ILi32EEENSA_ILi4EEEEEEiEEENS5_IJNS5_IJNSA_ILi16EEESP_EEEiEEENS5_IJSC_iEEEEEENS5_IJSU_NS5_IJNS5_IJNSA_ILi0EEESC_EEENSA_ILi512EEEEEENS5_IJSX_iEEEEEEEEEEESL_S14_NS4_8TiledMMAINS4_8MMA_AtomIJNS4_17SM100_MMA_MXF4_SSISJ_SJ_fSK_Li128ELi64ELi16ELNS4_4UMMA5MajorE0ELS19_0ELNS18_7ScaleInE0ELS1A_0EEEEEENSN_INS5_IJSC_SC_SC_EEENS5_IJSX_SX_SX_EEEEENS5_IJNS4_10UnderscoreES1G_S1G_EEEEENS5_IJNS4_13SM90_TMA_LOADES1J_EEENS5_IJNS4_14ComposedLayoutINS4_7SwizzleILi3ELi4ELi3EEENS4_18smem_ptr_flag_bitsILi4EEENSN_INS5_IJNSA_ILi8EEESH_EEENS5_IJSH_SC_EEEEEEENSN_INS5_IJNS5_IJNS5_IJSQ_SC_EEEST_EEESC_NS5_IJSC_SP_EEEEEENS5_IJNS5_IJNS5_IJST_SZ_EEESY_EEESX_NS5_IJSP_SZ_EEEEEEEEEEEvNS4_8identityENS5_IJNS4_23SM90_TMA_LOAD_MULTICASTES26_EEES24_vS25_EENS_8epilogue10collective18CollectiveEpilogueINS29_23Sm100TmaWarpSpecializedILi3ELi2ELi16ELb1ELb0EEEJNS5_IJSG_SG_SH_EEENS5_IJNSN_ISG_SC_EENSN_INS5_IJSS_SB_EEENS5_IJSC_SO_EEEEEEEENS_10bfloat16_tESM_S2K_SM_NS29_6fusion15FusionCallbacksIS2D_NS2L_17LinearCombinationIS2K_fS2K_fLNS_15FloatRoundStyleE2EEES2E_S2J_JEEENS4_5SM1004TMEM4LOAD26SM100_TMEM_LOAD_32dp32b16xES1J_NS1L_INS1M_ILi1ELi4ELi3EEENS1O_ILi16EEENSN_INS5_IJS1Q_SS_EEENS5_IJSS_SC_EEEEEEENS4_39AutoVectorizingCopyWithAssumedAlignmentILi128EEENS4_14SM90_TMA_STOREES30_S32_S32_EEEvvEEEEvNT_6ParamsE:
	.zero		3968


//--------------------- SYMBOLS --------------------------

	.type		.nv.reservedSmem.offset0,@object
	.size		.nv.reservedSmem.offset0,0x4
	.type		.nv.reservedSmem.cap,@object
	.size		.nv.reservedSmem.cap,0x4
	.type		__assertfail,@function
